	.target	sm_90a

	.elftype	@"ET_EXEC"


//--------------------- .note.nv.tkinfo           --------------------------
	.section	.note.nv.tkinfo,"",@"SHT_NOTE"
	.sectionflags	@"SHF_NOTE_NV_TKINFO"
	.tkinfo
        /*0018*/ 	.word	0x00000002
        /*0030*/ 	.string	""
        /*0030*/ 	.string	"ptxas"
        /*0030*/ 	.string	"Cuda compilation tools, release 13.0, V13.0.88"
        /*0030*/ 	.string	"Build cuda_13.0.r13.0/compiler.36424714_0"
        /*0030*/ 	.string	"-arch sm_90a -m 64 "



//--------------------- .note.nv.cuinfo           --------------------------
	.section	.note.nv.cuinfo,"",@"SHT_NOTE"
	.sectionflags	@"SHF_NOTE_NV_CUINFO"
        /*0018*/ 	.short	0x0002
        /*001a*/ 	.short	0x005a
        /*001c*/ 	.short	0x0082
	.zero		2


//--------------------- .nv.info                  --------------------------
	.section	.nv.info,"",@"SHT_CUDA_INFO"
	.align	4


	//----- nvinfo : EIATTR_REGCOUNT
	.align		4
        /*0000*/ 	.byte	0x04, 0x2f
        /*0002*/ 	.short	(.L_16 - .L_15)
	.align		4
.L_15:
        /*0004*/ 	.word	index@(_ZN7cutlass13device_kernelINS_4fmha6kernel28FmhaKernelTmaWarpSpecializedINS1_10collective30FmhaMainloopTmaWarpSpecializedINS_6half_tEffN4cute5tupleIJNS7_1CILi128EEESA_NS9_ILi512EEEEEENS8_IJiNS9_ILi1EEENS8_IJiiEEEEEESF_SF_NS4_14ResidualFusionEJEEENS4_15FmhaFwdEpilogueIS6_fNS8_IJNS9_ILi64EEESB_SA_EEEEENS2_23IndividualTileSchedulerEJEEEEEvNT_6ParamsE)
        /*0008*/ 	.word	0x000000a8


	//----- nvinfo : EIATTR_FRAME_SIZE
	.align		4
.L_16:
        /*000c*/ 	.byte	0x04, 0x11
        /*000e*/ 	.short	(.L_18 - .L_17)
	.align		4
.L_17:
        /*0010*/ 	.word	index@($__internal_0_$__cuda_sm20_rcp_rn_f32_slowpath)
        /*0014*/ 	.word	0x000012a8


	//----- nvinfo : EIATTR_FRAME_SIZE
	.align		4
.L_18:
        /*0018*/ 	.byte	0x04, 0x11
        /*001a*/ 	.short	(.L_20 - .L_19)
	.align		4
.L_19:
        /*001c*/ 	.word	index@(_ZN7cutlass13device_kernelINS_4fmha6kernel28FmhaKernelTmaWarpSpecializedINS1_10collective30FmhaMainloopTmaWarpSpecializedINS_6half_tEffN4cute5tupleIJNS7_1CILi128EEESA_NS9_ILi512EEEEEENS8_IJiNS9_ILi1EEENS8_IJiiEEEEEESF_SF_NS4_14ResidualFusionEJEEENS4_15FmhaFwdEpilogueIS6_fNS8_IJNS9_ILi64EEESB_SA_EEEEENS2_23IndividualTileSchedulerEJEEEEEvNT_6ParamsE)
        /*0020*/ 	.word	0x000012a8


	//----- nvinfo : EIATTR_MIN_STACK_SIZE
	.align		4
.L_20:
        /*0024*/ 	.byte	0x04, 0x12
        /*0026*/ 	.short	(.L_22 - .L_21)
	.align		4
.L_21:
        /*0028*/ 	.word	index@(_ZN7cutlass13device_kernelINS_4fmha6kernel28FmhaKernelTmaWarpSpecializedINS1_10collective30FmhaMainloopTmaWarpSpecializedINS_6half_tEffN4cute5tupleIJNS7_1CILi128EEESA_NS9_ILi512EEEEEENS8_IJiNS9_ILi1EEENS8_IJiiEEEEEESF_SF_NS4_14ResidualFusionEJEEENS4_15FmhaFwdEpilogueIS6_fNS8_IJNS9_ILi64EEESB_SA_EEEEENS2_23IndividualTileSchedulerEJEEEEEvNT_6ParamsE)
        /*002c*/ 	.word	0x000012a8
.L_22:


//--------------------- .nv.compat                --------------------------
	.section	.nv.compat,"",@"SHT_CUDA_COMPAT_INFO"
	.align	4
        /*0000*/ 	.byte	0x02, 0x09, 0x01, 0x00, 0x02, 0x02, 0x04, 0x00, 0x02, 0x05, 0x05, 0x00, 0x03, 0x07, 0x01, 0x01
        /*0010*/ 	.byte	0x02, 0x03, 0x01, 0x00, 0x02, 0x06, 0x01, 0x00, 0x04, 0x0b, 0x08, 0x00, 0x00, 0x00, 0x00, 0x00
        /*0020*/ 	.byte	0x00, 0x00, 0x00, 0x00


//--------------------- .nv.info._ZN7cutlass13device_kernelINS_4fmha6kernel28FmhaKernelTmaWarpSpecializedINS1_10collective30FmhaMainloopTmaWarpSpecializedINS_6half_tEffN4cute5tupleIJNS7_1CILi128EEESA_NS9_ILi512EEEEEENS8_IJiNS9_ILi1EEENS8_IJiiEEEEEESF_SF_NS4_14ResidualFusionEJEEENS4_15FmhaFwdEpilogueIS6_fNS8_IJNS9_ILi64EEESB_SA_EEEEENS2_23IndividualTileSchedulerEJEEEEEvNT_6ParamsE --------------------------
	.section	.nv.info._ZN7cutlass13device_kernelINS_4fmha6kernel28FmhaKernelTmaWarpSpecializedINS1_10collective30FmhaMainloopTmaWarpSpecializedINS_6half_tEffN4cute5tupleIJNS7_1CILi128EEESA_NS9_ILi512EEEEEENS8_IJiNS9_ILi1EEENS8_IJiiEEEEEESF_SF_NS4_14ResidualFusionEJEEENS4_15FmhaFwdEpilogueIS6_fNS8_IJNS9_ILi64EEESB_SA_EEEEENS2_23IndividualTileSchedulerEJEEEEEvNT_6ParamsE,"",@"SHT_CUDA_INFO"
	.sectionflags	@""
	.align	4


	//----- nvinfo : EIATTR_CUDA_API_VERSION
	.align		4
        /*0000*/ 	.byte	0x04, 0x37
        /*0002*/ 	.short	(.L_24 - .L_23)
.L_23:
        /*0004*/ 	.word	0x00000082


	//----- nvinfo : EIATTR_KPARAM_INFO
	.align		4
.L_24:
        /*0008*/ 	.byte	0x04, 0x17
        /*000a*/ 	.short	(.L_26 - .L_25)
.L_25:
        /*000c*/ 	.word	0x00000000
        /*0010*/ 	.short	0x0000
        /*0012*/ 	.short	0x0070
        /*0014*/ 	.byte	0x00, 0xf0, 0x01, 0x20


	//----- nvinfo : EIATTR_SPARSE_MMA_MASK
	.align		4
.L_26:
        /*0018*/ 	.byte	0x03, 0x50
        /*001a*/ 	.short	0x0000


	//----- nvinfo : EIATTR_MAXREG_COUNT
	.align		4
        /*001c*/ 	.byte	0x03, 0x1b
        /*001e*/ 	.short	0x00a8


	//----- nvinfo : EIATTR_NUM_BARRIERS
	.align		4
        /*0020*/ 	.byte	0x02, 0x4c
        /*0022*/ 	.byte	0x02
	.zero		1


	//----- nvinfo : EIATTR_EXTERNS
	.align		4
        /*0024*/ 	.byte	0x04, 0x0f
        /*0026*/ 	.short	(.L_28 - .L_27)


	//   ....[0]....
	.align		4
.L_27:
        /*0028*/ 	.word	index@(__assertfail)


	//----- nvinfo : EIATTR_ANNOTATIONS
	.align		4
.L_28:
        /*002c*/ 	.byte	0x04, 0x55
        /*002e*/ 	.short	(.L_30 - .L_29)


	//   ....[0]....
.L_29:
        /*0030*/ 	.word	0x00000001
        /*0034*/ 	.byte	0x20, 0x02, 0x00, 0x00, 0x01, 0x00, 0x00, 0x00, 0x80, 0x0a, 0x00, 0x00, 0x01, 0x00, 0x00, 0x00
        /* <DEDUP_REMOVED lines=3166> */
        /*c624*/ 	.byte	0x90, 0x7e, 0x03, 0x00, 0x01, 0x00, 0x00, 0x00, 0xf0, 0x80, 0x03, 0x00


	//----- nvinfo : EIATTR_MERCURY_ISA_VERSION
	.align		4
.L_30:
        /*c630*/ 	.byte	0x03, 0x5f
        /*c632*/ 	.short	0x0101


	//----- nvinfo : EIATTR_INT_WARP_WIDE_INSTR_OFFSETS
	.align		4
        /*c634*/ 	.byte	0x04, 0x31
        /*c636*/ 	.short	(.L_32 - .L_31)


	//   ....[0]....
.L_31:
        /*c638*/ 	.word	0x00000720


	//   ....[1]....
        /*c63c*/ 	.word	0x00000730


	//   ....[2]....
        /*c640*/ 	.word	0x00000740


	//   ....[3]....
        /*c644*/ 	.word	0x00000750


	//   ....[4]....
        /*c648*/ 	.word	0x000007c0


	//----- nvinfo : EIATTR_COOP_GROUP_MASK_REGIDS
	.align		4
.L_32:
        /*c64c*/ 	.byte	0x04, 0x29
        /*c64e*/ 	.short	(.L_34 - .L_33)


	//   ....[0]....
.L_33:
        /*c650*/ 	.word	0xffffffff


	//   ....[1]....
        /*c654*/ 	.word	0xffffffff


	//   ....[2]....
        /*c658*/ 	.word	0xffffffff


	//   ....[3]....
        /*c65c*/ 	.word	0xffffffff


	//   ....[4]....
        /*c660*/ 	.word	0xffffffff


	//   ....[5]....
        /*c664*/ 	.word	0xffffffff


	//   ....[6]....
        /*c668*/ 	.word	0xffffffff


	//   ....[7]....
        /*c66c*/ 	.word	0xffffffff


	//   ....[8]....
        /*c670*/ 	.word	0xffffffff


	//   ....[9]....
        /*c674*/ 	.word	0xffffffff


	//   ....[10]....
        /*c678*/ 	.word	0xffffffff


	//   ....[11]....
        /*c67c*/ 	.word	0xffffffff


	//   ....[12]....
        /*c680*/ 	.word	0xffffffff


	//   ....[13]....
        /*c684*/ 	.word	0xffffffff


	//   ....[14]....
        /*c688*/ 	.word	0xffffffff


	//   ....[15]....
        /*c68c*/ 	.word	0xffffffff


	//   ....[16]....
        /*c690*/ 	.word	0xffffffff


	//   ....[17]....
        /*c694*/ 	.word	0xffffffff


	//   ....[18]....
        /*c698*/ 	.word	0xffffffff


	//   ....[19]....
        /*c69c*/ 	.word	0xffffffff


	//   ....[20]....
        /*c6a0*/ 	.word	0xffffffff


	//   ....[21]....
        /*c6a4*/ 	.word	0xffffffff


	//----- nvinfo : EIATTR_COOP_GROUP_INSTR_OFFSETS
	.align		4
.L_34:
        /*c6a8*/ 	.byte	0x04, 0x28
        /*c6aa*/ 	.short	(.L_36 - .L_35)


	//   ....[0]....
.L_35:
        /*c6ac*/ 	.word	0x00000060


	//   ....[1]....
        /*c6b0*/ 	.word	0x00000090


	//   ....[2]....
        /*c6b4*/ 	.word	0x000001c0


	//   ....[3]....
        /*c6b8*/ 	.word	0x000003a0


	//   ....[4]....
        /*c6bc*/ 	.word	0x00000560


	//   ....[5]....
        /*c6c0*/ 	.word	0x000006c0


	//   ....[6]....
        /*c6c4*/ 	.word	0x00003260


	//   ....[7]....
        /*c6c8*/ 	.word	0x00003280


	//   ....[8]....
        /*c6cc*/ 	.word	0x00003510


	//   ....[9]....
        /*c6d0*/ 	.word	0x00003530


	//   ....[10]....
        /*c6d4*/ 	.word	0x00010340


	//   ....[11]....
        /*c6d8*/ 	.word	0x000103a0


	//   ....[12]....
        /*c6dc*/ 	.word	0x000118e0


	//   ....[13]....
        /*c6e0*/ 	.word	0x00011b00


	//   ....[14]....
        /*c6e4*/ 	.word	0x00020f50


	//   ....[15]....
        /*c6e8*/ 	.word	0x00020fd0


	//   ....[16]....
        /*c6ec*/ 	.word	0x00022730


	//   ....[17]....
        /*c6f0*/ 	.word	0x00022760


	//   ....[18]....
        /*c6f4*/ 	.word	0x0002fcc0


	//   ....[19]....
        /*c6f8*/ 	.word	0x0002fd00


	//   ....[20]....
        /*c6fc*/ 	.word	0x0002fd40


	//   ....[21]....
        /*c700*/ 	.word	0x0002fd50


	//----- nvinfo : EIATTR_REG_RECONFIG
	.align		4
.L_36:
        /*c704*/ 	.byte	0x01, 0x54
	.zero		2


	//----- nvinfo : EIATTR_SYSCALL_OFFSETS
	.align		4
        /*c708*/ 	.byte	0x04, 0x46
        /*c70a*/ 	.short	(.L_38 - .L_37)


	//   ....[0]....
.L_37:
        /*c70c*/ 	.word	0x00032330


	//   ....[1]....
        /*c710*/ 	.word	0x000324b0


	//----- nvinfo : EIATTR_MBARRIER_INSTR_OFFSETS
	.align		4
.L_38:
        /*c714*/ 	.byte	0x04, 0x39
        /*c716*/ 	.short	(.L_40 - .L_39)


	//   ....[0]....
.L_39:
        /*c718*/ 	.word	0x00000350
        /*c71c*/ 	.word	0x000000ff
        /*c720*/ 	.word	0x000c0050
        /*c724*/ 	.short	0x0100
        /*c726*/ 	.byte	0x09
	.zero		1


	//   ....[1]....
        /*c728*/ 	.word	0x00000360
        /*c72c*/ 	.word	0x000000ff
        /*c730*/ 	.word	0x000c0060
        /*c734*/ 	.short	0x0100
        /*c736*/ 	.byte	0x09
	.zero		1


	//   ....[2]....
        /*c738*/ 	.word	0x00000370
        /*c73c*/ 	.word	0x000000ff
        /*c740*/ 	.word	0x000c0058
        /*c744*/ 	.short	0x0100
        /*c746*/ 	.byte	0x09
	.zero		1


	//   ....[3]....
        /*c748*/ 	.word	0x00000380
        /*c74c*/ 	.word	0x000000ff
        /*c750*/ 	.word	0x000c0068
        /*c754*/ 	.short	0x0100
        /*c756*/ 	.byte	0x09
	.zero		1


	//   ....[4]....
        /*c758*/ 	.word	0x000004b0
        /*c75c*/ 	.word	0x000000ff
        /*c760*/ 	.word	0x000c0000
        /*c764*/ 	.short	0x0100
        /*c766*/ 	.byte	0x09
	.zero		1


	//   ....[5]....
        /*c768*/ 	.word	0x000004c0
        /*c76c*/ 	.word	0x000000ff
        /*c770*/ 	.word	0x000c0028
        /*c774*/ 	.short	0x0100
        /*c776*/ 	.byte	0x09
	.zero		1


	//   ....[6]....
        /*c778*/ 	.word	0x000004d0
        /*c77c*/ 	.word	0x000000ff
        /*c780*/ 	.word	0x000c0008
        /*c784*/ 	.short	0x0100
        /*c786*/ 	.byte	0x09
	.zero		1


	//   ....[7]....
        /*c788*/ 	.word	0x000004e0
        /*c78c*/ 	.word	0x000000ff
        /*c790*/ 	.word	0x000c0030
        /*c794*/ 	.short	0x0100
        /*c796*/ 	.byte	0x09
	.zero		1


	//   ....[8]....
        /*c798*/ 	.word	0x000004f0
        /*c79c*/ 	.word	0x000000ff
        /*c7a0*/ 	.word	0x000c0010
        /*c7a4*/ 	.short	0x0100
        /*c7a6*/ 	.byte	0x09
	.zero		1


	//   ....[9]....
        /*c7a8*/ 	.word	0x00000500
        /*c7ac*/ 	.word	0x000000ff
        /*c7b0*/ 	.word	0x000c0038
        /*c7b4*/ 	.short	0x0100
        /*c7b6*/ 	.byte	0x09
	.zero		1


	//   ....[10]....
        /*c7b8*/ 	.word	0x00000510
        /*c7bc*/ 	.word	0x000000ff
        /*c7c0*/ 	.word	0x000c0018
        /*c7c4*/ 	.short	0x0100
        /*c7c6*/ 	.byte	0x09
	.zero		1


	//   ....[11]....
        /*c7c8*/ 	.word	0x00000520
        /*c7cc*/ 	.word	0x000000ff
        /*c7d0*/ 	.word	0x000c0040
        /*c7d4*/ 	.short	0x0100
        /*c7d6*/ 	.byte	0x09
	.zero		1


	//   ....[12]....
        /*c7d8*/ 	.word	0x00000530
        /*c7dc*/ 	.word	0x000000ff
        /*c7e0*/ 	.word	0x000c0020
        /*c7e4*/ 	.short	0x0100
        /*c7e6*/ 	.byte	0x09
	.zero		1


	//   ....[13]....
        /*c7e8*/ 	.word	0x00000540
        /*c7ec*/ 	.word	0x000000ff
        /*c7f0*/ 	.word	0x000c0048
        /*c7f4*/ 	.short	0x0100
        /*c7f6*/ 	.byte	0x09
	.zero		1


	//   ....[14]....
        /*c7f8*/ 	.word	0x00000670
        /*c7fc*/ 	.word	0x000000ff
        /*c800*/ 	.word	0x000c0070
        /*c804*/ 	.short	0x0100
        /*c806*/ 	.byte	0x09
	.zero		1


	//   ....[15]....
        /*c808*/ 	.word	0x00000680
        /*c80c*/ 	.word	0x000000ff
        /*c810*/ 	.word	0x000c0080
        /*c814*/ 	.short	0x0100
        /*c816*/ 	.byte	0x09
	.zero		1


	//   ....[16]....
        /*c818*/ 	.word	0x00000690
        /*c81c*/ 	.word	0x000000ff
        /*c820*/ 	.word	0x000c0078
        /*c824*/ 	.short	0x0100
        /*c826*/ 	.byte	0x09
	.zero		1


	//   ....[17]....
        /*c828*/ 	.word	0x000006a0
        /*c82c*/ 	.word	0x000000ff
        /*c830*/ 	.word	0x000c0088
        /*c834*/ 	.short	0x0100
        /*c836*/ 	.byte	0x09
	.zero		1


	//   ....[18]....
        /*c838*/ 	.word	0x000007e0
        /*c83c*/ 	.word	0x000000ff
        /*c840*/ 	.word	0x000c0090
        /*c844*/ 	.short	0x0100
        /*c846*/ 	.byte	0x06
	.zero		1


	//   ....[19]....
        /*c848*/ 	.word	0x000007f0
        /*c84c*/ 	.word	0x000000ff
        /*c850*/ 	.word	0x000c0098
        /*c854*/ 	.short	0x0100
        /*c856*/ 	.byte	0x06
	.zero		1


	//   ....[20]....
        /*c858*/ 	.word	0x00000800
        /*c85c*/ 	.word	0x000000ff
        /*c860*/ 	.word	0x000c00a0
        /*c864*/ 	.short	0x0100
        /*c866*/ 	.byte	0x06
	.zero		1


	//   ....[21]....
        /*c868*/ 	.word	0x00000810
        /*c86c*/ 	.word	0x000000ff
        /*c870*/ 	.word	0x000c00a8
        /*c874*/ 	.short	0x0100
        /*c876*/ 	.byte	0x06
	.zero		1


	//   ....[22]....
        /*c878*/ 	.word	0x00000910
        /*c87c*/ 	.word	0x000000ff
        /*c880*/ 	.word	0x000c00c0
        /*c884*/ 	.short	0x0100
        /*c886*/ 	.byte	0x09
	.zero		1


	//   ....[23]....
        /*c888*/ 	.word	0x00000920
        /*c88c*/ 	.word	0x000000ff
        /*c890*/ 	.word	0x000c00e0
        /*c894*/ 	.short	0x0100
        /*c896*/ 	.byte	0x09
	.zero		1


	//   ....[24]....
        /*c898*/ 	.word	0x00000930
        /*c89c*/ 	.word	0x000000ff
        /*c8a0*/ 	.word	0x000c00c8
        /*c8a4*/ 	.short	0x0100
        /*c8a6*/ 	.byte	0x09
	.zero		1


	//   ....[25]....
        /*c8a8*/ 	.word	0x00000940
        /*c8ac*/ 	.word	0x000000ff
        /*c8b0*/ 	.word	0x000c00e8
        /*c8b4*/ 	.short	0x0100
        /*c8b6*/ 	.byte	0x09
	.zero		1


	//   ....[26]....
        /*c8b8*/ 	.word	0x00000950
        /*c8bc*/ 	.word	0x000000ff
        /*c8c0*/ 	.word	0x000c00d0
        /*c8c4*/ 	.short	0x0100
        /*c8c6*/ 	.byte	0x09
	.zero		1


	//   ....[27]....
        /*c8c8*/ 	.word	0x00000960
        /*c8cc*/ 	.word	0x000000ff
        /*c8d0*/ 	.word	0x000c00f0
        /*c8d4*/ 	.short	0x0100
        /*c8d6*/ 	.byte	0x09
	.zero		1


	//   ....[28]....
        /*c8d8*/ 	.word	0x00000970
        /*c8dc*/ 	.word	0x000000ff
        /*c8e0*/ 	.word	0x000c00d8
        /*c8e4*/ 	.short	0x0100
        /*c8e6*/ 	.byte	0x09
	.zero		1


	//   ....[29]....
        /*c8e8*/ 	.word	0x00000980
        /*c8ec*/ 	.word	0x000000ff
        /*c8f0*/ 	.word	0x000c00f8
        /*c8f4*/ 	.short	0x0100
        /*c8f6*/ 	.byte	0x09
	.zero		1


	//   ....[30]....
        /*c8f8*/ 	.word	0x00000fa0
        /*c8fc*/ 	.word	0x000000ff
        /*c900*/ 	.word	0x000c0050
        /*c904*/ 	.short	0x010a
        /*c906*/ 	.byte	0x06
	.zero		1


	//   ....[31]....
        /*c908*/ 	.word	0x00001020
        /*c90c*/ 	.word	0x000000ff
        /*c910*/ 	.word	0x000c0000
        /*c914*/ 	.short	0x010a
        /*c916*/ 	.byte	0x3d
	.zero		1


	//   ....[32]....
        /*c918*/ 	.word	0x000010a0
        /*c91c*/ 	.word	0x000000ff
        /*c920*/ 	.word	0xfffffff8
        /*c924*/ 	.short	0x010a
        /*c926*/ 	.byte	0x04
	.zero		1


	//   ....[33]....
        /*c928*/ 	.word	0x00003300
        /*c92c*/ 	.word	0x00000007
        /*c930*/ 	.word	0x00000000
        /*c934*/ 	.short	0x0101
        /*c936*/ 	.byte	0x37
	.zero		1


	//   ....[34]....
        /*c938*/ 	.word	0x00005370
        /*c93c*/ 	.word	0x000000ff
        /*c940*/ 	.word	0x000c0008
        /*c944*/ 	.short	0x010a
        /*c946*/ 	.byte	0x3d
	.zero		1


	//   ....[35]....
        /*c948*/ 	.word	0x0000ed10
        /*c94c*/ 	.word	0x000000ff
        /*c950*/ 	.word	0x00000000
        /*c954*/ 	.short	0x0101
        /*c956*/ 	.byte	0x04
	.zero		1


	//   ....[36]....
        /*c958*/ 	.word	0x0000eeb0
        /*c95c*/ 	.word	0x000000ff
        /*c960*/ 	.word	0x000c0000
        /*c964*/ 	.short	0x010a
        /*c966*/ 	.byte	0x06
	.zero		1


	//   ....[37]....
        /*c968*/ 	.word	0x00013e20
        /*c96c*/ 	.word	0x000000ff
        /*c970*/ 	.word	0x000c0000
        /*c974*/ 	.short	0x010a
        /*c976*/ 	.byte	0x0a
	.zero		1


	//   ....[38]....
        /*c978*/ 	.word	0x00014ad0
        /*c97c*/ 	.word	0x000000ff
        /*c980*/ 	.word	0x000c0000
        /*c984*/ 	.short	0x010a
        /*c986*/ 	.byte	0x0a
	.zero		1


	//   ....[39]....
        /*c988*/ 	.word	0x0001f000
        /*c98c*/ 	.word	0x000000ff
        /*c990*/ 	.word	0x00000000
        /*c994*/ 	.short	0x0101
        /*c996*/ 	.byte	0x0a
	.zero		1


	//   ....[40]....
        /*c998*/ 	.word	0x0001f0b0
        /*c99c*/ 	.word	0x000000ff
        /*c9a0*/ 	.word	0x00000000
        /*c9a4*/ 	.short	0x0101
        /*c9a6*/ 	.byte	0x0a
	.zero		1


	//   ....[41]....
        /*c9a8*/ 	.word	0x0001f2b0
        /*c9ac*/ 	.word	0x000000ff
        /*c9b0*/ 	.word	0x000c0000
        /*c9b4*/ 	.short	0x010a
        /*c9b6*/ 	.byte	0x05
	.zero		1


	//   ....[42]....
        /*c9b8*/ 	.word	0x00024fd0
        /*c9bc*/ 	.word	0x000000ff
        /*c9c0*/ 	.word	0x000c0000
        /*c9c4*/ 	.short	0x010a
        /*c9c6*/ 	.byte	0x0a
	.zero		1


	//   ....[43]....
        /*c9c8*/ 	.word	0x000255b0
        /*c9cc*/ 	.word	0x000000ff
        /*c9d0*/ 	.word	0x000c0000
        /*c9d4*/ 	.short	0x010a
        /*c9d6*/ 	.byte	0x0a
	.zero		1


	//   ....[44]....
        /*c9d8*/ 	.word	0x0002fae0
        /*c9dc*/ 	.word	0x000000ff
        /*c9e0*/ 	.word	0x00000000
        /*c9e4*/ 	.short	0x0101
        /*c9e6*/ 	.byte	0x0a
	.zero		1


	//   ....[45]....
        /*c9e8*/ 	.word	0x0002fb90
        /*c9ec*/ 	.word	0x000000ff
        /*c9f0*/ 	.word	0x00000000
        /*c9f4*/ 	.short	0x0101
        /*c9f6*/ 	.byte	0x0a
	.zero		1


	//   ....[46]....
        /*c9f8*/ 	.word	0x00031df0
        /*c9fc*/ 	.word	0x000000ff
        /*ca00*/ 	.word	0x00000008
        /*ca04*/ 	.short	0x010a
        /*ca06*/ 	.byte	0x05
	.zero		1


	//   ....[47]....
        /*ca08*/ 	.word	0x00035e80
        /*ca0c*/ 	.word	0x00000000
        /*ca10*/ 	.word	0x000c0090
        /*ca14*/ 	.short	0x0101
        /*ca16*/ 	.byte	0x3d
	.zero		1


	//   ....[48]....
        /*ca18*/ 	.word	0x00035fd0
        /*ca1c*/ 	.word	0x00000004
        /*ca20*/ 	.word	0x000c0060
        /*ca24*/ 	.short	0x010a
        /*ca26*/ 	.byte	0x3f
	.zero		1


	//   ....[49]....
        /*ca28*/ 	.word	0x00036460
        /*ca2c*/ 	.word	0x00000005
        /*ca30*/ 	.word	0x000c0028
        /*ca34*/ 	.short	0x010a
        /*ca36*/ 	.byte	0x3f
	.zero		1


	//   ....[50]....
        /*ca38*/ 	.word	0x00036930
        /*ca3c*/ 	.word	0x00000005
        /*ca40*/ 	.word	0x000c0060
        /*ca44*/ 	.short	0x010a
        /*ca46*/ 	.byte	0x3f
	.zero		1


	//   ....[51]....
        /*ca48*/ 	.word	0x00036e30
        /*ca4c*/ 	.word	0x00000004
        /*ca50*/ 	.word	0x000c0028
        /*ca54*/ 	.short	0x010a
        /*ca56*/ 	.byte	0x3f
	.zero		1


	//   ....[52]....
        /*ca58*/ 	.word	0x000373f0
        /*ca5c*/ 	.word	0x00000006
        /*ca60*/ 	.word	0x000c0028
        /*ca64*/ 	.short	0x010a
        /*ca66*/ 	.byte	0x3f
	.zero		1


	//   ....[53]....
        /*ca68*/ 	.word	0x000378f0
        /*ca6c*/ 	.word	0x00000006
        /*ca70*/ 	.word	0x000c0028
        /*ca74*/ 	.short	0x010a
        /*ca76*/ 	.byte	0x3f
	.zero		1


	//   ....[54]....
        /*ca78*/ 	.word	0x00037de0
        /*ca7c*/ 	.word	0x00000003
        /*ca80*/ 	.word	0x000c0050
        /*ca84*/ 	.short	0x010a
        /*ca86*/ 	.byte	0x3f
	.zero		1


	//   ....[55]....
        /*ca88*/ 	.word	0x00037e40
        /*ca8c*/ 	.word	0x00000000
        /*ca90*/ 	.word	0x000c0000
        /*ca94*/ 	.short	0x010a
        /*ca96*/ 	.byte	0x3f
	.zero		1


	//   ....[56]....
        /*ca98*/ 	.word	0x00037ec0
        /*ca9c*/ 	.word	0x00000005
        /*caa0*/ 	.word	0xfffffff8
        /*caa4*/ 	.short	0x010a
        /*caa6*/ 	.byte	0x3f
	.zero		1


	//   ....[57]....
        /*caa8*/ 	.word	0x00037f20
        /*caac*/ 	.word	0x00000006
        /*cab0*/ 	.word	0x000c0008
        /*cab4*/ 	.short	0x010a
        /*cab6*/ 	.byte	0x3f
	.zero		1


	//   ....[58]....
        /*cab8*/ 	.word	0x00037f80
        /*cabc*/ 	.word	0x00000004
        /*cac0*/ 	.word	0x000c0000
        /*cac4*/ 	.short	0x010a
        /*cac6*/ 	.byte	0x3f
	.zero		1


	//   ....[59]....
        /*cac8*/ 	.word	0x00037fe0
        /*cacc*/ 	.word	0x00000000
        /*cad0*/ 	.word	0x000c0000
        /*cad4*/ 	.short	0x010a
        /*cad6*/ 	.byte	0x3f
	.zero		1


	//   ....[60]....
        /*cad8*/ 	.word	0x00038040
        /*cadc*/ 	.word	0x00000003
        /*cae0*/ 	.word	0x000c0000
        /*cae4*/ 	.short	0x010a
        /*cae6*/ 	.byte	0x3f
	.zero		1


	//   ....[61]....
        /*cae8*/ 	.word	0x000380a0
        /*caec*/ 	.word	0x00000000
        /*caf0*/ 	.word	0x000c0000
        /*caf4*/ 	.short	0x010a
        /*caf6*/ 	.byte	0x3f
	.zero		1


	//   ....[62]....
        /*caf8*/ 	.word	0x00038120
        /*cafc*/ 	.word	0x00000003
        /*cb00*/ 	.word	0x00000008
        /*cb04*/ 	.short	0x010a
        /*cb06*/ 	.byte	0x3f
	.zero		1


	//   ....[63]....
        /*cb08*/ 	.word	0x00038170
        /*cb0c*/ 	.word	0x00000004
        /*cb10*/ 	.word	0x000c0060
        /*cb14*/ 	.short	0x010a
        /*cb16*/ 	.byte	0x3f
	.zero		1


	//   ....[64]....
        /*cb18*/ 	.word	0x000381c0
        /*cb1c*/ 	.word	0x00000005
        /*cb20*/ 	.word	0x000c0028
        /*cb24*/ 	.short	0x010a
        /*cb26*/ 	.byte	0x3f
	.zero		1


	//   ....[65]....
        /*cb28*/ 	.word	0x00038210
        /*cb2c*/ 	.word	0x00000005
        /*cb30*/ 	.word	0x000c0060
        /*cb34*/ 	.short	0x010a
        /*cb36*/ 	.byte	0x3f
	.zero		1


	//   ....[66]....
        /*cb38*/ 	.word	0x00038260
        /*cb3c*/ 	.word	0x00000004
        /*cb40*/ 	.word	0x000c0028
        /*cb44*/ 	.short	0x010a
        /*cb46*/ 	.byte	0x3f
	.zero		1


	//   ....[67]....
        /*cb48*/ 	.word	0x000382b0
        /*cb4c*/ 	.word	0x00000006
        /*cb50*/ 	.word	0x000c0028
        /*cb54*/ 	.short	0x010a
        /*cb56*/ 	.byte	0x3f
	.zero		1


	//   ....[68]....
        /*cb58*/ 	.word	0x00038300
        /*cb5c*/ 	.word	0x00000006
        /*cb60*/ 	.word	0x000c0028
        /*cb64*/ 	.short	0x010a
        /*cb66*/ 	.byte	0x3f
	.zero		1


	//----- nvinfo : EIATTR_NUM_MBARRIERS
	.align		4
.L_40:
        /*cb68*/ 	.byte	0x03, 0x38
        /*cb6a*/ 	.short	0x001e


	//----- nvinfo : EIATTR_EXIT_INSTR_OFFSETS
	.align		4
        /*cb6c*/ 	.byte	0x04, 0x1c
        /*cb6e*/ 	.short	(.L_42 - .L_41)


	//   ....[0]....
.L_41:
        /*cb70*/ 	.word	0x00000a30


	//   ....[1]....
        /*cb74*/ 	.word	0x00035e90


	//   ....[2]....
        /*cb78*/ 	.word	0x00035ed0


	//   ....[3]....
        /*cb7c*/ 	.word	0x000372c0


	//   ....[4]....
        /*cb80*/ 	.word	0x00037dc0


	//----- nvinfo : EIATTR_MAX_THREADS
	.align		4
.L_42:
        /*cb84*/ 	.byte	0x04, 0x05
        /*cb86*/ 	.short	(.L_44 - .L_43)
.L_43:
        /*cb88*/ 	.word	0x00000180
        /*cb8c*/ 	.word	0x00000001
        /*cb90*/ 	.word	0x00000001


	//----- nvinfo : EIATTR_CRS_STACK_SIZE
	.align		4
.L_44:
        /*cb94*/ 	.byte	0x04, 0x1e
        /*cb96*/ 	.short	(.L_46 - .L_45)
.L_45:
        /*cb98*/ 	.word	0x00000000


	//----- nvinfo : EIATTR_CBANK_PARAM_SIZE
	.align		4
.L_46:
        /*cb9c*/ 	.byte	0x03, 0x19
        /*cb9e*/ 	.short	0x0870


	//----- nvinfo : EIATTR_PARAM_CBANK
	.align		4
        /*cba0*/ 	.byte	0x04, 0x0a
        /*cba2*/ 	.short	(.L_48 - .L_47)
	.align		4
.L_47:
        /*cba4*/ 	.word	index@(.nv.constant0._ZN7cutlass13device_kernelINS_4fmha6kernel28FmhaKernelTmaWarpSpecializedINS1_10collective30FmhaMainloopTmaWarpSpecializedINS_6half_tEffN4cute5tupleIJNS7_1CILi128EEESA_NS9_ILi512EEEEEENS8_IJiNS9_ILi1EEENS8_IJiiEEEEEESF_SF_NS4_14ResidualFusionEJEEENS4_15FmhaFwdEpilogueIS6_fNS8_IJNS9_ILi64EEESB_SA_EEEEENS2_23IndividualTileSchedulerEJEEEEEvNT_6ParamsE)
        /*cba8*/ 	.short	0x0210
        /*cbaa*/ 	.short	0x0870


	//----- nvinfo : EIATTR_SW_WAR
	.align		4
.L_48:
        /*cbac*/ 	.byte	0x04, 0x36
        /*cbae*/ 	.short	(.L_50 - .L_49)
.L_49:
        /*cbb0*/ 	.word	0x00000008
.L_50:


//--------------------- .nv.callgraph             --------------------------
	.section	.nv.callgraph,"",@"SHT_CUDA_CALLGRAPH"
	.align	4
	.sectionentsize	8
	.align		4
        /*0000*/ 	.word	0x00000000
	.align		4
        /*0004*/ 	.word	0xffffffff
	.align		4
        /*0008*/ 	.word	index@(_ZN7cutlass13device_kernelINS_4fmha6kernel28FmhaKernelTmaWarpSpecializedINS1_10collective30FmhaMainloopTmaWarpSpecializedINS_6half_tEffN4cute5tupleIJNS7_1CILi128EEESA_NS9_ILi512EEEEEENS8_IJiNS9_ILi1EEENS8_IJiiEEEEEESF_SF_NS4_14ResidualFusionEJEEENS4_15FmhaFwdEpilogueIS6_fNS8_IJNS9_ILi64EEESB_SA_EEEEENS2_23IndividualTileSchedulerEJEEEEEvNT_6ParamsE)
	.align		4
        /*000c*/ 	.word	index@(__assertfail)
	.align		4
        /*0010*/ 	.word	0x00000000
	.align		4
        /*0014*/ 	.word	0xfffffffe
	.align		4
        /*0018*/ 	.word	0x00000000
	.align		4
        /*001c*/ 	.word	0xfffffffd
	.align		4
        /*0020*/ 	.word	0x00000000
	.align		4
        /*0024*/ 	.word	0xfffffffc


//--------------------- .nv.constant4             --------------------------
	.section	.nv.constant4,"a",@progbits
	.align	8
	.align		8
.nv.constant4:
        /*0000*/ 	.dword	__assertfail
	.align		8
        /*0008*/ 	.dword	__unnamed_1
	.align		8
        /*0010*/ 	.dword	__unnamed_2
	.align		8
        /*0018*/ 	.dword	_ZN39_INTERNAL_be7d192e_4_k_cu_00339844_35314cuda3std3__45__cpo5beginE
	.align		8
        /*0020*/ 	.dword	_ZN39_INTERNAL_be7d192e_4_k_cu_00339844_35314cuda3std3__45__cpo3endE
	.align		8
        /*0028*/ 	.dword	_ZN39_INTERNAL_be7d192e_4_k_cu_00339844_35314cuda3std3__45__cpo6cbeginE
	.align		8
        /*0030*/ 	.dword	_ZN39_INTERNAL_be7d192e_4_k_cu_00339844_35314cuda3std3__45__cpo4cendE
	.align		8
        /*0038*/ 	.dword	_ZN39_INTERNAL_be7d192e_4_k_cu_00339844_35314cuda3std3__441_GLOBAL__N__be7d192e_4_k_cu_00339844_35316ignoreE
	.align		8
        /*0040*/ 	.dword	_ZN39_INTERNAL_be7d192e_4_k_cu_00339844_35314cuda3std3__419piecewise_constructE
	.align		8
        /*0048*/ 	.dword	_ZN39_INTERNAL_be7d192e_4_k_cu_00339844_35314cuda3std3__48in_placeE
	.align		8
        /*0050*/ 	.dword	_ZN39_INTERNAL_be7d192e_4_k_cu_00339844_35314cuda3std6ranges3__45__cpo4swapE
	.align		8
        /*0058*/ 	.dword	_ZN39_INTERNAL_be7d192e_4_k_cu_00339844_35314cuda3std6ranges3__45__cpo9iter_moveE
	.align		8
        /*0060*/ 	.dword	_ZN39_INTERNAL_be7d192e_4_k_cu_00339844_35314cute7productE
	.align		8
        /*0068*/ 	.dword	_ZN39_INTERNAL_be7d192e_4_k_cu_00339844_35314cute1_E
	.align		8
        /*0070*/ 	.dword	$str$24
	.align		8
        /*0078*/ 	.dword	$str$25


//--------------------- .text._ZN7cutlass13device_kernelINS_4fmha6kernel28FmhaKernelTmaWarpSpecializedINS1_10collective30FmhaMainloopTmaWarpSpecializedINS_6half_tEffN4cute5tupleIJNS7_1CILi128EEESA_NS9_ILi512EEEEEENS8_IJiNS9_ILi1EEENS8_IJiiEEEEEESF_SF_NS4_14ResidualFusionEJEEENS4_15FmhaFwdEpilogueIS6_fNS8_IJNS9_ILi64EEESB_SA_EEEEENS2_23IndividualTileSchedulerEJEEEEEvNT_6ParamsE --------------------------
	.section	.text._ZN7cutlass13device_kernelINS_4fmha6kernel28FmhaKernelTmaWarpSpecializedINS1_10collective30FmhaMainloopTmaWarpSpecializedINS_6half_tEffN4cute5tupleIJNS7_1CILi128EEESA_NS9_ILi512EEEEEENS8_IJiNS9_ILi1EEENS8_IJiiEEEEEESF_SF_NS4_14ResidualFusionEJEEENS4_15FmhaFwdEpilogueIS6_fNS8_IJNS9_ILi64EEESB_SA_EEEEENS2_23IndividualTileSchedulerEJEEEEEvNT_6ParamsE,"ax",@progbits
	.align	128
.text._ZN7cutlass13device_kernelINS_4fmha6kernel28FmhaKernelTmaWarpSpecializedINS1_10collective30FmhaMainloopTmaWarpSpecializedINS_6half_tEffN4cute5tupleIJNS7_1CILi128EEESA_NS9_ILi512EEEEEENS8_IJiNS9_ILi1EEENS8_IJiiEEEEEESF_SF_NS4_14ResidualFusionEJEEENS4_15FmhaFwdEpilogueIS6_fNS8_IJNS9_ILi64EEESB_SA_EEEEENS2_23IndividualTileSchedulerEJEEEEEvNT_6ParamsE:
        .type           _ZN7cutlass13device_kernelINS_4fmha6kernel28FmhaKernelTmaWarpSpecializedINS1_10collective30FmhaMainloopTmaWarpSpecializedINS_6half_tEffN4cute5tupleIJNS7_1CILi128EEESA_NS9_ILi512EEEEEENS8_IJiNS9_ILi1EEENS8_IJiiEEEEEESF_SF_NS4_14ResidualFusionEJEEENS4_15FmhaFwdEpilogueIS6_fNS8_IJNS9_ILi64EEESB_SA_EEEEENS2_23IndividualTileSchedulerEJEEEEEvNT_6ParamsE,@function
        .size           _ZN7cutlass13device_kernelINS_4fmha6kernel28FmhaKernelTmaWarpSpecializedINS1_10collective30FmhaMainloopTmaWarpSpecializedINS_6half_tEffN4cute5tupleIJNS7_1CILi128EEESA_NS9_ILi512EEEEEENS8_IJiNS9_ILi1EEENS8_IJiiEEEEEESF_SF_NS4_14ResidualFusionEJEEENS4_15FmhaFwdEpilogueIS6_fNS8_IJNS9_ILi64EEESB_SA_EEEEENS2_23IndividualTileSchedulerEJEEEEEvNT_6ParamsE,(.L_x_147 - _ZN7cutlass13device_kernelINS_4fmha6kernel28FmhaKernelTmaWarpSpecializedINS1_10collective30FmhaMainloopTmaWarpSpecializedINS_6half_tEffN4cute5tupleIJNS7_1CILi128EEESA_NS9_ILi512EEEEEENS8_IJiNS9_ILi1EEENS8_IJiiEEEEEESF_SF_NS4_14ResidualFusionEJEEENS4_15FmhaFwdEpilogueIS6_fNS8_IJNS9_ILi64EEESB_SA_EEEEENS2_23IndividualTileSchedulerEJEEEEEvNT_6ParamsE)
        .other          _ZN7cutlass13device_kernelINS_4fmha6kernel28FmhaKernelTmaWarpSpecializedINS1_10collective30FmhaMainloopTmaWarpSpecializedINS_6half_tEffN4cute5tupleIJNS7_1CILi128EEESA_NS9_ILi512EEEEEENS8_IJiNS9_ILi1EEENS8_IJiiEEEEEESF_SF_NS4_14ResidualFusionEJEEENS4_15FmhaFwdEpilogueIS6_fNS8_IJNS9_ILi64EEESB_SA_EEEEENS2_23IndividualTileSchedulerEJEEEEEvNT_6ParamsE,@"STO_CUDA_ENTRY STV_DEFAULT"
_ZN7cutlass13device_kernelINS_4fmha6kernel28FmhaKernelTmaWarpSpecializedINS1_10collective30FmhaMainloopTmaWarpSpecializedINS_6half_tEffN4cute5tupleIJNS7_1CILi128EEESA_NS9_ILi512EEEEEENS8_IJiNS9_ILi1EEENS8_IJiiEEEEEESF_SF_NS4_14ResidualFusionEJEEENS4_15FmhaFwdEpilogueIS6_fNS8_IJNS9_ILi64EEESB_SA_EEEEENS2_23IndividualTileSchedulerEJEEEEEvNT_6ParamsE:
[----:B------:R-:W1:Y:S02]  /*0000*/  LDC R1, c[0x0][0x28] ;  /* 0x00000a00ff017b82 */ /* 0x000e640000000800 */
[----:B-1----:R-:W-:Y:S01]  /*0010*/  IADD3 R1, R1, -0x12a8, RZ ;  /* 0xffffed5801017810 */ /* 0x002fe20007ffe0ff */
[----:B------:R-:W1:Y:S01]  /*0020*/  S2R R0, SR_TID.X ;  /* 0x0000000000007919 */ /* 0x000e620000002100 */
[----:B------:R-:W-:Y:S01]  /*0030*/  ELECT P1, URZ, PT ;  /* 0x00000000003f782f */ /* 0x000fe20003820000 */
[----:B------:R-:W-:Y:S01]  /*0040*/  BSSY B0, `(.L_x_0) ;  /* 0x0000017000007945 */ /* 0x000fe20003800000 */
[----:B-1----:R-:W-:-:S05]  /*0050*/  SHF.R.U32.HI R2, RZ, 0x5, R0 ;  /* 0x00000005ff027819 */ /* 0x002fca0000011600 */
[----:B------:R-:W1:Y:S02]  /*0060*/  SHFL.IDX PT, R3, R2, RZ, 0x1f ;  /* 0x00001fff02037589 */ /* 0x000e6400000e0000 */
[----:B-1----:R-:W-:Y:S02]  /*0070*/  R2UR UR4, R3 ;  /* 0x00000000030472ca */ /* 0x002fe400000e0000 */
[----:B------:R-:W-:-:S06]  /*0080*/  SHF.R.U32.HI R3, RZ, 0x7, R0 ;  /* 0x00000007ff037819 */ /* 0x000fcc0000011600 */
[----:B------:R-:W1:Y:S05]  /*0090*/  SHFL.IDX PT, R3, R3, RZ, 0x1f ;  /* 0x00001fff03037589 */ /* 0x000e6a00000e0000 */
[----:B------:R-:W-:Y:S02]  /*00a0*/  USHF.R.S32.HI UR5, URZ, 0x1f, UR4 ;  /* 0x0000001f3f057899 */ /* 0x000fe40008011404 */
[----:B------:R-:W-:Y:S02]  /*00b0*/  ISETP.NE.OR P0, PT, RZ, UR4, !P1 ;  /* 0x00000004ff007c0c */ /* 0x000fe4000cf05670 */
[----:B------:R-:W-:-:S04]  /*00c0*/  ULEA.HI UR5, UR5, UR4, URZ, 0x2 ;  /* 0x0000000405057291 */ /* 0x000fc8000f8f103f */
[----:B------:R-:W-:-:S04]  /*00d0*/  ULOP3.LUT UR5, UR5, 0xfffffffc, URZ, 0xc0, !UPT ;  /* 0xfffffffc05057892 */ /* 0x000fc8000f8ec03f */
[----:B------:R-:W-:-:S03]  /*00e0*/  UIADD3 UR8, UR4, -UR5, URZ ;  /* 0x8000000504087290 */ /* 0x000fc6000fffe03f */
[----:B------:R-:W-:Y:S09]  /*00f0*/  @P0 BRA `(.L_x_1) ;  /* 0x00000000002c0947 */ /* 0x000ff20003800000 */
[----:B------:R-:W-:Y:S02]  /*0100*/  ULDC.64 UR4, c[0x0][0x198] ;  /* 0x0000660000047ab9 */ /* 0x000fe40000000a00 */
[----:B------:R-:W-:Y:S02]  /*0110*/  UIADD3 UR6, UP0, UR4, 0xf0, URZ ;  /* 0x000000f004067890 */ /* 0x000fe4000ff1e03f */
[----:B------:R-:W-:Y:S02]  /*0120*/  UIADD3 UR10, UP1, UR4, 0x1f0, URZ ;  /* 0x000001f0040a7890 */ /* 0x000fe4000ff3e03f */
[----:B------:R-:W-:Y:S02]  /*0130*/  UIADD3 UR4, UP2, UR4, 0x2f0, URZ ;  /* 0x000002f004047890 */ /* 0x000fe4000ff5e03f */
[----:B------:R-:W-:Y:S02]  /*0140*/  UIADD3.X UR7, URZ, UR5, URZ, UP0, !UPT ;  /* 0x000000053f077290 */ /* 0x000fe400087fe43f */
[----:B------:R-:W-:-:S02]  /*0150*/  UIADD3.X UR11, URZ, UR5, URZ, UP1, !UPT ;  /* 0x000000053f0b7290 */ /* 0x000fc40008ffe43f */
[----:B------:R-:W-:-:S05]  /*0160*/  UIADD3.X UR5, URZ, UR5, URZ, UP2, !UPT ;  /* 0x000000053f057290 */ /* 0x000fca00097fe43f */
[----:B------:R2:W-:Y:S02]  /*0170*/  UTMACCTL.PF [UR6] ;  /* 0x00000000060079b9 */ /* 0x0005e40008040000 */
[----:B------:R2:W-:Y:S02]  /*0180*/  UTMACCTL.PF [UR10] ;  /* 0x000000000a0079b9 */ /* 0x0005e40008040000 */
[----:B------:R2:W-:Y:S02]  /*0190*/  UTMACCTL.PF [UR4] ;  /* 0x00000000040079b9 */ /* 0x0005e40008040000 */
[----:B--2---:R-:W-:Y:S01]  /*01a0*/  NOP ;  /* 0x0000000000007918 */ /* 0x004fe20000000000 */
.L_x_1:
[----:B------:R-:W-:Y:S05]  /*01b0*/  BSYNC B0 ;  /* 0x0000000000007941 */ /* 0x000fea0003800000 */
.L_x_0:
[----:B------:R-:W2:Y:S01]  /*01c0*/  SHFL.IDX PT, R4, R2, RZ, 0x1f ;  /* 0x00001fff02047589 */ /* 0x000ea200000e0000 */
[----:B-1----:R-:W-:Y:S01]  /*01d0*/  R2UR UR4, R3 ;  /* 0x00000000030472ca */ /* 0x002fe200000e0000 */
[----:B------:R-:W-:-:S12]  /*01e0*/  UISETP.NE.AND UP0, UPT, UR8, 0x1, UPT ;  /* 0x000000010800788c */ /* 0x000fd8000bf05270 */
[----:B------:R-:W-:Y:S01]  /*01f0*/  IMAD.U32 R5, RZ, RZ, UR4 ;  /* 0x00000004ff057e24 */ /* 0x000fe2000f8e00ff */
[----:B------:R-:W-:Y:S02]  /*0200*/  UIADD3 UR52, UR4, -0x1, URZ ;  /* 0xffffffff04347890 */ /* 0x000fe4000fffe03f */
[----:B------:R-:W-:Y:S02]  /*0210*/  UISETP.EQ.AND UP0, UPT, UR4, URZ, !UP0 ;  /* 0x0000003f0400728c */ /* 0x000fe4000c702270 */
[----:B------:R1:W-:Y:S01]  /*0220*/  STL [R1+0x278], R5 ;  /* 0x0002780501007387 */ /* 0x0003e20000100800 */
[----:B------:R-:W-:Y:S02]  /*0230*/  UISETP.GE.U32.AND UP1, UPT, UR52, 0x4, UPT ;  /* 0x000000043400788c */ /* 0x000fe4000bf26070 */
[----:B------:R-:W-:Y:S01]  /*0240*/  USEL UR54, URZ, 0x1, !UP0 ;  /* 0x000000013f367887 */ /* 0x000fe2000c000000 */
[----:B--2---:R-:W-:-:S03]  /*0250*/  ISETP.NE.AND P0, PT, R4, RZ, PT ;  /* 0x000000ff0400720c */ /* 0x004fc60003f05270 */
[----:B------:R-:W-:-:S10]  /*0260*/  USEL UR54, UR54, 0x2, UP1 ;  /* 0x0000000236367887 */ /* 0x000fd40008800000 */
[----:B-1----:R-:W-:Y:S05]  /*0270*/  @P0 BRA `(.L_x_2) ;  /* 0x0000000000480947 */ /* 0x002fea0003800000 */
[----:B------:R-:W1:Y:S01]  /*0280*/  S2UR UR9, SR_CgaCtaId ;  /* 0x00000000000979c3 */ /* 0x000e620000008800 */
[----:B------:R-:W-:Y:S01]  /*0290*/  UMOV UR4, 0x400 ;  /* 0x0000040000047882 */ /* 0x000fe20000000000 */
[----:B------:R-:W-:Y:S01]  /*02a0*/  UMOV UR5, 0x1 ;  /* 0x0000000100057882 */ /* 0x000fe20000000000 */
[----:B------:R-:W-:Y:S01]  /*02b0*/  UMOV UR6, 0x80 ;  /* 0x0000008000067882 */ /* 0x000fe20000000000 */
[----:B------:R-:W-:Y:S01]  /*02c0*/  ELECT P0, URZ, PT ;  /* 0x00000000003f782f */ /* 0x000fe20003800000 */
[----:B------:R-:W-:-:S04]  /*02d0*/  UIADD3 UR6, -UR6, 0x100000, URZ ;  /* 0x0010000006067890 */ /* 0x000fc8000fffe13f */
[----:B------:R-:W-:Y:S02]  /*02e0*/  USHF.L.U32 UR7, UR6, 0xb, URZ ;  /* 0x0000000b06077899 */ /* 0x000fe4000800063f */
[----:B------:R-:W-:Y:S02]  /*02f0*/  USHF.L.U32 UR6, UR6, 0x1, URZ ;  /* 0x0000000106067899 */ /* 0x000fe4000800063f */
[----:B-1----:R-:W-:Y:S02]  /*0300*/  ULEA UR9, UR9, UR4, 0x18 ;  /* 0x0000000409097291 */ /* 0x002fe4000f8ec03f */
[----:B------:R-:W-:-:S04]  /*0310*/  UIADD3 UR4, -UR5, 0x100000, URZ ;  /* 0x0010000005047890 */ /* 0x000fc8000fffe13f */
[----:B------:R-:W-:Y:S02]  /*0320*/  USHF.L.U32 UR5, UR4, 0xb, URZ ;  /* 0x0000000b04057899 */ /* 0x000fe4000800063f */
[----:B------:R-:W-:Y:S01]  /*0330*/  USHF.L.U32 UR4, UR4, 0x1, URZ ;  /* 0x0000000104047899 */ /* 0x000fe2000800063f */
[----:B------:R-:W1:Y:S11]  /*0340*/  FENCE.VIEW.ASYNC.S ;  /* 0x00000000000073c6 */ /* 0x000e760000000000 */
[----:B-1----:R1:W2:Y:S01]  /*0350*/  SYNCS.EXCH.64 URZ, [UR9+0xc0050], UR4 ;  /* 0x0c005004093f75b2 */ /* 0x0022a20008000100 */
[----:B------:R1:W3:Y:S01]  /*0360*/  SYNCS.EXCH.64 URZ, [UR9+0xc0060], UR6 ;  /* 0x0c006006093f75b2 */ /* 0x0002e20008000100 */
[----:B------:R1:W4:Y:S01]  /*0370*/  SYNCS.EXCH.64 URZ, [UR9+0xc0058], UR4 ;  /* 0x0c005804093f75b2 */ /* 0x0003220008000100 */
[----:B------:R1:W1:Y:S01]  /*0380*/  SYNCS.EXCH.64 URZ, [UR9+0xc0068], UR6 ;  /* 0x0c006806093f75b2 */ /* 0x0002620008000100 */
[----:B------:R-:W-:Y:S01]  /*0390*/  NOP ;  /* 0x0000000000007918 */ /* 0x000fe20000000000 */
.L_x_2:
[----:B------:R-:W5:Y:S01]  /*03a0*/  SHFL.IDX PT, R3, R2, RZ, 0x1f ;  /* 0x00001fff02037589 */ /* 0x000f6200000e0000 */
[----:B------:R-:W-:Y:S01]  /*03b0*/  NOP ;  /* 0x0000000000007918 */ /* 0x000fe20000000000 */
[----:B-----5:R-:W-:-:S13]  /*03c0*/  ISETP.NE.AND P0, PT, R3, RZ, PT ;  /* 0x000000ff0300720c */ /* 0x020fda0003f05270 */
[----:B------:R-:W-:Y:S05]  /*03d0*/  @P0 BRA `(.L_x_3) ;  /* 0x0000000000600947 */ /* 0x000fea0003800000 */
[----:B-1----:R-:W1:Y:S01]  /*03e0*/  S2UR UR5, SR_CgaCtaId ;  /* 0x00000000000579c3 */ /* 0x002e620000008800 */
[----:B------:R-:W-:Y:S01]  /*03f0*/  UMOV UR4, 0x400 ;  /* 0x0000040000047882 */ /* 0x000fe20000000000 */
[----:B------:R-:W-:Y:S01]  /*0400*/  UMOV UR6, 0x1 ;  /* 0x0000000100067882 */ /* 0x000fe20000000000 */
[----:B------:R-:W-:Y:S01]  /*0410*/  UMOV UR10, 0x100 ;  /* 0x00000100000a7882 */ /* 0x000fe20000000000 */
[----:B------:R-:W-:-:S04]  /*0420*/  UIADD3 UR6, -UR6, 0x100000, URZ ;  /* 0x0010000006067890 */ /* 0x000fc8000fffe13f */
[----:B------:R-:W-:Y:S02]  /*0430*/  USHF.L.U32 UR7, UR6, 0xb, URZ ;  /* 0x0000000b06077899 */ /* 0x000fe4000800063f */
[----:B------:R-:W-:Y:S01]  /*0440*/  USHF.L.U32 UR6, UR6, 0x1, URZ ;  /* 0x0000000106067899 */ /* 0x000fe2000800063f */
[----:B------:R-:W-:Y:S01]  /*0450*/  ELECT P0, URZ, PT ;  /* 0x00000000003f782f */ /* 0x000fe20003800000 */
[----:B-1----:R-:W-:Y:S02]  /*0460*/  ULEA UR9, UR5, UR4, 0x18 ;  /* 0x0000000405097291 */ /* 0x002fe4000f8ec03f */
[----:B------:R-:W-:-:S04]  /*0470*/  UIADD3 UR4, -UR10, 0x100000, URZ ;  /* 0x001000000a047890 */ /* 0x000fc8000fffe13f */
[----:B------:R-:W-:Y:S02]  /*0480*/  USHF.L.U32 UR5, UR4, 0xb, URZ ;  /* 0x0000000b04057899 */ /* 0x000fe4000800063f */
[----:B------:R-:W-:Y:S01]  /*0490*/  USHF.L.U32 UR4, UR4, 0x1, URZ ;  /* 0x0000000104047899 */ /* 0x000fe2000800063f */
[----:B------:R-:W1:Y:S03]  /*04a0*/  FENCE.VIEW.ASYNC.S ;  /* 0x00000000000073c6 */ /* 0x000e660000000000 */
[----:B-1----:R1:W1:Y:S08]  /*04b0*/  SYNCS.EXCH.64 URZ, [UR9+0xc0000], UR6 ;  /* 0x0c000006093f75b2 */ /* 0x0022700008000100 */
[----:B------:R1:W1:Y:S01]  /*04c0*/  SYNCS.EXCH.64 URZ, [UR9+0xc0028], UR4 ;  /* 0x0c002804093f75b2 */ /* 0x0002620008000100 */
        /* <DEDUP_REMOVED lines=8> */
[----:B------:R-:W-:Y:S01]  /*0550*/  NOP ;  /* 0x0000000000007918 */ /* 0x000fe20000000000 */
.L_x_3:
        /* <DEDUP_REMOVED lines=21> */
[----:B------:R-:W-:Y:S01]  /*06b0*/  NOP ;  /* 0x0000000000007918 */ /* 0x000fe20000000000 */
.L_x_4:
[----:B------:R-:W5:Y:S01]  /*06c0*/  SHFL.IDX PT, R3, R2, RZ, 0x1f ;  /* 0x00001fff02037589 */ /* 0x000f6200000e0000 */
[----:B------:R-:W-:Y:S01]  /*06d0*/  ELECT P0, URZ, PT ;  /* 0x00000000003f782f */ /* 0x000fe20003800000 */
[----:B------:R-:W-:Y:S01]  /*06e0*/  NOP ;  /* 0x0000000000007918 */ /* 0x000fe20000000000 */
[----:B-1----:R-:W-:Y:S02]  /*06f0*/  UMOV UR4, 0x80 ;  /* 0x0000008000047882 */ /* 0x002fe40000000000 */
[C---:B-----5:R-:W-:Y:S02]  /*0700*/  ISETP.NE.OR P0, PT, R3.reuse, RZ, !P0 ;  /* 0x000000ff0300720c */ /* 0x060fe40004705670 */
[----:B------:R-:W-:-:S11]  /*0710*/  ISETP.NE.AND P2, PT, R3, RZ, PT ;  /* 0x000000ff0300720c */ /* 0x000fd60003f45270 */
[----:B------:R-:W-:Y:S01]  /*0720*/  VOTEU.ALL UP0, P0 ;  /* 0x00000000003f7886 */ /* 0x000fe20000000000 */
[----:B------:R-:W-:Y:S01]  /*0730*/  VOTEU.ALL UP2, P0 ;  /* 0x00000000003f7886 */ /* 0x000fe20000040000 */
[----:B------:R-:W-:Y:S01]  /*0740*/  VOTEU.ALL UP3, P0 ;  /* 0x00000000003f7886 */ /* 0x000fe20000060000 */
[----:B------:R-:W-:Y:S02]  /*0750*/  VOTEU.ALL UP4, P0 ;  /* 0x00000000003f7886 */ /* 0x000fe40000080000 */
[----:B------:R-:W1:Y:S01]  /*0760*/  @!UP0 S2UR UR7, SR_CgaCtaId ;  /* 0x00000000000789c3 */ /* 0x000e620000008800 */
[----:B------:R-:W-:Y:S01]  /*0770*/  @!UP0 UMOV UR6, 0x400 ;  /* 0x0000040000068882 */ /* 0x000fe20000000000 */
[----:B------:R-:W-:-:S04]  /*0780*/  @!UP0 UIADD3 UR4, -UR4, 0x100000, URZ ;  /* 0x0010000004048890 */ /* 0x000fc8000fffe13f */
[----:B------:R-:W-:Y:S02]  /*0790*/  @!UP0 USHF.L.U32 UR5, UR4, 0xb, URZ ;  /* 0x0000000b04058899 */ /* 0x000fe4000800063f */
[----:B------:R-:W-:Y:S02]  /*07a0*/  @!UP0 USHF.L.U32 UR4, UR4, 0x1, URZ ;  /* 0x0000000104048899 */ /* 0x000fe4000800063f */
[----:B-1----:R-:W-:Y:S01]  /*07b0*/  @!UP0 ULEA UR6, UR7, UR6, 0x18 ;  /* 0x0000000607068291 */ /* 0x002fe2000f8ec03f */
[----:B------:R-:W-:Y:S01]  /*07c0*/  VOTEU.ALL UP0, P0 ;  /* 0x00000000003f7886 */ /* 0x000fe20000000000 */
[----:B------:R-:W1:Y:S10]  /*07d0*/  FENCE.VIEW.ASYNC.S ;  /* 0x00000000000073c6 */ /* 0x000e740000000000 */
[----:B-1----:R1:W1:Y:S01]  /*07e0*/  @!UP0 SYNCS.EXCH.64 URZ, [UR6+0xc0090], UR4 ;  /* 0x0c009004063f85b2 */ /* 0x0022620008000100 */
[----:B------:R1:W1:Y:S01]  /*07f0*/  @!UP2 SYNCS.EXCH.64 URZ, [UR6+0xc0098], UR4 ;  /* 0x0c009804063fa5b2 */ /* 0x0002620008000100 */
[----:B------:R1:W1:Y:S01]  /*0800*/  @!UP3 SYNCS.EXCH.64 URZ, [UR6+0xc00a0], UR4 ;  /* 0x0c00a004063fb5b2 */ /* 0x0002620008000100 */
[----:B------:R1:W1:Y:S01]  /*0810*/  @!UP4 SYNCS.EXCH.64 URZ, [UR6+0xc00a8], UR4 ;  /* 0x0c00a804063fc5b2 */ /* 0x0002620008000100 */
[----:B------:R-:W-:Y:S01]  /*0820*/  NOP ;  /* 0x0000000000007918 */ /* 0x000fe20000000000 */
[----:B------:R-:W-:Y:S05]  /*0830*/  @P2 BRA `(.L_x_5) ;  /* 0x0000000000582947 */ /* 0x000fea0003800000 */
[----:B-1----:R-:W1:Y:S01]  /*0840*/  S2UR UR5, SR_CgaCtaId ;  /* 0x00000000000579c3 */ /* 0x002e620000008800 */
[----:B------:R-:W-:Y:S01]  /*0850*/  UMOV UR4, 0x400 ;  /* 0x0000040000047882 */ /* 0x000fe20000000000 */
[----:B------:R-:W-:Y:S01]  /*0860*/  UMOV UR6, 0x20 ;  /* 0x0000002000067882 */ /* 0x000fe20000000000 */
[----:B------:R-:W-:Y:S01]  /*0870*/  UMOV UR7, 0x80 ;  /* 0x0000008000077882 */ /* 0x000fe20000000000 */
[----:B------:R-:W-:Y:S01]  /*0880*/  ELECT P0, URZ, PT ;  /* 0x00000000003f782f */ /* 0x000fe20003800000 */
[----:B-1----:R-:W-:Y:S02]  /*0890*/  ULEA UR9, UR5, UR4, 0x18 ;  /* 0x0000000405097291 */ /* 0x002fe4000f8ec03f */
[----:B------:R-:W-:-:S04]  /*08a0*/  UIADD3 UR4, -UR6, 0x100000, URZ ;  /* 0x0010000006047890 */ /* 0x000fc8000fffe13f */
[----:B------:R-:W-:Y:S02]  /*08b0*/  USHF.L.U32 UR5, UR4, 0xb, URZ ;  /* 0x0000000b04057899 */ /* 0x000fe4000800063f */
[----:B------:R-:W-:Y:S02]  /*08c0*/  USHF.L.U32 UR4, UR4, 0x1, URZ ;  /* 0x0000000104047899 */ /* 0x000fe4000800063f */
        /* <DEDUP_REMOVED lines=13> */
.L_x_5:
[----:B-1----:R-:W-:Y:S01]  /*09a0*/  R2UR UR4, R5 ;  /* 0x00000000050472ca */ /* 0x002fe200000e0000 */
[----:B------:R-:W-:Y:S01]  /*09b0*/  NOP ;  /* 0x0000000000007918 */ /* 0x000fe20000000000 */
[----:B------:R-:W-:Y:S01]  /*09c0*/  MOV R2, UR8 ;  /* 0x0000000800027c02 */ /* 0x000fe20008000f00 */
[----:B--234-:R-:W-:Y:S03]  /*09d0*/  BAR.SYNC.DEFER_BLOCKING 0x0 ;  /* 0x0000000000007b1d */ /* 0x01cfe60000010000 */
[----:B------:R-:W-:-:S07]  /*09e0*/  ISETP.EQ.AND P2, PT, R2, 0x1, P1 ;  /* 0x000000010200780c */ /* 0x000fce0000f42270 */
[----:B------:R-:W-:-:S13]  /*09f0*/  ISETP.NE.AND P0, PT, RZ, UR4, PT ;  /* 0x00000004ff007c0c */ /* 0x000fda000bf05270 */
[----:B------:R-:W-:Y:S05]  /*0a00*/  @!P0 BRA `(.L_x_6) ;  /* 0x0000035400248947 */ /* 0x000fea0003800000 */
[----:B------:R-:W-:-:S06]  /*0a10*/  UISETP.GT.U32.AND UP0, UPT, UR52, 0x3, UPT ;  /* 0x000000033400788c */ /* 0x000fcc000bf04070 */
[----:B------:R-:W-:-:S13]  /*0a20*/  PLOP3.LUT P0, PT, PT, PT, UP0, 0x80, 0x0 ;  /* 0x000000000000781c */ /* 0x000fda0003f0f008 */
[----:B------:R-:W-:Y:S05]  /*0a30*/  @P0 EXIT ;  /* 0x000000000000094d */ /* 0x000fea0003800000 */
.L_x_7:
[----:B------:R-:W-:-:S08]  /*0a40*/  NOP ;  /* 0x0000000000007918 */ /* 0x000fd00000000000 */
[----:B------:R-:W1:Y:S02]  /*0a50*/  USETMAXREG.TRY_ALLOC.CTAPOOL UP0, 0xf0 ;  /* 0x000000f0000079c8 */ /* 0x000e640008000600 */
[----:B-1----:R-:W-:-:S13]  /*0a60*/  PLOP3.LUT P0, PT, PT, PT, UP0, 0x80, 0x0 ;  /* 0x000000000000781c */ /* 0x002fda0003f0f008 */
[----:B------:R-:W-:Y:S05]  /*0a70*/  @!P0 BRA `(.L_x_7) ;  /* 0xfffffffc00f08947 */ /* 0x000fea000383ffff */
[----:B------:R-:W2:Y:S01]  /*0a80*/  LDL R3, [R1+0x278] ;  /* 0x0002780001037983 */ /* 0x000ea20000100800 */
[----:B------:R-:W1:Y:S02]  /*0a90*/  S2UR UR5, SR_CTAID.X ;  /* 0x00000000000579c3 */ /* 0x000e640000002500 */
[----:B-1----:R-:W-:Y:S01]  /*0aa0*/  IMAD.U32 R2, RZ, RZ, UR5 ;  /* 0x00000005ff027e24 */ /* 0x002fe2000f8e00ff */
[----:B------:R-:W-:-:S04]  /*0ab0*/  UMOV UR5, URZ ;  /* 0x0000003f00057c82 */ /* 0x000fc80008000000 */
[----:B------:R1:W-:Y:S01]  /*0ac0*/  STL [R1+0x27c], R2 ;  /* 0x00027c0201007387 */ /* 0x0003e20000100800 */
[----:B--2---:R-:W-:-:S13]  /*0ad0*/  R2UR UR4, R3 ;  /* 0x00000000030472ca */ /* 0x004fda00000e0000 */
[----:B------:R-:W-:-:S03]  /*0ae0*/  UISETP.NE.AND UP0, UPT, UR4, 0x1, UPT ;  /* 0x000000010400788c */ /* 0x000fc6000bf05270 */
[----:B------:R-:W-:-:S03]  /*0af0*/  UMOV UR4, URZ ;  /* 0x0000003f00047c82 */ /* 0x000fc60008000000 */
[----:B------:R-:W-:-:S13]  /*0b00*/  PLOP3.LUT P0, PT, PT, PT, UP0, 0x80, 0x0 ;  /* 0x000000000000781c */ /* 0x000fda0003f0f008 */
[----:B-1----:R-:W-:Y:S05]  /*0b10*/  @!P0 BRA `(.L_x_8) ;  /* 0x0000000000488947 */ /* 0x002fea0003800000 */
[----:B------:R-:W-:-:S13]  /*0b20*/  R2UR UR5, R3 ;  /* 0x00000000030572ca */ /* 0x000fda00000e0000 */
[----:B------:R-:W-:-:S03]  /*0b30*/  UISETP.NE.AND UP0, UPT, UR5, 0x2, UPT ;  /* 0x000000020500788c */ /* 0x000fc6000bf05270 */
[----:B------:R-:W-:-:S03]  /*0b40*/  UMOV UR5, 0x1 ;  /* 0x0000000100057882 */ /* 0x000fc60000000000 */
[----:B------:R-:W-:-:S13]  /*0b50*/  PLOP3.LUT P1, PT, PT, PT, UP0, 0x80, 0x0 ;  /* 0x000000000000781c */ /* 0x000fda0003f2f008 */
[----:B------:R-:W-:Y:S05]  /*0b60*/  @!P1 BRA `(.L_x_8) ;  /* 0x0000000000349947 */ /* 0x000fea0003800000 */
[----:B------:R-:W-:-:S13]  /*0b70*/  R2UR UR4, R3 ;  /* 0x00000000030472ca */ /* 0x000fda00000e0000 */
[----:B------:R-:W-:-:S06]  /*0b80*/  UISETP.NE.AND UP0, UPT, UR4, 0x3, UPT ;  /* 0x000000030400788c */ /* 0x000fcc000bf05270 */
[----:B------:R-:W-:-:S13]  /*0b90*/  PLOP3.LUT P1, PT, PT, PT, UP0, 0x80, 0x0 ;  /* 0x000000000000781c */ /* 0x000fda0003f2f008 */
[----:B------:R-:W-:Y:S05]  /*0ba0*/  @!P1 BRA `(.L_x_9) ;  /* 0x00000000001c9947 */ /* 0x000fea0003800000 */
[----:B------:R-:W-:-:S13]  /*0bb0*/  R2UR UR4, R3 ;  /* 0x00000000030472ca */ /* 0x000fda00000e0000 */
[----:B------:R-:W-:-:S11]  /*0bc0*/  UISETP.NE.AND UP0, UPT, UR4, 0x4, UPT ;  /* 0x000000040400788c */ /* 0x000fd6000bf05270 */
[----:B------:R-:W-:Y:S01]  /*0bd0*/  @!UP0 UMOV UR4, 0x1 ;  /* 0x0000000100048882 */ /* 0x000fe20000000000 */
[----:B------:R-:W-:Y:S01]  /*0be0*/  @!UP0 UMOV UR5, 0x1 ;  /* 0x0000000100058882 */ /* 0x000fe20000000000 */
[----:B------:R-:W-:Y:S01]  /*0bf0*/  @UP0 UMOV UR4, URZ ;  /* 0x0000003f00040c82 */ /* 0x000fe20008000000 */
[----:B------:R-:W-:Y:S01]  /*0c00*/  @UP0 UMOV UR5, URZ ;  /* 0x0000003f00050c82 */ /* 0x000fe20008000000 */
[----:B------:R-:W-:Y:S05]  /*0c10*/  BRA `(.L_x_8) ;  /* 0x0000000000087947 */ /* 0x000fea0003800000 */
.L_x_9:
[----:B------:R-:W-:Y:S01]  /*0c20*/  UMOV UR4, 0x1 ;  /* 0x0000000100047882 */ /* 0x000fe20000000000 */
[----:B------:R-:W-:-:S05]  /*0c30*/  UMOV UR5, URZ ;  /* 0x0000003f00057c82 */ /* 0x000fca0008000000 */
.L_x_8:
[----:B------:R-:W-:Y:S05]  /*0c40*/  @!P0 BRA `(.L_x_10) ;  /* 0x0000000000748947 */ /* 0x000fea0003800000 */
[----:B------:R-:W-:-:S13]  /*0c50*/  R2UR UR6, R3 ;  /* 0x00000000030672ca */ /* 0x000fda00000e0000 */
[----:B------:R-:W-:-:S06]  /*0c60*/  UISETP.NE.AND UP0, UPT, UR6, 0x2, UPT ;  /* 0x000000020600788c */ /* 0x000fcc000bf05270 */
[----:B------:R-:W-:-:S13]  /*0c70*/  PLOP3.LUT P0, PT, PT, PT, UP0, 0x80, 0x0 ;  /* 0x000000000000781c */ /* 0x000fda0003f0f008 */
        /* <DEDUP_REMOVED lines=8> */
[----:B------:R-:W-:Y:S05]  /*0d00*/  @P0 BRA `(.L_x_13) ;  /* 0x0000000000580947 */ /* 0x000fea0003800000 */
[----:B------:R-:W-:-:S13]  /*0d10*/  R2UR UR6, R2 ;  /* 0x00000000020672ca */ /* 0x000fda00000e0000 */
[----:B------:R-:W-:-:S06]  /*0d20*/  ULEA UR6, UR6, 0x3, 0x1 ;  /* 0x0000000306067891 */ /* 0x000fcc000f8e083f */
[----:B------:R-:W-:-:S05]  /*0d30*/  MOV R2, UR6 ;  /* 0x0000000600027c02 */ /* 0x000fca0008000f00 */
[----:B------:R4:W-:Y:S01]  /*0d40*/  STL [R1+0x27c], R2 ;  /* 0x00027c0201007387 */ /* 0x0009e20000100800 */
[----:B------:R-:W-:Y:S05]  /*0d50*/  BRA `(.L_x_13) ;  /* 0x0000000000447947 */ /* 0x000fea0003800000 */
.L_x_12:
[----:B------:R-:W2:Y:S02]  /*0d60*/  LDL.LU R2, [R1+0x27c] ;  /* 0x00027c0001027983 */ /* 0x000ea40000300800 */
[----:B--2---:R-:W-:-:S13]  /*0d70*/  R2UR UR6, R2 ;  /* 0x00000000020672ca */ /* 0x004fda00000e0000 */
[----:B------:R-:W-:-:S06]  /*0d80*/  ULEA UR6, UR6, 0x2, 0x1 ;  /* 0x0000000206067891 */ /* 0x000fcc000f8e083f */
[----:B------:R-:W-:-:S05]  /*0d90*/  IMAD.U32 R2, RZ, RZ, UR6 ;  /* 0x00000006ff027e24 */ /* 0x000fca000f8e00ff */
[----:B------:R3:W-:Y:S01]  /*0da0*/  STL [R1+0x27c], R2 ;  /* 0x00027c0201007387 */ /* 0x0007e20000100800 */
[----:B------:R-:W-:Y:S05]  /*0db0*/  BRA `(.L_x_13) ;  /* 0x00000000002c7947 */ /* 0x000fea0003800000 */
.L_x_11:
[----:B------:R-:W2:Y:S02]  /*0dc0*/  LDL.LU R2, [R1+0x27c] ;  /* 0x00027c0001027983 */ /* 0x000ea40000300800 */
[----:B--2---:R-:W-:-:S13]  /*0dd0*/  R2UR UR6, R2 ;  /* 0x00000000020672ca */ /* 0x004fda00000e0000 */
[----:B------:R-:W-:-:S06]  /*0de0*/  ULEA UR6, UR6, 0x1, 0x1 ;  /* 0x0000000106067891 */ /* 0x000fcc000f8e083f */
[----:B------:R-:W-:-:S05]  /*0df0*/  MOV R2, UR6 ;  /* 0x0000000600027c02 */ /* 0x000fca0008000f00 */
[----:B------:R2:W-:Y:S01]  /*0e00*/  STL [R1+0x27c], R2 ;  /* 0x00027c0201007387 */ /* 0x0005e20000100800 */
[----:B------:R-:W-:Y:S05]  /*0e10*/  BRA `(.L_x_13) ;  /* 0x0000000000147947 */ /* 0x000fea0003800000 */
.L_x_10:
[----:B------:R-:W2:Y:S02]  /*0e20*/  LDL.LU R2, [R1+0x27c] ;  /* 0x00027c0001027983 */ /* 0x000ea40000300800 */
[----:B--2---:R-:W-:-:S13]  /*0e30*/  R2UR UR6, R2 ;  /* 0x00000000020672ca */ /* 0x004fda00000e0000 */
[----:B------:R-:W-:-:S06]  /*0e40*/  USHF.L.U32 UR6, UR6, 0x1, URZ ;  /* 0x0000000106067899 */ /* 0x000fcc000800063f */
[----:B------:R-:W-:-:S05]  /*0e50*/  IMAD.U32 R2, RZ, RZ, UR6 ;  /* 0x00000006ff027e24 */ /* 0x000fca000f8e00ff */
[----:B------:R1:W-:Y:S02]  /*0e60*/  STL [R1+0x27c], R2 ;  /* 0x00027c0201007387 */ /* 0x0003e40000100800 */
.L_x_13:
[----:B------:R-:W-:-:S04]  /*0e70*/  ULOP3.LUT UR6, UR54, 0x1, URZ, 0xfc, !UPT ;  /* 0x0000000136067892 */ /* 0x000fc8000f8efc3f */
[----:B------:R-:W-:-:S06]  /*0e80*/  UISETP.NE.AND UP0, UPT, UR6, 0x3, UPT ;  /* 0x000000030600788c */ /* 0x000fcc000bf05270 */
[----:B------:R-:W-:-:S13]  /*0e90*/  PLOP3.LUT P0, PT, PT, PT, UP0, 0x80, 0x0 ;  /* 0x000000000000781c */ /* 0x000fda0003f0f008 */
[----:B------:R-:W-:Y:S05]  /*0ea0*/  @!P0 BRA `(.L_x_14) ;  /* 0x0000000000048947 */ /* 0x000fea0003800000 */
[----:B------:R-:W-:Y:S01]  /*0eb0*/  BPT.TRAP 0x1 ;  /* 0x000000040000795c */ /* 0x000fe20000300000 */
.L_x_14:
[----:B------:R-:W5:Y:S01]  /*0ec0*/  S2UR UR6, SR_CgaCtaId ;  /* 0x00000000000679c3 */ /* 0x000f620000008800 */
[----:B------:R-:W-:Y:S01]  /*0ed0*/  UMOV UR61, 0x400 ;  /* 0x00000400003d7882 */ /* 0x000fe20000000000 */
[----:B-1234-:R-:W-:Y:S02]  /*0ee0*/  MOV R2, UR4 ;  /* 0x0000000400027c02 */ /* 0x01efe40008000f00 */
[----:B------:R-:W-:Y:S02]  /*0ef0*/  SHF.R.S32.HI R3, RZ, 0x1f, R0 ;  /* 0x0000001fff037819 */ /* 0x000fe40000011400 */
[----:B------:R-:W-:Y:S02]  /*0f00*/  SHF.L.U32 R2, R2, 0x1f, RZ ;  /* 0x0000001f02027819 */ /* 0x000fe400000006ff */
[----:B------:R-:W-:-:S04]  /*0f10*/  LEA.HI R3, R3, R0, RZ, 0x7 ;  /* 0x0000000003037211 */ /* 0x000fc800078f38ff */
[----:B------:R-:W-:-:S05]  /*0f20*/  LOP3.LUT R3, R3, 0xffffff80, RZ, 0xc0, !PT ;  /* 0xffffff8003037812 */ /* 0x000fca00078ec0ff */
[----:B------:R-:W-:-:S05]  /*0f30*/  IMAD.IADD R3, R0, 0x1, -R3 ;  /* 0x0000000100037824 */ /* 0x000fca00078e0a03 */
[----:B------:R-:W-:Y:S01]  /*0f40*/  SHF.R.S32.HI R0, RZ, 0x1f, R3 ;  /* 0x0000001fff007819 */ /* 0x000fe20000011403 */
[----:B-----5:R-:W-:-:S03]  /*0f50*/  ULEA UR61, UR6, UR61, 0x18 ;  /* 0x0000003d063d7291 */ /* 0x020fc6000f8ec03f */
[----:B------:R-:W-:Y:S01]  /*0f60*/  LEA.HI R0, R0, R3, RZ, 0x2 ;  /* 0x0000000300007211 */ /* 0x000fe200078f10ff */
[----:B------:R-:W-:-:S03]  /*0f70*/  ULEA UR6, UR5, UR61, 0x3 ;  /* 0x0000003d05067291 */ /* 0x000fc6000f8e183f */
[----:B------:R-:W-:-:S04]  /*0f80*/  LOP3.LUT R0, R0, 0x7ffffffc, RZ, 0xc0, !PT ;  /* 0x7ffffffc00007812 */ /* 0x000fc800078ec0ff */
[----:B------:R-:W-:Y:S02]  /*0f90*/  IADD3 R0, R3, -R0, RZ ;  /* 0x8000000003007210 */ /* 0x000fe40007ffe0ff */
[----:B------:R-:W1:Y:S02]  /*0fa0*/  SYNCS.PHASECHK.TRANS64.TRYWAIT P1, [UR6+0xc0050], R2 ;  /* 0x0c005002ff0075a7 */ /* 0x000e640008020146 */
[----:B-1----:R-:W-:Y:S05]  /*0fb0*/  @!P1 BRA `(.L_x_15) ;  /* 0x0000036c00849947 */ /* 0x002fea0003800000 */
.L_x_129:
[----:B-1----:R-:W-:Y:S01]  /*0fc0*/  IMAD.SHL.U32 R2, R0, 0x2, RZ ;  /* 0x0000000200027824 */ /* 0x002fe200078e00ff */
[----:B------:R-:W-:Y:S06]  /*0fd0*/  @!P0 BRA `(.L_x_16) ;  /* 0x0000000000048947 */ /* 0x000fec0003800000 */
[----:B------:R-:W-:Y:S01]  /*0fe0*/  BPT.TRAP 0x1 ;  /* 0x000000040000795c */ /* 0x000fe20000300000 */
.L_x_16:
[----:B------:R-:W-:Y:S01]  /*0ff0*/  SHF.L.U32 R3, RZ, 0x1f, RZ ;  /* 0x0000001fff037819 */ /* 0x000fe200000006ff */
[----:B------:R-:W-:Y:S01]  /*1000*/  UIADD3 UR55, UR61, 0xc0090, URZ ;  /* 0x000c00903d377890 */ /* 0x000fe2000fffe03f */
[----:B------:R-:W-:Y:S02]  /*1010*/  ISETP.NE.AND P2, PT, RZ, UR52, PT ;  /* 0x00000034ff007c0c */ /* 0x000fe4000bf45270 */
[----:B------:R-:W1:Y:S02]  /*1020*/  SYNCS.PHASECHK.TRANS64.TRYWAIT P1, [UR61+0xc0000], R3 ;  /* 0x0c000003ff0075a7 */ /* 0x000e64000802017d */
[----:B-1----:R-:W-:Y:S09]  /*1030*/  @!P1 BRA `(.L_x_17) ;  /* 0x0000036c007c9947 */ /* 0x002ff20003800000 */
.L_x_130:
[----:B-1----:R-:W2:Y:S02]  /*1040*/  LDL R0, [R1+0x278] ;  /* 0x0002780001007983 */ /* 0x002ea40000100800 */
[----:B--2---:R-:W-:Y:S02]  /*1050*/  R2UR UR4, R0 ;  /* 0x00000000000472ca */ /* 0x004fe400000e0000 */
[----:B------:R-:W-:-:S04]  /*1060*/  SEL R0, RZ, 0x1, P2 ;  /* 0x00000001ff007807 */ /* 0x000fc80001000000 */
[----:B------:R-:W-:-:S07]  /*1070*/  SHF.L.U32 R0, R0, 0x1f, RZ ;  /* 0x0000001f00007819 */ /* 0x000fce00000006ff */
[----:B------:R-:W-:-:S06]  /*1080*/  ULEA UR4, UR4, UR55, 0x3 ;  /* 0x0000003704047291 */ /* 0x000fcc000f8e183f */
[----:B------:R-:W-:-:S03]  /*1090*/  MOV R4, UR4 ;  /* 0x0000000400047c02 */ /* 0x000fc60008000f00 */
[----:B------:R-:W1:Y:S02]  /*10a0*/  SYNCS.PHASECHK.TRANS64.TRYWAIT P1, [UR4+-0x8], R0 ;  /* 0xfffff800ff0075a7 */ /* 0x000e640008020144 */
[----:B------:R2:W-:Y:S02]  /*10b0*/  STL [R1+0x280], R4 ;  /* 0x0002800401007387 */ /* 0x0005e40000100800 */
[----:B-12---:R-:W-:Y:S05]  /*10c0*/  @!P1 BRA `(.L_x_18) ;  /* 0x0000036c00709947 */ /* 0x006fea0003800000 */
.L_x_131:
[----:B------:R-:W-:Y:S01]  /*10d0*/  USHF.R.U32.HI UR4, URZ, 0x4, UR61 ;  /* 0x000000043f047899 */ /* 0x000fe2000801163d */
[----:B------:R-:W-:Y:S01]  /*10e0*/  WARPGROUP.ARRIVE ;  /* 0x00000000000079c5 */ /* 0x000fe20000000000 */
[----:B------:R-:W-:Y:S01]  /*10f0*/  UIADD3 UR6, UR61, 0x20000, URZ ;  /* 0x000200003d067890 */ /* 0x000fe2000fffe03f */
[----:B------:R-:W-:Y:S01]  /*1100*/  P2R R7, PR, RZ, 0x1 ;  /* 0x00000001ff077803 */ /* 0x000fe20000000000 */
[----:B------:R-:W-:Y:S02]  /*1110*/  ULOP3.LUT UR4, UR4, 0x3fff, URZ, 0xc0, !UPT ;  /* 0x00003fff04047892 */ /* 0x000fe4000f8ec03f */
[----:B------:R-:W-:Y:S02]  /*1120*/  USHF.R.U32.HI UR6, URZ, 0x4, UR6 ;  /* 0x000000043f067899 */ /* 0x000fe40008011606 */
[----:B------:R-:W-:Y:S02]  /*1130*/  ULOP3.LUT UR4, UR4, 0x10000, URZ, 0xfc, !UPT ;  /* 0x0001000004047892 */ /* 0x000fe4000f8efc3f */
[----:B------:R-:W-:-:S02]  /*1140*/  ULOP3.LUT UR53, UR6, 0x3fff, URZ, 0xc0, !UPT ;  /* 0x00003fff06357892 */ /* 0x000fc4000f8ec03f */
[----:B------:R-:W-:Y:S02]  /*1150*/  ULEA UR4, UR5, UR4, 0xc ;  /* 0x0000000405047291 */ /* 0x000fe4000f8e603f */
[----:B------:R-:W-:Y:S01]  /*1160*/  ULOP3.LUT UR7, UR53, 0x10000, URZ, 0xfc, !UPT ;  /* 0x0001000035077892 */ /* 0x000fe2000f8efc3f */
[----:B------:R-:W-:Y:S01]  /*1170*/  UMOV UR9, 0x40000040 ;  /* 0x4000004000097882 */ /* 0x000fe20000000000 */
[----:B------:R-:W-:Y:S01]  /*1180*/  UMOV UR11, 0x40000040 ;  /* 0x40000040000b7882 */ /* 0x000fe20000000000 */
[----:B------:R-:W-:Y:S01]  /*1190*/  UIADD3 UR5, UR4, 0x2, URZ ;  /* 0x0000000204057890 */ /* 0x000fe2000fffe03f */
[----:B-1----:R-:W-:Y:S01]  /*11a0*/  IMAD.U32 R5, RZ, RZ, UR9 ;  /* 0x00000009ff057e24 */ /* 0x002fe2000f8e00ff */
[----:B------:R-:W-:Y:S02]  /*11b0*/  UMOV UR8, UR4 ;  /* 0x0000000400087c82 */ /* 0x000fe40008000000 */
[----:B------:R-:W-:Y:S01]  /*11c0*/  UMOV UR10, UR7 ;  /* 0x00000007000a7c82 */ /* 0x000fe20008000000 */
[----:B------:R-:W-:Y:S01]  /*11d0*/  UMOV UR13, 0x40000040 ;  /* 0x40000040000d7882 */ /* 0x000fe20000000000 */
[----:B------:R-:W-:Y:S01]  /*11e0*/  HGMMA.64x128x16.F32 R24, gdesc[UR8], RZ, !UPT, gsb0 ;  /* 0x01e00000081879f0 */ /* 0x000fe2000c0008ff */
[----:B------:R-:W-:Y:S01]  /*11f0*/  UIADD3 UR10, UR7, 0x2, URZ ;  /* 0x00000002070a7890 */ /* 0x000fe2000fffe03f */
[----:B------:R-:W-:Y:S01]  /*1200*/  MOV R4, UR8 ;  /* 0x0000000800047c02 */ /* 0x000fe20008000f00 */
[----:B------:R-:W-:Y:S01]  /*1210*/  UMOV UR12, UR5 ;  /* 0x00000005000c7c82 */ /* 0x000fe20008000000 */
[----:B------:R-:W-:Y:S01]  /*1220*/  UMOV UR9, UR13 ;  /* 0x0000000d00097c82 */ /* 0x000fe20008000000 */
[----:B------:R-:W-:Y:S01]  /*1230*/  UMOV UR8, UR12 ;  /* 0x0000000c00087c82 */ /* 0x000fe20008000000 */
[----:B------:R-:W-:Y:S01]  /*1240*/  UMOV UR11, 0x40000040 ;  /* 0x40000040000b7882 */ /* 0x000fe20000000000 */
[----:B------:R-:W-:Y:S01]  /*1250*/  IMAD.U32 R0, RZ, RZ, UR7 ;  /* 0x00000007ff007e24 */ /* 0x000fe2000f8e00ff */
[----:B------:R-:W-:-:S02]  /*1260*/  UIADD3 UR5, UR4, 0x4, URZ ;  /* 0x0000000404057890 */ /* 0x000fc4000fffe03f */
[----:B------:R-:W-:Y:S02]  /*1270*/  UIADD3 UR56, UR4, 0x806, URZ ;  /* 0x0000080604387890 */ /* 0x000fe4000fffe03f */
[----:B------:R1:W-:Y:S01]  /*1280*/  STL [R1+0x274], R0 ;  /* 0x0002740001007387 */ /* 0x0003e20000100800 */
[----:B------:R-:W-:Y:S01]  /*1290*/  UMOV UR57, 0x40000040 ;  /* 0x4000004000397882 */ /* 0x000fe20000000000 */
[----:B------:R-:W-:Y:S02]  /*12a0*/  UIADD3 UR14, UR7, 0x1402, URZ ;  /* 0x00001402070e7890 */ /* 0x000fe4000fffe03f */
[----:B------:R2:W-:Y:S01]  /*12b0*/  STL.64 [R1+0x268], R4 ;  /* 0x0002680401007387 */ /* 0x0005e20000100a00 */
[----:B------:R-:W-:Y:S01]  /*12c0*/  UMOV UR15, 0x40000040 ;  /* 0x40000040000f7882 */ /* 0x000fe20000000000 */
[----:B------:R-:W-:Y:S02]  /*12d0*/  UIADD3 UR16, UR4, 0xa04, URZ ;  /* 0x00000a0404107890 */ /* 0x000fe4000fffe03f */
[----:B------:R-:W-:Y:S01]  /*12e0*/  UIADD3 UR18, UR7, 0x1404, URZ ;  /* 0x0000140407127890 */ /* 0x000fe2000fffe03f */
[----:B------:R-:W-:Y:S01]  /*12f0*/  UMOV UR17, 0x40000040 ;  /* 0x4000004000117882 */ /* 0x000fe20000000000 */
[----:B------:R-:W-:Y:S01]  /*1300*/  UMOV UR19, 0x40000040 ;  /* 0x4000004000137882 */ /* 0x000fe20000000000 */
[----:B------:R-:W-:Y:S01]  /*1310*/  UIADD3 UR20, UR4, 0xa06, URZ ;  /* 0x00000a0604147890 */ /* 0x000fe2000fffe03f */
[----:B-1----:R-:W-:Y:S01]  /*1320*/  IADD3 R0, R2, 0x1, RZ ;  /* 0x0000000102007810 */ /* 0x002fe20007ffe0ff */
[----:B------:R-:W-:Y:S01]  /*1330*/  UIADD3 UR22, UR7, 0x1406, URZ ;  /* 0x0000140607167890 */ /* 0x000fe2000fffe03f */
[----:B--2---:R-:W-:Y:S01]  /*1340*/  MOV R4, UR12 ;  /* 0x0000000c00047c02 */ /* 0x004fe20008000f00 */
[----:B------:R-:W-:Y:S01]  /*1350*/  IMAD.U32 R5, RZ, RZ, UR13 ;  /* 0x0000000dff057e24 */ /* 0x000fe2000f8e00ff */
[----:B------:R-:W-:Y:S01]  /*1360*/  UMOV UR12, UR5 ;  /* 0x00000005000c7c82 */ /* 0x000fe20008000000 */
[----:B------:R-:W-:Y:S01]  /*1370*/  UMOV UR13, 0x40000040 ;  /* 0x40000040000d7882 */ /* 0x000fe20000000000 */
[----:B------:R-:W-:-:S02]  /*1380*/  UIADD3 UR5, UR4, 0x6, URZ ;  /* 0x0000000604057890 */ /* 0x000fc4000fffe03f */
[----:B------:R1:W-:Y:S01]  /*1390*/  STL.64 [R1+0x260], R4 ;  /* 0x0002600401007387 */ /* 0x0003e20000100a00 */
[----:B------:R-:W-:Y:S01]  /*13a0*/  UMOV UR21, 0x40000040 ;  /* 0x4000004000157882 */ /* 0x000fe20000000000 */
[----:B------:R-:W-:Y:S01]  /*13b0*/  UMOV UR23, 0x40000040 ;  /* 0x4000004000177882 */ /* 0x000fe20000000000 */
[----:B------:R-:W-:Y:S02]  /*13c0*/  UIADD3 UR24, UR4, 0xc00, URZ ;  /* 0x00000c0004187890 */ /* 0x000fe4000fffe03f */
[----:B------:R-:W-:Y:S01]  /*13d0*/  UIADD3 UR26, UR7, 0x1800, URZ ;  /* 0x00001800071a7890 */ /* 0x000fe2000fffe03f */
[----:B------:R-:W-:Y:S01]  /*13e0*/  UMOV UR25, 0x40000040 ;  /* 0x4000004000197882 */ /* 0x000fe20000000000 */
[----:B------:R-:W-:Y:S01]  /*13f0*/  UMOV UR27, 0x40000040 ;  /* 0x40000040001b7882 */ /* 0x000fe20000000000 */
[----:B------:R-:W-:Y:S02]  /*1400*/  UIADD3 UR28, UR4, 0xc02, URZ ;  /* 0x00000c02041c7890 */ /* 0x000fe4000fffe03f */
[----:B------:R-:W-:Y:S01]  /*1410*/  UIADD3 UR30, UR7, 0x1802, URZ ;  /* 0x00001802071e7890 */ /* 0x000fe2000fffe03f */
[----:B-1----:R-:W-:Y:S01]  /*1420*/  MOV R4, UR12 ;  /* 0x0000000c00047c02 */ /* 0x002fe20008000f00 */
[----:B------:R-:W-:Y:S01]  /*1430*/  IMAD.U32 R5, RZ, RZ, UR13 ;  /* 0x0000000dff057e24 */ /* 0x000fe2000f8e00ff */
[----:B------:R-:W-:Y:S01]  /*1440*/  UMOV UR29, 0x40000040 ;  /* 0x40000040001d7882 */ /* 0x000fe20000000000 */
[----:B------:R-:W-:Y:S01]  /*1450*/  UMOV UR31, 0x40000040 ;  /* 0x40000040001f7882 */ /* 0x000fe20000000000 */
[----:B------:R-:W-:-:S02]  /*1460*/  UIADD3 UR32, UR4, 0xc04, URZ ;  /* 0x00000c0404207890 */ /* 0x000fc4000fffe03f */
[----:B------:R1:W-:Y:S01]  /*1470*/  STL.64 [R1+0x258], R4 ;  /* 0x0002580401007387 */ /* 0x0003e20000100a00 */
[----:B------:R-:W-:Y:S01]  /*1480*/  UIADD3 UR34, UR7, 0x1804, URZ ;  /* 0x0000180407227890 */ /* 0x000fe2000fffe03f */
        /* <DEDUP_REMOVED lines=8> */
[----:B------:R-:W-:Y:S01]  /*1510*/  UMOV UR41, 0x40000040 ;  /* 0x4000004000297882 */ /* 0x000fe20000000000 */
[----:B------:R-:W-:Y:S01]  /*1520*/  UMOV UR43, 0x40000040 ;  /* 0x40000040002b7882 */ /* 0x000fe20000000000 */
[----:B------:R-:W-:-:S02]  /*1530*/  UIADD3 UR44, UR4, 0xe02, URZ ;  /* 0x00000e02042c7890 */ /* 0x000fc4000fffe03f */
[----:B------:R-:W-:Y:S01]  /*1540*/  UIADD3 UR46, UR7, 0x1c02, URZ ;  /* 0x00001c02072e7890 */ /* 0x000fe2000fffe03f */
[----:B------:R-:W-:Y:S01]  /*1550*/  UMOV UR45, 0x40000040 ;  /* 0x40000040002d7882 */ /* 0x000fe20000000000 */
[----:B------:R-:W-:Y:S01]  /*1560*/  UMOV UR47, 0x40000040 ;  /* 0x40000040002f7882 */ /* 0x000fe20000000000 */
[----:B------:R-:W-:Y:S02]  /*1570*/  UIADD3 UR48, UR4, 0xe04, URZ ;  /* 0x00000e0404307890 */ /* 0x000fe4000fffe03f */
[----:B------:R-:W-:Y:S01]  /*1580*/  UIADD3 UR50, UR7, 0x1c04, URZ ;  /* 0x00001c0407327890 */ /* 0x000fe2000fffe03f */
[----:B------:R-:W-:Y:S01]  /*1590*/  UMOV UR49, 0x40000040 ;  /* 0x4000004000317882 */ /* 0x000fe20000000000 */
[----:B------:R-:W-:Y:S01]  /*15a0*/  UMOV UR51, 0x40000040 ;  /* 0x4000004000337882 */ /* 0x000fe20000000000 */
[----:B------:R-:W-:Y:S01]  /*15b0*/  UIADD3 UR6, UR7, 0x1c06, URZ ;  /* 0x00001c0607067890 */ /* 0x000fe2000fffe03f */
[----:B------:R-:W-:Y:S02]  /*15c0*/  WARPGROUP.DEPBAR.LE gsb0, 0x0 ;  /* 0x00008000000079c5 */ /* 0x000fe40000010000 */
[----:B------:R-:W-:-:S06]  /*15d0*/  WARPGROUP.ARRIVE ;  /* 0x00000000000079c5 */ /* 0x000fcc0000000000 */
[----:B------:R-:W-:Y:S01]  /*15e0*/  HGMMA.64x128x16.F32 R24, gdesc[UR8], R24, gsb0 ;  /* 0x01e00000081879f0 */ /* 0x000fe20008000818 */
[----:B------:R-:W-:Y:S01]  /*15f0*/  UIADD3 UR10, UR7, 0x4, URZ ;  /* 0x00000004070a7890 */ /* 0x000fe2000fffe03f */
[----:B------:R-:W-:Y:S01]  /*1600*/  UMOV UR8, UR12 ;  /* 0x0000000c00087c82 */ /* 0x000fe20008000000 */
[----:B------:R-:W-:Y:S01]  /*1610*/  UMOV UR9, UR13 ;  /* 0x0000000d00097c82 */ /* 0x000fe20008000000 */
[----:B------:R-:W-:Y:S01]  /*1620*/  UMOV UR11, 0x40000040 ;  /* 0x40000040000b7882 */ /* 0x000fe20000000000 */
[----:B------:R-:W-:Y:S01]  /*1630*/  UMOV UR12, UR5 ;  /* 0x00000005000c7c82 */ /* 0x000fe20008000000 */
[----:B------:R-:W-:Y:S01]  /*1640*/  UMOV UR13, 0x40000040 ;  /* 0x40000040000d7882 */ /* 0x000fe20000000000 */
[----:B------:R-:W-:Y:S01]  /*1650*/  UIADD3 UR5, UR4, 0x200, URZ ;  /* 0x0000020004057890 */ /* 0x000fe2000fffe03f */
[----:B-1----:R-:W-:Y:S01]  /*1660*/  MOV R4, UR12 ;  /* 0x0000000c00047c02 */ /* 0x002fe20008000f00 */
[----:B------:R-:W-:-:S05]  /*1670*/  IMAD.U32 R5, RZ, RZ, UR13 ;  /* 0x0000000dff057e24 */ /* 0x000fca000f8e00ff */
[----:B------:R1:W-:Y:S01]  /*1680*/  STL.64 [R1+0x250], R4 ;  /* 0x0002500401007387 */ /* 0x0003e20000100a00 */
        /* <DEDUP_REMOVED lines=129> */
[----:B------:R1:W-:Y:S02]  /*1ea0*/  STL.64 [R1+0x200], R4 ;  /* 0x0002000401007387 */ /* 0x0003e40000100a00 */
[----:B-1----:R-:W-:Y:S01]  /*1eb0*/  IADD3 R4, R2, 0x79, RZ ;  /* 0x0000007902047810 */ /* 0x002fe20007ffe0ff */
        /* <DEDUP_REMOVED lines=10> */
[----:B------:R-:W-:Y:S01]  /*1f60*/  MOV R236, UR12 ;  /* 0x0000000c00ec7c02 */ /* 0x000fe20008000f00 */
[----:B------:R-:W-:Y:S01]  /*1f70*/  IMAD.U32 R237, RZ, RZ, UR13 ;  /* 0x0000000dffed7e24 */ /* 0x000fe2000f8e00ff */
[----:B------:R-:W-:-:S02]  /*1f80*/  WARPGROUP.DEPBAR.LE gsb0, 0x0 ;  /* 0x00008000000079c5 */ /* 0x000fc40000010000 */
        /* <DEDUP_REMOVED lines=44> */
[----:B------:R-:W-:Y:S01]  /*2250*/  MOV R228, UR12 ;  /* 0x0000000c00e47c02 */ /* 0x000fe20008000f00 */
[----:B------:R-:W-:Y:S01]  /*2260*/  IMAD.U32 R229, RZ, RZ, UR13 ;  /* 0x0000000dffe57e24 */ /* 0x000fe2000f8e00ff */
[----:B------:R-:W-:Y:S02]  /*2270*/  UMOV UR5, 0x40000040 ;  /* 0x4000004000057882 */ /* 0x000fe40000000000 */
        /* <DEDUP_REMOVED lines=8> */
[----:B------:R-:W-:Y:S01]  /*2300*/  UIADD3 UR12, UR4, 0xa02, URZ ;  /* 0x00000a02040c7890 */ /* 0x000fe2000fffe03f */
[----:B------:R-:W-:Y:S01]  /*2310*/  UMOV UR13, 0x40000040 ;  /* 0x40000040000d7882 */ /* 0x000fe20000000000 */
[----:B------:R-:W-:Y:S02]  /*2320*/  WARPGROUP.DEPBAR.LE gsb0, 0x0 ;  /* 0x00008000000079c5 */ /* 0x000fe40000010000 */
[----:B------:R-:W-:-:S06]  /*2330*/  WARPGROUP.ARRIVE ;  /* 0x00000000000079c5 */ /* 0x000fcc0000000000 */
[----:B------:R-:W-:Y:S01]  /*2340*/  HGMMA.64x128x16.F32 R24, gdesc[UR8], R24, gsb0 ;  /* 0x01e00000081879f0 */ /* 0x000fe20008000818 */
[----:B------:R-:W-:Y:S01]  /*2350*/  UIADD3 UR10, UR7, 0x1006, URZ ;  /* 0x00001006070a7890 */ /* 0x000fe2000fffe03f */
[----:B------:R-:W-:Y:S01]  /*2360*/  UMOV UR8, UR56 ;  /* 0x0000003800087c82 */ /* 0x000fe20008000000 */
[----:B------:R-:W-:Y:S01]  /*2370*/  UMOV UR9, UR57 ;  /* 0x0000003900097c82 */ /* 0x000fe20008000000 */
[----:B------:R-:W-:Y:S01]  /*2380*/  UMOV UR11, 0x40000040 ;  /* 0x40000040000b7882 */ /* 0x000fe20000000000 */
[----:B------:R-:W-:Y:S02]  /*2390*/  WARPGROUP.DEPBAR.LE gsb0, 0x0 ;  /* 0x00008000000079c5 */ /* 0x000fe40000010000 */
[----:B------:R-:W-:-:S06]  /*23a0*/  WARPGROUP.ARRIVE ;  /* 0x00000000000079c5 */ /* 0x000fcc0000000000 */
[----:B------:R-:W-:Y:S01]  /*23b0*/  HGMMA.64x128x16.F32 R24, gdesc[UR8], R24, gsb0 ;  /* 0x01e00000081879f0 */ /* 0x000fe20008000818 */
[----:B------:R-:W-:Y:S02]  /*23c0*/  UIADD3 UR8, UR4, 0xa00, URZ ;  /* 0x00000a0004087890 */ /* 0x000fe4000fffe03f */
[----:B------:R-:W-:Y:S01]  /*23d0*/  UIADD3 UR10, UR7, 0x1400, URZ ;  /* 0x00001400070a7890 */ /* 0x000fe2000fffe03f */
[----:B------:R-:W-:Y:S01]  /*23e0*/  UMOV UR9, 0x40000040 ;  /* 0x4000004000097882 */ /* 0x000fe20000000000 */
[----:B------:R-:W-:Y:S01]  /*23f0*/  UMOV UR11, 0x40000040 ;  /* 0x40000040000b7882 */ /* 0x000fe20000000000 */
[----:B------:R-:W-:Y:S01]  /*2400*/  UIADD3 UR4, UR4, 0xe06, URZ ;  /* 0x00000e0604047890 */ /* 0x000fe2000fffe03f */
[----:B------:R-:W-:-:S05]  /*2410*/  UMOV UR7, 0x40000040 ;  /* 0x4000004000077882 */ /* 0x000fca0000000000 */
[----:B------:R-:W-:Y:S01]  /*2420*/  MOV R226, UR4 ;  /* 0x0000000400e27c02 */ /* 0x000fe20008000f00 */
[----:B------:R-:W-:Y:S02]  /*2430*/  WARPGROUP.DEPBAR.LE gsb0, 0x0 ;  /* 0x00008000000079c5 */ /* 0x000fe40000010000 */
[----:B------:R-:W-:-:S06]  /*2440*/  WARPGROUP.ARRIVE ;  /* 0x00000000000079c5 */ /* 0x000fcc0000000000 */
[----:B------:R-:W-:Y:S03]  /*2450*/  HGMMA.64x128x16.F32 R24, gdesc[UR8], R24, gsb0 ;  /* 0x01e00000081879f0 */ /* 0x000fe60008000818 */
[----:B------:R-:W-:Y:S02]  /*2460*/  WARPGROUP.DEPBAR.LE gsb0, 0x0 ;  /* 0x00008000000079c5 */ /* 0x000fe40000010000 */
[----:B------:R-:W-:-:S07]  /*2470*/  WARPGROUP.ARRIVE ;  /* 0x00000000000079c5 */ /* 0x000fce0000000000 */
        /* <DEDUP_REMOVED lines=30> */
[----:B------:R-:W-:Y:S01]  /*2660*/  HGMMA.64x128x16.F32 R24, gdesc[UR4], R24, gsb0 ;  /* 0x01e00000041879f0 */ /* 0x000fe20008000818 */
[----:B------:R-:W-:Y:S01]  /*2670*/  ULDC UR4, c[0x0][0x28c] ;  /* 0x0000a30000047ab9 */ /* 0x000fe20000000800 */
[----:B------:R-:W-:Y:S01]  /*2680*/  ULDC UR5, c[0x0][0x28c] ;  /* 0x0000a30000057ab9 */ /* 0x000fe20000000800 */
[----:B------:R-:W-:Y:S01]  /*2690*/  ISETP.GE.AND P2, PT, R0, UR4, PT ;  /* 0x0000000400007c0c */ /* 0x000fe2000bf46270 */
[----:B------:R-:W-:Y:S01]  /*26a0*/  VIADD R0, R2, 0x8 ;  /* 0x0000000802007836 */ /* 0x000fe20000000000 */
[----:B------:R-:W-:-:S04]  /*26b0*/  ULDC UR4, c[0x0][0x28c] ;  /* 0x0000a30000047ab9 */ /* 0x000fc80000000800 */
[----:B------:R-:W-:Y:S01]  /*26c0*/  ISETP.GE.AND P6, PT, R0, UR4, PT ;  /* 0x0000000400007c0c */ /* 0x000fe2000bfc6270 */
[----:B------:R-:W-:Y:S01]  /*26d0*/  ULDC UR4, c[0x0][0x28c] ;  /* 0x0000a30000047ab9 */ /* 0x000fe20000000800 */
[----:B------:R-:W-:-:S04]  /*26e0*/  IADD3 R0, R2, 0x9, RZ ;  /* 0x0000000902007810 */ /* 0x000fc80007ffe0ff */
        /* <DEDUP_REMOVED lines=11> */
[----:B------:R-:W-:Y:S01]  /*27a0*/  IADD3 R0, R2, 0x19, RZ ;  /* 0x0000001902007810 */ /* 0x000fe20007ffe0ff */
[----:B------:R-:W-:Y:S02]  /*27b0*/  WARPGROUP.DEPBAR.LE gsb0, 0x0 ;  /* 0x00008000000079c5 */ /* 0x000fe40000010000 */
[----:B------:R-:W-:Y:S02]  /*27c0*/  FSEL R25, R25, -INF , !P2 ;  /* 0xff80000019197808 */ /* 0x000fe40005000000 */
[----:B------:R-:W-:Y:S02]  /*27d0*/  FSEL R27, R27, -INF , !P2 ;  /* 0xff8000001b1b7808 */ /* 0x000fe40005000000 */
[----:B------:R-:W-:Y:S01]  /*27e0*/  ISETP.GE.AND P2, PT, R0, UR4, PT ;  /* 0x0000000400007c0c */ /* 0x000fe2000bf46270 */
[----:B------:R-:W-:Y:S01]  /*27f0*/  VIADD R0, R2, 0x20 ;  /* 0x0000002002007836 */ /* 0x000fe20000000000 */
[----:B------:R-:W-:Y:S01]  /*2800*/  ULDC UR4, c[0x0][0x28c] ;  /* 0x0000a30000047ab9 */ /* 0x000fe20000000800 */
[----:B------:R-:W-:-:S02]  /*2810*/  FSEL R28, R28, -INF , !P6 ;  /* 0xff8000001c1c7808 */ /* 0x000fc40007000000 */
[----:B------:R-:W-:Y:S02]  /*2820*/  FSEL R30, R30, -INF , !P6 ;  /* 0xff8000001e1e7808 */ /* 0x000fe40007000000 */
[----:B------:R-:W-:Y:S01]  /*2830*/  ISETP.GE.AND P6, PT, R0, UR4, PT ;  /* 0x0000000400007c0c */ /* 0x000fe2000bfc6270 */
[----:B------:R-:W-:Y:S01]  /*2840*/  ULDC UR4, c[0x0][0x28c] ;  /* 0x0000a30000047ab9 */ /* 0x000fe20000000800 */
[----:B------:R-:W-:Y:S02]  /*2850*/  IADD3 R0, R2, 0x21, RZ ;  /* 0x0000002102007810 */ /* 0x000fe40007ffe0ff */
        /* <DEDUP_REMOVED lines=103> */
[----:B------:R-:W-:Y:S01]  /*2ed0*/  ULDC UR4, c[0x0][0x28c] ;  /* 0x0000a30000047ab9 */ /* 0x000fe20000000800 */
[----:B------:R-:W-:Y:S01]  /*2ee0*/  FSEL R72, R72, -INF , !P1 ;  /* 0xff80000048487808 */ /* 0x000fe20004800000 */
[----:B------:R-:W-:Y:S01]  /*2ef0*/  VIADD R0, R2, 0x78 ;  /* 0x0000007802007836 */ /* 0x000fe20000000000 */
[----:B------:R-:W-:-:S02]  /*2f00*/  FSEL R74, R74, -INF , !P1 ;  /* 0xff8000004a4a7808 */ /* 0x000fc40004800000 */
[----:B------:R-:W-:Y:S01]  /*2f10*/  ISETP.GE.AND P1, PT, R2, UR4, PT ;  /* 0x0000000402007c0c */ /* 0x000fe2000bf26270 */
[----:B------:R-:W-:Y:S01]  /*2f20*/  ULDC UR4, c[0x0][0x28c] ;  /* 0x0000a30000047ab9 */ /* 0x000fe20000000800 */
[----:B------:R-:W-:Y:S02]  /*2f30*/  FSEL R73, R73, -INF , !P2 ;  /* 0xff80000049497808 */ /* 0x000fe40005000000 */
[----:B------:R-:W-:Y:S02]  /*2f40*/  FSEL R24, R24, -INF , !P1 ;  /* 0xff80000018187808 */ /* 0x000fe40004800000 */
[----:B------:R-:W-:Y:S02]  /*2f50*/  FSEL R75, R75, -INF , !P2 ;  /* 0xff8000004b4b7808 */ /* 0x000fe40005000000 */
[----:B------:R-:W-:Y:S02]  /*2f60*/  FMNMX R5, R24, R25, !PT ;  /* 0x0000001918057209 */ /* 0x000fe40007800000 */
[----:B------:R-:W-:Y:S01]  /*2f70*/  ISETP.GE.AND P2, PT, R0, UR4, PT ;  /* 0x0000000400007c0c */ /* 0x000fe2000bf46270 */
[----:B------:R-:W-:Y:S01]  /*2f80*/  USHF.L.U32 UR4, UR52, 0x3, URZ ;  /* 0x0000000334047899 */ /* 0x000fe2000800063f */
[----:B------:R-:W-:-:S02]  /*2f90*/  FMNMX R0, R28, R5, !PT ;  /* 0x000000051c007209 */ /* 0x000fc40007800000 */
[----:B------:R-:W-:Y:S01]  /*2fa0*/  FSEL R76, R76, -INF , !P6 ;  /* 0xff8000004c4c7808 */ /* 0x000fe20007000000 */
[----:B------:R-:W-:Y:S01]  /*2fb0*/  ULOP3.LUT UR4, UR4, 0x8, URZ, 0xc, !UPT ;  /* 0x0000000804047892 */ /* 0x000fe2000f8e0c3f */
[----:B------:R-:W-:Y:S02]  /*2fc0*/  FMNMX R5, R29, R0, !PT ;  /* 0x000000001d057209 */ /* 0x000fe40007800000 */
[----:B------:R-:W-:Y:S02]  /*2fd0*/  FSEL R77, R77, -INF , !P5 ;  /* 0xff8000004d4d7808 */ /* 0x000fe40006800000 */
[----:B------:R-:W-:Y:S02]  /*2fe0*/  FMNMX R0, R32, R5, !PT ;  /* 0x0000000520007209 */ /* 0x000fe40007800000 */
[----:B------:R-:W-:Y:S02]  /*2ff0*/  FSEL R80, R80, -INF , !P4 ;  /* 0xff80000050507808 */ /* 0x000fe40006000000 */
[----:B------:R-:W-:-:S02]  /*3000*/  FMNMX R5, R33, R0, !PT ;  /* 0x0000000021057209 */ /* 0x000fc40007800000 */
[----:B------:R-:W-:Y:S02]  /*3010*/  FSEL R81, R81, -INF , !P3 ;  /* 0xff80000051517808 */ /* 0x000fe40005800000 */
[----:B------:R-:W-:Y:S02]  /*3020*/  FMNMX R0, R36, R5, !PT ;  /* 0x0000000524007209 */ /* 0x000fe40007800000 */
[----:B------:R-:W-:Y:S02]  /*3030*/  FSEL R26, R26, -INF , !P1 ;  /* 0xff8000001a1a7808 */ /* 0x000fe40004800000 */
[----:B------:R-:W-:Y:S02]  /*3040*/  FMNMX R5, R37, R0, !PT ;  /* 0x0000000025057209 */ /* 0x000fe40007800000 */
[----:B------:R-:W-:Y:S02]  /*3050*/  ISETP.GE.AND P1, PT, R4, UR5, PT ;  /* 0x0000000504007c0c */ /* 0x000fe4000bf26270 */
[----:B------:R-:W-:-:S02]  /*3060*/  FMNMX R0, R40, R5, !PT ;  /* 0x0000000528007209 */ /* 0x000fc40007800000 */
[----:B------:R-:W-:Y:S02]  /*3070*/  FSEL R84, R84, -INF , !P2 ;  /* 0xff80000054547808 */ /* 0x000fe40005000000 */
        /* <DEDUP_REMOVED lines=14> */
[----:B------:R-:W-:-:S04]  /*3160*/  FMNMX R0, R56, R5, !PT ;  /* 0x0000000538007209 */ /* 0x000fc80007800000 */
        /* <DEDUP_REMOVED lines=14> */
[----:B------:R-:W-:-:S05]  /*3250*/  FMNMX R0, R85, R0, !PT ;  /* 0x0000000055007209 */ /* 0x000fca0007800000 */
[----:B------:R-:W1:Y:S02]  /*3260*/  SHFL.BFLY PT, R5, R0, 0x1, 0x1f ;  /* 0x0c201f0000057f89 */ /* 0x000e6400000e0000 */
[----:B-1----:R-:W-:-:S05]  /*3270*/  FMNMX R4, R0, R5, !PT ;  /* 0x0000000500047209 */ /* 0x002fca0007800000 */
[----:B------:R-:W1:Y:S02]  /*3280*/  SHFL.BFLY PT, R5, R4, 0x2, 0x1f ;  /* 0x0c401f0004057f89 */ /* 0x000e6400000e0000 */
[----:B-1----:R-:W-:-:S04]  /*3290*/  FMNMX R5, R4, R5, !PT ;  /* 0x0000000504057209 */ /* 0x002fc80007800000 */
[----:B------:R-:W-:-:S04]  /*32a0*/  FSETP.NEU.AND P0, PT, R5, -INF , PT ;  /* 0xff8000000500780b */ /* 0x000fc80003f0d000 */
[----:B------:R-:W-:Y:S02]  /*32b0*/  FSEL R6, R5, RZ, P0 ;  /* 0x000000ff05067208 */ /* 0x000fe40000000000 */
[----:B------:R-:W-:Y:S01]  /*32c0*/  ISETP.NE.AND P0, PT, R7, RZ, PT ;  /* 0x000000ff0700720c */ /* 0x000fe20003f05270 */
[----:B------:R-:W-:Y:S01]  /*32d0*/  IMAD.U32 R7, RZ, RZ, UR4 ;  /* 0x00000004ff077e24 */ /* 0x000fe2000f8e00ff */
[----:B------:R-:W-:Y:S02]  /*32e0*/  ULDC UR4, c[0x0][0x604] ;  /* 0x0001810000047ab9 */ /* 0x000fe40000000800 */
[----:B------:R-:W-:Y:S01]  /*32f0*/  FMUL R6, R6, UR4 ;  /* 0x0000000406067c20 */ /* 0x000fe20008400000 */
[----:B------:R1:W-:Y:S01]  /*3300*/  SYNCS.ARRIVE.TRANS64.A1T0 RZ, [R7+UR55], RZ ;  /* 0x000000ff07ff79a7 */ /* 0x0003e20008100037 */
[----:B------:R-:W-:Y:S01]  /*3310*/  ULDC UR4, c[0x0][0x604] ;  /* 0x0001810000047ab9 */ /* 0x000fe20000000800 */
[----:B-1----:R-:W-:-:S04]  /*3320*/  FMNMX R7, R26, R27, !PT ;  /* 0x0000001b1a077209 */ /* 0x002fc80007800000 */
        /* <DEDUP_REMOVED lines=35> */
[----:B------:R-:W-:-:S05]  /*3560*/  FSEL R8, R4, RZ, P1 ;  /* 0x000000ff04087208 */ /* 0x000fca0000800000 */
[----:B------:R-:W-:Y:S01]  /*3570*/  FMUL R8, R8, UR4 ;  /* 0x0000000408087c20 */ /* 0x000fe20008400000 */
[----:B------:R-:W-:Y:S02]  /*3580*/  ULDC UR4, c[0x0][0x604] ;  /* 0x0001810000047ab9 */ /* 0x000fe40000000800 */
[--C-:B------:R-:W-:Y:S01]  /*3590*/  FFMA R24, R24, UR4, -R6.reuse ;  /* 0x0000000418187c23 */ /* 0x100fe20008000806 */
[----:B------:R-:W-:Y:S02]  /*35a0*/  ULDC UR4, c[0x0][0x604] ;  /* 0x0001810000047ab9 */ /* 0x000fe40000000800 */
[--C-:B------:R-:W-:Y:S01]  /*35b0*/  FFMA R25, R25, UR4, -R6.reuse ;  /* 0x0000000419197c23 */ /* 0x100fe20008000806 */
[----:B------:R-:W-:Y:S02]  /*35c0*/  ULDC UR4, c[0x0][0x604] ;  /* 0x0001810000047ab9 */ /* 0x000fe40000000800 */
[----:B------:R-:W-:Y:S01]  /*35d0*/  FFMA R28, R28, UR4, -R6 ;  /* 0x000000041c1c7c23 */ /* 0x000fe20008000806 */
[----:B------:R-:W-:-:S02]  /*35e0*/  ULDC UR4, c[0x0][0x604] ;  /* 0x0001810000047ab9 */ /* 0x000fc40000000800 */
[--C-:B------:R-:W-:Y:S01]  /*35f0*/  FFMA R29, R29, UR4, -R6.reuse ;  /* 0x000000041d1d7c23 */ /* 0x100fe20008000806 */
        /* <DEDUP_REMOVED lines=55> */
[----:B------:R-:W-:Y:S01]  /*3970*/  FFMA R6, R85, UR4, -R6 ;  /* 0x0000000455067c23 */ /* 0x000fe20008000806 */
[----:B------:R-:W-:Y:S02]  /*3980*/  ULDC UR4, c[0x0][0x604] ;  /* 0x0001810000047ab9 */ /* 0x000fe40000000800 */
[--C-:B------:R-:W-:Y:S01]  /*3990*/  FFMA R26, R26, UR4, -R8.reuse ;  /* 0x000000041a1a7c23 */ /* 0x100fe20008000808 */
[----:B------:R-:W-:Y:S02]  /*39a0*/  ULDC UR4, c[0x0][0x604] ;  /* 0x0001810000047ab9 */ /* 0x000fe40000000800 */
[--C-:B------:R-:W-:Y:S01]  /*39b0*/  FFMA R27, R27, UR4, -R8.reuse ;  /* 0x000000041b1b7c23 */ /* 0x100fe20008000808 */
[----:B------:R-:W-:Y:S01]  /*39c0*/  ULDC UR4, c[0x0][0x604] ;  /* 0x0001810000047ab9 */ /* 0x000fe20000000800 */
[----:B------:R-:W-:Y:S01]  /*39d0*/  FSETP.GEU.AND P5, PT, R26, -126, PT ;  /* 0xc2fc00001a00780b */ /* 0x000fe20003fae000 */
        /* <DEDUP_REMOVED lines=17> */
[----:B------:R-:W-:Y:S01]  /*3af0*/  @!P5 FMUL R26, R26, 0.5 ;  /* 0x3f0000001a1ad820 */ /* 0x000fe20000400000 */
        /* <DEDUP_REMOVED lines=8> */
[----:B------:R-:W1:Y:S01]  /*3b80*/  MUFU.EX2 R181, R26 ;  /* 0x0000001a00b57308 */ /* 0x000e620000000800 */
        /* <DEDUP_REMOVED lines=8> */
[----:B------:R-:W2:Y:S01]  /*3c10*/  MUFU.EX2 R10, R31 ;  /* 0x0000001f000a7308 */ /* 0x000ea20000000800 */
[--C-:B------:R-:W-:Y:S01]  /*3c20*/  FFMA R54, R54, UR4, -R8.reuse ;  /* 0x0000000436367c23 */ /* 0x100fe20008000808 */
[----:B------:R-:W-:Y:S01]  /*3c30*/  ULDC UR4, c[0x0][0x604] ;  /* 0x0001810000047ab9 */ /* 0x000fe20000000800 */
[----:B------:R-:W-:Y:S01]  /*3c40*/  @!P3 FMUL R27, R27, 0.5 ;  /* 0x3f0000001b1bb820 */ /* 0x000fe20000400000 */
[----:B------:R-:W-:Y:S01]  /*3c50*/  FFMA R55, R55, UR4, -R8 ;  /* 0x0000000437377c23 */ /* 0x000fe20008000808 */
[----:B------:R-:W-:-:S02]  /*3c60*/  ULDC UR4, c[0x0][0x604] ;  /* 0x0001810000047ab9 */ /* 0x000fc40000000800 */
[--C-:B------:R-:W-:Y:S01]  /*3c70*/  FFMA R58, R58, UR4, -R8.reuse ;  /* 0x000000043a3a7c23 */ /* 0x100fe20008000808 */
[----:B------:R-:W-:Y:S01]  /*3c80*/  ULDC UR4, c[0x0][0x604] ;  /* 0x0001810000047ab9 */ /* 0x000fe20000000800 */
[----:B------:R-:W3:Y:S01]  /*3c90*/  MUFU.EX2 R12, R35 ;  /* 0x00000023000c7308 */ /* 0x000ee20000000800 */
[--C-:B------:R-:W-:Y:S01]  /*3ca0*/  FFMA R59, R59, UR4, -R8.reuse ;  /* 0x000000043b3b7c23 */ /* 0x100fe20008000808 */
[----:B------:R-:W-:Y:S01]  /*3cb0*/  ULDC UR4, c[0x0][0x604] ;  /* 0x0001810000047ab9 */ /* 0x000fe20000000800 */
[----:B-1----:R-:W-:Y:S01]  /*3cc0*/  @!P5 FMUL R181, R181, R181 ;  /* 0x000000b5b5b5d220 */ /* 0x002fe20000400000 */
[--C-:B------:R-:W-:Y:S01]  /*3cd0*/  FFMA R62, R62, UR4, -R8.reuse ;  /* 0x000000043e3e7c23 */ /* 0x100fe20008000808 */
[----:B------:R-:W-:Y:S01]  /*3ce0*/  ULDC UR4, c[0x0][0x604] ;  /* 0x0001810000047ab9 */ /* 0x000fe20000000800 */
[----:B------:R-:W-:Y:S01]  /*3cf0*/  FSETP.GEU.AND P5, PT, R38, -126, PT ;  /* 0xc2fc00002600780b */ /* 0x000fe20003fae000 */
[--C-:B------:R-:W-:Y:S01]  /*3d00*/  FFMA R63, R63, UR4, -R8.reuse ;  /* 0x000000043f3f7c23 */ /* 0x100fe20008000808 */
[----:B------:R-:W-:Y:S01]  /*3d10*/  ULDC UR4, c[0x0][0x604] ;  /* 0x0001810000047ab9 */ /* 0x000fe20000000800 */
[----:B------:R-:W1:Y:S01]  /*3d20*/  MUFU.EX2 R183, R30 ;  /* 0x0000001e00b77308 */ /* 0x000e620000000800 */
[--C-:B------:R-:W-:Y:S01]  /*3d30*/  FFMA R66, R66, UR4, -R8.reuse ;  /* 0x0000000442427c23 */ /* 0x100fe20008000808 */
[----:B------:R-:W-:Y:S01]  /*3d40*/  ULDC UR4, c[0x0][0x604] ;  /* 0x0001810000047ab9 */ /* 0x000fe20000000800 */
[----:B--2---:R-:W-:Y:S01]  /*3d50*/  @!P4 FMUL R10, R10, R10 ;  /* 0x0000000a0a0ac220 */ /* 0x004fe20000400000 */
[--C-:B------:R-:W-:Y:S01]  /*3d60*/  FFMA R67, R67, UR4, -R8.reuse ;  /* 0x0000000443437c23 */ /* 0x100fe20008000808 */
[----:B------:R-:W-:Y:S01]  /*3d70*/  ULDC UR4, c[0x0][0x604] ;  /* 0x0001810000047ab9 */ /* 0x000fe20000000800 */
[----:B------:R-:W-:Y:S01]  /*3d80*/  FSETP.GEU.AND P4, PT, R43, -126, PT ;  /* 0xc2fc00002b00780b */ /* 0x000fe20003f8e000 */
[--C-:B------:R-:W-:Y:S01]  /*3d90*/  FFMA R70, R70, UR4, -R8.reuse ;  /* 0x0000000446467c23 */ /* 0x100fe20008000808 */
[----:B------:R-:W-:Y:S01]  /*3da0*/  ULDC UR4, c[0x0][0x604] ;  /* 0x0001810000047ab9 */ /* 0x000fe20000000800 */
[----:B---3--:R-:W-:Y:S01]  /*3db0*/  @!P6 FMUL R12, R12, R12 ;  /* 0x0000000c0c0ce220 */ /* 0x008fe20000400000 */
        /* <DEDUP_REMOVED lines=8> */
[----:B-1----:R-:W-:Y:S01]  /*3e40*/  @!P2 FMUL R183, R183, R183 ;  /* 0x000000b7b7b7a220 */ /* 0x002fe20000400000 */
        /* <DEDUP_REMOVED lines=10> */
[----:B------:R-:W-:Y:S01]  /*3ef0*/  FFMA R83, R83, UR4, -R8 ;  /* 0x0000000453537c23 */ /* 0x000fe20008000808 */
[----:B------:R-:W-:-:S02]  /*3f00*/  ULDC UR4, c[0x0][0x604] ;  /* 0x0001810000047ab9 */ /* 0x000fc40000000800 */
[--C-:B------:R-:W-:Y:S01]  /*3f10*/  FFMA R0, R86, UR4, -R8.reuse ;  /* 0x0000000456007c23 */ /* 0x100fe20008000808 */
[----:B------:R-:W-:Y:S01]  /*3f20*/  @!P2 FMUL R42, R42, 0.5 ;  /* 0x3f0000002a2aa820 */ /* 0x000fe20000400000 */
[----:B------:R-:W-:Y:S02]  /*3f30*/  ULDC UR4, c[0x0][0x604] ;  /* 0x0001810000047ab9 */ /* 0x000fe40000000800 */
[----:B------:R-:W2:Y:S01]  /*3f40*/  MUFU.EX2 R179, R38 ;  /* 0x0000002600b37308 */ /* 0x000ea20000000800 */
[----:B------:R-:W-:-:S07]  /*3f50*/  FFMA R87, R87, UR4, -R8 ;  /* 0x0000000457577c23 */ /* 0x000fce0008000808 */
[----:B------:R-:W3:Y:S01]  /*3f60*/  MUFU.EX2 R16, R43 ;  /* 0x0000002b00107308 */ /* 0x000ee20000000800 */
[----:B-1----:R-:W-:Y:S01]  /*3f70*/  @!P1 FMUL R177, R177, R177 ;  /* 0x000000b1b1b19220 */ /* 0x002fe20000400000 */
[----:B------:R-:W-:-:S06]  /*3f80*/  FSETP.GEU.AND P1, PT, R46, -126, PT ;  /* 0xc2fc00002e00780b */ /* 0x000fcc0003f2e000 */
[----:B------:R-:W1:Y:S01]  /*3f90*/  MUFU.EX2 R18, R47 ;  /* 0x0000002f00127308 */ /* 0x000e620000000800 */
[----:B--2---:R-:W-:Y:S01]  /*3fa0*/  @!P5 FMUL R179, R179, R179 ;  /* 0x000000b3b3b3d220 */ /* 0x004fe20000400000 */
[----:B------:R-:W-:-:S05]  /*3fb0*/  FSETP.GEU.AND P5, PT, R50, -126, PT ;  /* 0xc2fc00003200780b */ /* 0x000fca0003fae000 */
[----:B------:R-:W-:Y:S01]  /*3fc0*/  @!P1 FMUL R46, R46, 0.5 ;  /* 0x3f0000002e2e9820 */ /* 0x000fe20000400000 */
[----:B------:R-:W2:Y:S01]  /*3fd0*/  MUFU.EX2 R8, R27 ;  /* 0x0000001b00087308 */ /* 0x000ea20000000800 */
[----:B---3--:R-:W-:Y:S01]  /*3fe0*/  @!P4 FMUL R16, R16, R16 ;  /* 0x000000101010c220 */ /* 0x008fe20000400000 */
[----:B------:R-:W-:-:S05]  /*3ff0*/  FSETP.GEU.AND P4, PT, R55, -126, PT ;  /* 0xc2fc00003700780b */ /* 0x000fca0003f8e000 */
[----:B------:R-:W-:Y:S01]  /*4000*/  @!P5 FMUL R50, R50, 0.5 ;  /* 0x3f0000003232d820 */ /* 0x000fe20000400000 */
[----:B------:R-:W3:Y:S01]  /*4010*/  MUFU.EX2 R173, R42 ;  /* 0x0000002a00ad7308 */ /* 0x000ee20000000800 */
[----:B-1----:R-:W-:Y:S01]  /*4020*/  @!P6 FMUL R18, R18, R18 ;  /* 0x000000121212e220 */ /* 0x002fe20000400000 */
[----:B------:R-:W-:-:S05]  /*4030*/  FSETP.GEU.AND P6, PT, R59, -126, PT ;  /* 0xc2fc00003b00780b */ /* 0x000fca0003fce000 */
[----:B------:R-:W-:Y:S01]  /*4040*/  @!P4 FMUL R55, R55, 0.5 ;  /* 0x3f0000003737c820 */ /* 0x000fe20000400000 */
        /* <DEDUP_REMOVED lines=34> */
[----:B------:R-:W-:-:S03]  /*4270*/  FSETP.GEU.AND P1, PT, R70, -126, PT ;  /* 0xc2fc00004600780b */ /* 0x000fc60003f2e000 */
[----:B------:R-:W-:Y:S01]  /*4280*/  FADD R21, R181, R58 ;  /* 0x0000003ab5157221 */ /* 0x000fe20000000000 */
[----:B------:R-:W-:Y:S01]  /*4290*/  F2FP.F16.F32.PACK_AB R181, R8, R181 ;  /* 0x000000b508b5723e */ /* 0x000fe200000000ff */
        /* <DEDUP_REMOVED lines=19> */
[----:B------:R-:W-:-:S03]  /*43d0*/  FSETP.GEU.AND P2, PT, R78, -126, PT ;  /* 0xc2fc00004e00780b */ /* 0x000fc60003f4e000 */
[----:B------:R-:W-:Y:S01]  /*43e0*/  FADD R23, R177, R66 ;  /* 0x00000042b1177221 */ /* 0x000fe20000000000 */
[----:B------:R-:W-:Y:S01]  /*43f0*/  F2FP.F16.F32.PACK_AB R177, R12, R177 ;  /* 0x000000b10cb1723e */ /* 0x000fe200000000ff */
[----:B------:R-:W-:Y:S01]  /*4400*/  @!P5 FMUL R74, R74, 0.5 ;  /* 0x3f0000004a4ad820 */ /* 0x000fe20000400000 */
[----:B------:R-:W3:Y:S01]  /*4410*/  MUFU.EX2 R167, R63 ;  /* 0x0000003f00a77308 */ /* 0x000ee20000000800 */
[----:B-1----:R-:W-:Y:S01]  /*4420*/  @!P4 FMUL R159, R159, R159 ;  /* 0x0000009f9f9fc220 */ /* 0x002fe20000400000 */
[----:B------:R-:W-:-:S05]  /*4430*/  FSETP.GEU.AND P4, PT, R25, -126, PT ;  /* 0xc2fc00001900780b */ /* 0x000fca0003f8e000 */
[----:B------:R-:W-:Y:S01]  /*4440*/  @!P2 FMUL R78, R78, 0.5 ;  /* 0x3f0000004e4ea820 */ /* 0x000fe20000400000 */
[----:B------:R-:W1:Y:S01]  /*4450*/  MUFU.EX2 R70, R70 ;  /* 0x0000004600467308 */ /* 0x000e620000000800 */
[----:B--2---:R-:W-:Y:S01]  /*4460*/  @!P6 FMUL R153, R153, R153 ;  /* 0x000000999999e220 */ /* 0x004fe20000400000 */
[----:B------:R-:W-:-:S03]  /*4470*/  FSETP.GEU.AND P6, PT, R29, -126, PT ;  /* 0xc2fc00001d00780b */ /* 0x000fc60003fce000 */
[----:B------:R-:W-:Y:S02]  /*4480*/  FADD R27, R20, R153 ;  /* 0x00000099141b7221 */ /* 0x000fe40000000000 */
        /* <DEDUP_REMOVED lines=29> */
[----:B------:R3:W4:Y:S01]  /*4660*/  MUFU.EX2 R180, R24 ;  /* 0x0000001800b47308 */ /* 0x0007220000000800 */
[----:B-1----:R-:W-:Y:S01]  /*4670*/  @!P1 FMUL R82, R82, R82 ;  /* 0x0000005252529220 */ /* 0x002fe20000400000 */
[----:B------:R-:W-:-:S03]  /*4680*/  FSETP.GEU.AND P1, PT, R28, -126, PT ;  /* 0xc2fc00001c00780b */ /* 0x000fc60003f2e000 */
[----:B------:R-:W-:Y:S01]  /*4690*/  FADD R26, R169, R82 ;  /* 0x00000052a91a7221 */ /* 0x000fe20000000000 */
[----:B------:R-:W-:Y:S01]  /*46a0*/  F2FP.F16.F32.PACK_AB R169, R20, R169 ;  /* 0x000000a914a9723e */ /* 0x000fe200000000ff */
[----:B------:R-:W-:Y:S01]  /*46b0*/  @!P6 FMUL R41, R41, 0.5 ;  /* 0x3f0000002929e820 */ /* 0x000fe20000400000 */
[----:B------:R-:W1:Y:S01]  /*46c0*/  MUFU.EX2 R155, R87 ;  /* 0x00000057009b7308 */ /* 0x000e620000000800 */
[----:B--2---:R-:W-:Y:S01]  /*46d0*/  @!P5 FMUL R0, R0, R0 ;  /* 0x000000000000d220 */ /* 0x004fe20000400000 */
[----:B------:R-:W-:Y:S01]  /*46e0*/  FSETP.GEU.AND P5, PT, R32, -126, PT ;  /* 0xc2fc00002000780b */ /* 0x000fe20003fae000 */
[----:B---3--:R-:W-:Y:S01]  /*46f0*/  FADD R24, R173, R74 ;  /* 0x0000004aad187221 */ /* 0x008fe20000000000 */
[----:B------:R-:W-:Y:S01]  /*4700*/  FADD R47, R23, R26 ;  /* 0x0000001a172f7221 */ /* 0x000fe20000000000 */
[----:B------:R-:W-:Y:S01]  /*4710*/  FADD R26, R16, R157 ;  /* 0x0000009d101a7221 */ /* 0x000fe20000000000 */
[----:B------:R-:W-:Y:S01]  /*4720*/  FADD R23, R183, R62 ;  /* 0x0000003eb7177221 */ /* 0x000fe20000000000 */
[----:B------:R-:W-:Y:S01]  /*4730*/  @!P1 FMUL R28, R28, 0.5 ;  /* 0x3f0000001c1c9820 */ /* 0x000fe20000400000 */
[----:B------:R-:W2:Y:S01]  /*4740*/  MUFU.EX2 R37, R37 ;  /* 0x0000002500257308 */ /* 0x000ea20000000800 */
[----:B----4-:R-:W-:Y:S01]  /*4750*/  @!P2 FMUL R180, R180, R180 ;  /* 0x000000b4b4b4a220 */ /* 0x010fe20000400000 */
[----:B------:R-:W-:-:S02]  /*4760*/  FSETP.GEU.AND P2, PT, R36, -126, PT ;  /* 0xc2fc00002400780b */ /* 0x000fc40003f4e000 */
[----:B------:R-:W-:Y:S02]  /*4770*/  F2FP.F16.F32.PACK_AB R183, R10, R183 ;  /* 0x000000b70ab7723e */ /* 0x000fe400000000ff */
[----:B------:R-:W-:Y:S01]  /*4780*/  F2FP.F16.F32.PACK_AB R173, R16, R173 ;  /* 0x000000ad10ad723e */ /* 0x000fe200000000ff */
[----:B------:R-:W-:Y:S01]  /*4790*/  @!P5 FMUL R32, R32, 0.5 ;  /* 0x3f0000002020d820 */ /* 0x000fe20000400000 */
[----:B------:R-:W3:Y:S01]  /*47a0*/  MUFU.EX2 R41, R41 ;  /* 0x0000002900297308 */ /* 0x000ee20000000800 */
[----:B-1----:R-:W-:Y:S01]  /*47b0*/  @!P3 FMUL R155, R155, R155 ;  /* 0x0000009b9b9bb220 */ /* 0x002fe20000400000 */
[----:B------:R-:W-:Y:S02]  /*47c0*/  FSETP.GEU.AND P3, PT, R33, -126, PT ;  /* 0xc2fc00002100780b */ /* 0x000fe40003f6e000 */
[----:B------:R-:W-:Y:S01]  /*47d0*/  F2FP.F16.F32.PACK_AB R157, R157, R74 ;  /* 0x0000004a9d9d723e */ /* 0x000fe200000000ff */
[----:B------:R-:W-:Y:S01]  /*47e0*/  FADD R31, R22, R155 ;  /* 0x0000009b161f7221 */ /* 0x000fe20000000000 */
[----:B------:R-:W-:Y:S01]  /*47f0*/  F2FP.F16.F32.PACK_AB R153, R153, R82 ;  /* 0x000000529999723e */ /* 0x000fe200000000ff */
[----:B------:R-:W-:Y:S01]  /*4800*/  @!P2 FMUL R36, R36, 0.5 ;  /* 0x3f0000002424a820 */ /* 0x000fe20000400000 */
[----:B------:R1:W4:Y:S01]  /*4810*/  MUFU.EX2 R182, R28 ;  /* 0x0000001c00b67308 */ /* 0x0003220000000800 */
[----:B--2---:R-:W-:Y:S01]  /*4820*/  @!P4 FMUL R37, R37, R37 ;  /* 0x000000252525c220 */ /* 0x004fe20000400000 */
[----:B------:R-:W-:-:S05]  /*4830*/  FSETP.GEU.AND P4, PT, R49, -126, PT ;  /* 0xc2fc00003100780b */ /* 0x000fca0003f8e000 */
[----:B------:R-:W-:Y:S01]  /*4840*/  @!P3 FMUL R33, R33, 0.5 ;  /* 0x3f0000002121b820 */ /* 0x000fe20000400000 */
[----:B------:R-:W2:Y:S01]  /*4850*/  MUFU.EX2 R176, R32 ;  /* 0x0000002000b07308 */ /* 0x000ea20000000800 */
[----:B---3--:R-:W-:Y:S01]  /*4860*/  @!P6 FMUL R41, R41, R41 ;  /* 0x000000292929e220 */ /* 0x008fe20000400000 */
[----:B------:R-:W-:Y:S01]  /*4870*/  FSETP.GEU.AND P6, PT, R53, -126, PT ;  /* 0xc2fc00003500780b */ /* 0x000fe20003fce000 */
[----:B-1----:R-:W-:Y:S01]  /*4880*/  FADD R28, R175, R78 ;  /* 0x0000004eaf1c7221 */ /* 0x002fe20000000000 */
[----:B------:R-:W-:-:S03]  /*4890*/  F2FP.F16.F32.PACK_AB R175, R18, R175 ;  /* 0x000000af12af723e */ /* 0x000fc600000000ff */
[----:B------:R-:W-:Y:S01]  /*48a0*/  @!P4 FMUL R49, R49, 0.5 ;  /* 0x3f0000003131c820 */ /* 0x000fe20000400000 */
[----:B------:R1:W3:Y:S01]  /*48b0*/  MUFU.EX2 R178, R36 ;  /* 0x0000002400b27308 */ /* 0x0002e20000000800 */
[----:B----4-:R-:W-:Y:S01]  /*48c0*/  @!P1 FMUL R182, R182, R182 ;  /* 0x000000b6b6b69220 */ /* 0x010fe20000400000 */
[----:B------:R-:W-:-:S05]  /*48d0*/  FSETP.GEU.AND P1, PT, R40, -126, PT ;  /* 0xc2fc00002800780b */ /* 0x000fca0003f2e000 */
[----:B------:R-:W-:Y:S01]  /*48e0*/  @!P6 FMUL R53, R53, 0.5 ;  /* 0x3f0000003535e820 */ /* 0x000fe20000400000 */
[----:B------:R-:W4:Y:S01]  /*48f0*/  MUFU.EX2 R33, R33 ;  /* 0x0000002100217308 */ /* 0x000f220000000800 */
[----:B--2---:R-:W-:Y:S01]  /*4900*/  @!P5 FMUL R176, R176, R176 ;  /* 0x000000b0b0b0d220 */ /* 0x004fe20000400000 */
[----:B------:R-:W-:Y:S01]  /*4910*/  FSETP.GEU.AND P5, PT, R44, -126, PT ;  /* 0xc2fc00002c00780b */ /* 0x000fe20003fae000 */
[----:B-1----:R-:W-:Y:S01]  /*4920*/  FADD R36, R21, R24 ;  /* 0x0000001815247221 */ /* 0x002fe20000000000 */
[----:B------:R-:W-:Y:S01]  /*4930*/  FADD R21, R8, R165 ;  /* 0x000000a508157221 */ /* 0x000fe20000000000 */
[----:B------:R-:W-:Y:S01]  /*4940*/  FADD R24, R12, R161 ;  /* 0x000000a10c187221 */ /* 0x000fe20000000000 */
[----:B------:R-:W-:Y:S01]  /*4950*/  F2FP.F16.F32.PACK_AB R165, R165, R58 ;  /* 0x0000003aa5a5723e */ /* 0x000fe200000000ff */
[----:B------:R-:W-:Y:S01]  /*4960*/  @!P1 FMUL R40, R40, 0.5 ;  /* 0x3f00000028289820 */ /* 0x000fe20000400000 */
[----:B------:R-:W1:Y:S01]  /*4970*/  MUFU.EX2 R49, R49 ;  /* 0x0000003100317308 */ /* 0x000e620000000800 */
[----:B---3--:R-:W-:Y:S01]  /*4980*/  @!P2 FMUL R178, R178, R178 ;  /* 0x000000b2b2b2a220 */ /* 0x008fe20000400000 */
[----:B------:R-:W-:Y:S01]  /*4990*/  FSETP.GEU.AND P2, PT, R48, -126, PT ;  /* 0xc2fc00003000780b */ /* 0x000fe20003f4e000 */
[----:B------:R-:W-:Y:S01]  /*49a0*/  FADD R38, R21, R26 ;  /* 0x0000001a15267221 */ /* 0x000fe20000000000 */
[----:B------:R-:W-:Y:S01]  /*49b0*/  FADD R51, R24, R27 ;  /* 0x0000001b18337221 */ /* 0x000fe20000000000 */
[----:B------:R-:W-:Y:S01]  /*49c0*/  FADD R24, R179, R70 ;  /* 0x00000046b3187221 */ /* 0x000fe20000000000 */
[----:B------:R-:W-:Y:S01]  /*49d0*/  FADD R27, R171, R0 ;  /* 0x00000000ab1b7221 */ /* 0x000fe20000000000 */
[----:B------:R-:W-:Y:S01]  /*49e0*/  @!P5 FMUL R44, R44, 0.5 ;  /* 0x3f0000002c2cd820 */ /* 0x000fe20000400000 */
[----:B------:R2:W3:Y:S01]  /*49f0*/  MUFU.EX2 R172, R40 ;  /* 0x0000002800ac7308 */ /* 0x0004e20000000800 */
[----:B----4-:R-:W-:Y:S01]  /*4a00*/  @!P3 FMUL R33, R33, R33 ;  /* 0x000000212121b220 */ /* 0x010fe20000400000 */
[----:B------:R-:W-:Y:S01]  /*4a10*/  FSETP.GEU.AND P3, PT, R45, -126, PT ;  /* 0xc2fc00002d00780b */ /* 0x000fe20003f6e000 */
[----:B------:R-:W-:Y:S01]  /*4a20*/  FADD R26, R14, R163 ;  /* 0x000000a30e1a7221 */ /* 0x000fe20000000000 */
[----:B------:R-:W-:Y:S01]  /*4a30*/  FADD R55, R24, R27 ;  /* 0x0000001b18377221 */ /* 0x000fe20000000000 */
[----:B------:R-:W-:Y:S01]  /*4a40*/  FADD R36, R36, R47 ;  /* 0x0000002f24247221 */ /* 0x000fe20000000000 */
[----:B------:R-:W-:Y:S01]  /*4a50*/  FADD R38, R38, R51 ;  /* 0x0000003326267221 */ /* 0x000fe20000000000 */
[----:B------:R-:W-:Y:S01]  /*4a60*/  @!P2 FMUL R48, R48, 0.5 ;  /* 0x3f0000003030a820 */ /* 0x000fe20000400000 */
[----:B------:R-:W4:Y:S01]  /*4a70*/  MUFU.EX2 R174, R44 ;  /* 0x0000002c00ae7308 */ /* 0x000f220000000800 */
[----:B-1----:R-:W-:Y:S01]  /*4a80*/  @!P4 FMUL R49, R49, R49 ;  /* 0x000000313131c220 */ /* 0x002fe20000400000 */
[----:B------:R-:W-:Y:S01]  /*4a90*/  FSETP.GEU.AND P4, PT, R61, -126, PT ;  /* 0xc2fc00003d00780b */ /* 0x000fe20003f8e000 */
[----:B--2---:R-:W-:Y:S01]  /*4aa0*/  FADD R40, R23, R28 ;  /* 0x0000001c17287221 */ /* 0x004fe20000000000 */
        /* <DEDUP_REMOVED lines=9> */
[----:B------:R-:W-:-:S02]  /*4b40*/  F2FP.F16.F32.PACK_AB R171, R22, R171 ;  /* 0x000000ab16ab723e */ /* 0x000fc400000000ff */
[----:B------:R-:W-:Y:S01]  /*4b50*/  @!P4 FMUL R61, R61, 0.5 ;  /* 0x3f0000003d3dc820 */ /* 0x000fe20000400000 */
[----:B------:R-:W2:Y:S01]  /*4b60*/  MUFU.EX2 R53, R53 ;  /* 0x0000003500357308 */ /* 0x000ea20000000800 */
[----:B----4-:R-:W-:Y:S01]  /*4b70*/  @!P5 FMUL R174, R174, R174 ;  /* 0x000000aeaeaed220 */ /* 0x010fe20000400000 */
[----:B------:R-:W-:Y:S01]  /*4b80*/  FSETP.GEU.AND P5, PT, R56, -126, PT ;  /* 0xc2fc00003800780b */ /* 0x000fe20003fae000 */
[----:B------:R-:W-:Y:S01]  /*4b90*/  FADD R36, R36, R55 ;  /* 0x0000003724247221 */ /* 0x000fe20000000000 */
[----:B------:R-:W-:Y:S02]  /*4ba0*/  F2FP.F16.F32.PACK_AB R167, R167, R62 ;  /* 0x0000003ea7a7723e */ /* 0x000fe400000000ff */
[----:B------:R-:W-:Y:S01]  /*4bb0*/  F2FP.F16.F32.PACK_AB R161, R161, R66 ;  /* 0x00000042a1a1723e */ /* 0x000fe200000000ff */
[----:B------:R-:W-:Y:S01]  /*4bc0*/  @!P1 FMUL R52, R52, 0.5 ;  /* 0x3f00000034349820 */ /* 0x000fe20000400000 */
[----:B------:R-:W3:Y:S01]  /*4bd0*/  MUFU.EX2 R45, R45 ;  /* 0x0000002d002d7308 */ /* 0x000ee20000000800 */
[----:B-1----:R-:W-:Y:S01]  /*4be0*/  @!P2 FMUL R168, R168, R168 ;  /* 0x000000a8a8a8a220 */ /* 0x002fe20000400000 */
[----:B------:R-:W-:-:S02]  /*4bf0*/  FSETP.GEU.AND P2, PT, R60, -126, PT ;  /* 0xc2fc00003c00780b */ /* 0x000fc40003f4e000 */
[----:B------:R-:W-:Y:S02]  /*4c00*/  F2FP.F16.F32.PACK_AB R163, R163, R70 ;  /* 0x00000046a3a3723e */ /* 0x000fe400000000ff */
        /* <DEDUP_REMOVED lines=17> */
[----:B------:R-:W-:Y:S01]  /*4d20*/  FADD R23, R180, R7 ;  /* 0x00000007b4177221 */ /* 0x000fe20000000000 */
[----:B------:R-:W-:Y:S01]  /*4d30*/  F2FP.F16.F32.PACK_AB R180, R25, R180 ;  /* 0x000000b419b4723e */ /* 0x000fe200000000ff */
[----:B------:R-:W-:Y:S01]  /*4d40*/  @!P1 FMUL R64, R64, 0.5 ;  /* 0x3f00000040409820 */ /* 0x000fe20000400000 */
[----:B------:R-:W2:Y:S01]  /*4d50*/  MUFU.EX2 R160, R65 ;  /* 0x0000004100a07308 */ /* 0x000ea20000000800 */
[----:B---3--:R-:W-:Y:S01]  /*4d60*/  @!P2 FMUL R9, R9, R9 ;  /* 0x000000090909a220 */ /* 0x008fe20000400000 */
[----:B------:R-:W-:-:S05]  /*4d70*/  FSETP.GEU.AND P2, PT, R73, -126, PT ;  /* 0xc2fc00004900780b */ /* 0x000fca0003f4e000 */
[----:B------:R-:W-:Y:S01]  /*4d80*/  @!P5 FMUL R72, R72, 0.5 ;  /* 0x3f0000004848d820 */ /* 0x000fe20000400000 */
[----:B------:R3:W4:Y:S01]  /*4d90*/  MUFU.EX2 R164, R57 ;  /* 0x0000003900a47308 */ /* 0x0007220000000800 */
[----:B-1----:R-:W-:Y:S01]  /*4da0*/  @!P4 FMUL R166, R166, R166 ;  /* 0x000000a6a6a6c220 */ /* 0x002fe20000400000 */
[----:B------:R-:W-:-:S05]  /*4db0*/  FSETP.GEU.AND P4, PT, R80, -126, PT ;  /* 0xc2fc00005000780b */ /* 0x000fca0003f8e000 */
[----:B------:R-:W-:Y:S01]  /*4dc0*/  @!P2 FMUL R73, R73, 0.5 ;  /* 0x3f0000004949a820 */ /* 0x000fe20000400000 */
[----:B------:R-:W1:Y:S01]  /*4dd0*/  MUFU.EX2 R11, R64 ;  /* 0x00000040000b7308 */ /* 0x000e620000000800 */
[----:B--2---:R-:W-:Y:S01]  /*4de0*/  @!P6 FMUL R160, R160, R160 ;  /* 0x000000a0a0a0e220 */ /* 0x004fe20000400000 */
[----:B------:R-:W-:Y:S01]  /*4df0*/  FSETP.GEU.AND P6, PT, R81, -126, PT ;  /* 0xc2fc00005100780b */ /* 0x000fe20003fce000 */
[----:B---3--:R-:W-:Y:S02]  /*4e00*/  FADD R57, R26, R31 ;  /* 0x0000001f1a397221 */ /* 0x008fe40000000000 */
[----:B------:R-:W-:Y:S02]  /*4e10*/  FADD R27, R33, R160 ;  /* 0x000000a0211b7221 */ /* 0x000fe40000000000 */
[----:B------:R-:W-:Y:S01]  /*4e20*/  @!P4 FMUL R80, R80, 0.5 ;  /* 0x3f0000005050c820 */ /* 0x000fe20000400000 */
[----:B------:R-:W2:Y:S01]  /*4e30*/  MUFU.EX2 R15, R72 ;  /* 0x00000048000f7308 */ /* 0x000ea20000000800 */
[----:B----4-:R-:W-:Y:S01]  /*4e40*/  @!P3 FMUL R164, R164, R164 ;  /* 0x000000a4a4a4b220 */ /* 0x010fe20000400000 */
[----:B------:R-:W-:Y:S01]  /*4e50*/  FSETP.GEU.AND P3, PT, R68, -126, PT ;  /* 0xc2fc00004400780b */ /* 0x000fe20003f6e000 */
[----:B------:R-:W-:-:S02]  /*4e60*/  FADD R57, R42, R57 ;  /* 0x000000392a397221 */ /* 0x000fc40000000000 */
[----:B------:R-:W-:Y:S01]  /*4e70*/  FADD R24, R25, R164 ;  /* 0x000000a419187221 */ /* 0x000fe20000000000 */
[----:B------:R-:W-:Y:S01]  /*4e80*/  F2FP.F16.F32.PACK_AB R164, R164, R7 ;  /* 0x00000007a4a4723e */ /* 0x000fe200000000ff */
[----:B------:R-:W-:Y:S01]  /*4e90*/  @!P6 FMUL R81, R81, 0.5 ;  /* 0x3f0000005151e820 */ /* 0x000fe20000400000 */
[----:B------:R-:W3:Y:S01]  /*4ea0*/  MUFU.EX2 R156, R73 ;  /* 0x00000049009c7308 */ /* 0x000ee20000000800 */
[----:B-1----:R-:W-:Y:S01]  /*4eb0*/  @!P1 FMUL R11, R11, R11 ;  /* 0x0000000b0b0b9220 */ /* 0x002fe20000400000 */
[----:B------:R-:W-:Y:S01]  /*4ec0*/  FSETP.GEU.AND P1, PT, R69, -126, PT ;  /* 0xc2fc00004500780b */ /* 0x000fe20003f2e000 */
[----:B------:R-:W-:Y:S02]  /*4ed0*/  FADD R57, R38, R57 ;  /* 0x0000003926397221 */ /* 0x000fe40000000000 */
[----:B------:R-:W-:Y:S01]  /*4ee0*/  FADD R26, R176, R11 ;  /* 0x0000000bb01a7221 */ /* 0x000fe20000000000 */
[----:B------:R-:W-:Y:S01]  /*4ef0*/  F2FP.F16.F32.PACK_AB R176, R33, R176 ;  /* 0x000000b021b0723e */ /* 0x000fe200000000ff */
[----:B------:R-:W-:Y:S01]  /*4f00*/  @!P3 FMUL R68, R68, 0.5 ;  /* 0x3f0000004444b820 */ /* 0x000fe20000400000 */
[----:B------:R-:W1:Y:S01]  /*4f10*/  MUFU.EX2 R19, R80 ;  /* 0x0000005000137308 */ /* 0x000e620000000800 */
[----:B--2---:R-:W-:Y:S01]  /*4f20*/  @!P5 FMUL R15, R15, R15 ;  /* 0x0000000f0f0fd220 */ /* 0x004fe20000400000 */
[----:B------:R-:W-:Y:S01]  /*4f30*/  FSETP.GEU.AND P5, PT, R76, -126, PT ;  /* 0xc2fc00004c00780b */ /* 0x000fe20003fae000 */
[----:B------:R-:W-:Y:S01]  /*4f40*/  FADD R224, R36, R57 ;  /* 0x0000003924e07221 */ /* 0x000fe20000000000 */
[----:B------:R-:W-:Y:S01]  /*4f50*/  F2FP.F16.F32.PACK_AB R160, R160, R11 ;  /* 0x0000000ba0a0723e */ /* 0x000fe200000000ff */
[----:B------:R-:W-:Y:S01]  /*4f60*/  FADD R28, R172, R15 ;  /* 0x0000000fac1c7221 */ /* 0x000fe20000000000 */
[----:B------:R-:W-:Y:S01]  /*4f70*/  F2FP.F16.F32.PACK_AB R172, R41, R172 ;  /* 0x000000ac29ac723e */ /* 0x000fe200000000ff */
[----:B------:R-:W-:Y:S01]  /*4f80*/  @!P1 FMUL R69, R69, 0.5 ;  /* 0x3f00000045459820 */ /* 0x000fe20000400000 */
[----:B------:R-:W2:Y:S01]  /*4f90*/  MUFU.EX2 R152, R81 ;  /* 0x0000005100987308 */ /* 0x000ea20000000800 */
[----:B---3--:R-:W-:Y:S01]  /*4fa0*/  @!P2 FMUL R156, R156, R156 ;  /* 0x0000009c9c9ca220 */ /* 0x008fe20000400000 */
[----:B------:R-:W-:Y:S01]  /*4fb0*/  FSETP.GEU.AND P2, PT, R77, -126, PT ;  /* 0xc2fc00004d00780b */ /* 0x000fe20003f4e000 */
[----:B------:R-:W-:Y:S01]  /*4fc0*/  FADD R32, R23, R28 ;  /* 0x0000001c17207221 */ /* 0x000fe20000000000 */
[----:B------:R-:W-:Y:S01]  /*4fd0*/  FADD R23, R29, R166 ;  /* 0x000000a61d177221 */ /* 0x000fe20000000000 */
[----:B------:R-:W-:Y:S01]  /*4fe0*/  FADD R31, R41, R156 ;  /* 0x0000009c291f7221 */ /* 0x000fe20000000000 */
[----:B------:R-:W-:Y:S01]  /*4ff0*/  F2FP.F16.F32.PACK_AB R166, R166, R9 ;  /* 0x00000009a6a6723e */ /* 0x000fe200000000ff */
[----:B------:R-:W-:Y:S01]  /*5000*/  @!P5 FMUL R76, R76, 0.5 ;  /* 0x3f0000004c4cd820 */ /* 0x000fe20000400000 */
[----:B------:R-:W3:Y:S01]  /*5010*/  MUFU.EX2 R13, R68 ;  /* 0x00000044000d7308 */ /* 0x000ee20000000800 */
[----:B-1----:R-:W-:Y:S01]  /*5020*/  @!P4 FMUL R19, R19, R19 ;  /* 0x000000131313c220 */ /* 0x002fe20000400000 */
[----:B------:R-:W-:Y:S01]  /*5030*/  FSETP.GEU.AND P4, PT, R84, -126, PT ;  /* 0xc2fc00005400780b */ /* 0x000fe20003f8e000 */
[----:B------:R-:W-:Y:S01]  /*5040*/  FADD R34, R24, R31 ;  /* 0x0000001f18227221 */ /* 0x000fe20000000000 */
[----:B------:R-:W-:Y:S01]  /*5050*/  F2FP.F16.F32.PACK_AB R156, R156, R15 ;  /* 0x0000000f9c9c723e */ /* 0x000fe200000000ff */
[----:B------:R-:W-:Y:S01]  /*5060*/  FADD R35, R168, R19 ;  /* 0x00000013a8237221 */ /* 0x000fe20000000000 */
[----:B------:R-:W-:Y:S01]  /*5070*/  F2FP.F16.F32.PACK_AB R168, R49, R168 ;  /* 0x000000a831a8723e */ /* 0x000fe200000000ff */
[----:B------:R-:W-:Y:S01]  /*5080*/  @!P2 FMUL R77, R77, 0.5 ;  /* 0x3f0000004d4da820 */ /* 0x000fe20000400000 */
[----:B------:R-:W1:Y:S01]  /*5090*/  MUFU.EX2 R162, R69 ;  /* 0x0000004500a27308 */ /* 0x000e620000000800 */
[----:B--2---:R-:W-:Y:S01]  /*50a0*/  @!P6 FMUL R152, R152, R152 ;  /* 0x000000989898e220 */ /* 0x004fe20000400000 */
[----:B------:R-:W-:Y:S01]  /*50b0*/  FSETP.GEU.AND P6, PT, R6, -126, PT ;  /* 0xc2fc00000600780b */ /* 0x000fe20003fce000 */
[----:B------:R-:W-:-:S02]  /*50c0*/  FADD R39, R26, R35 ;  /* 0x000000231a277221 */ /* 0x000fc40000000000 */
[----:B------:R-:W-:Y:S01]  /*50d0*/  FADD R30, R49, R152 ;  /* 0x00000098311e7221 */ /* 0x000fe20000000000 */
[----:B------:R-:W-:Y:S01]  /*50e0*/  F2FP.F16.F32.PACK_AB R152, R152, R19 ;  /* 0x000000139898723e */ /* 0x000fe200000000ff */
[----:B------:R-:W-:Y:S01]  /*50f0*/  @!P4 FMUL R84, R84, 0.5 ;  /* 0x3f0000005454c820 */ /* 0x000fe20000400000 */
[----:B------:R-:W2:Y:S01]  /*5100*/  MUFU.EX2 R17, R76 ;  /* 0x0000004c00117308 */ /* 0x000ea20000000800 */
[----:B---3--:R-:W-:Y:S01]  /*5110*/  @!P3 FMUL R13, R13, R13 ;  /* 0x0000000d0d0db220 */ /* 0x008fe20000400000 */
[----:B------:R-:W-:Y:S01]  /*5120*/  FADD R43, R27, R30 ;  /* 0x0000001e1b2b7221 */ /* 0x000fe20000000000 */
[----:B------:R-:W-:Y:S02]  /*5130*/  FADD R32, R32, R39 ;  /* 0x0000002720207221 */ /* 0x000fe40000000000 */
[----:B------:R-:W-:Y:S01]  /*5140*/  FADD R24, R178, R13 ;  /* 0x0000000db2187221 */ /* 0x000fe20000000000 */
[----:B------:R-:W-:Y:S01]  /*5150*/  FADD R34, R34, R43 ;  /* 0x0000002b22227221 */ /* 0x000fe20000000000 */
[----:B------:R-:W-:Y:S01]  /*5160*/  @!P6 FMUL R6, R6, 0.5 ;  /* 0x3f0000000606e820 */ /* 0x000fe20000400000 */
[----:B------:R-:W3:Y:S01]  /*5170*/  MUFU.EX2 R158, R77 ;  /* 0x0000004d009e7308 */ /* 0x000ee20000000800 */
[----:B-1----:R-:W-:Y:S01]  /*5180*/  @!P1 FMUL R162, R162, R162 ;  /* 0x000000a2a2a29220 */ /* 0x002fe20000400000 */
[----:B------:R-:W-:-:S03]  /*5190*/  F2FP.F16.F32.PACK_AB R178, R37, R178 ;  /* 0x000000b225b2723e */ /* 0x000fc600000000ff */
[----:B------:R-:W-:Y:S01]  /*51a0*/  FADD R26, R37, R162 ;  /* 0x000000a2251a7221 */ /* 0x000fe20000000000 */
[----:B------:R-:W-:Y:S02]  /*51b0*/  F2FP.F16.F32.PACK_AB R162, R162, R13 ;  /* 0x0000000da2a2723e */ /* 0x000fe400000000ff */
[----:B------:R-:W1:Y:S01]  /*51c0*/  MUFU.EX2 R21, R84 ;  /* 0x0000005400157308 */ /* 0x000e620000000800 */
[----:B--2---:R-:W-:-:S04]  /*51d0*/  @!P5 FMUL R17, R17, R17 ;  /* 0x000000111111d220 */ /* 0x004fc80000400000 */
[----:B------:R-:W-:Y:S01]  /*51e0*/  FADD R27, R174, R17 ;  /* 0x00000011ae1b7221 */ /* 0x000fe20000000000 */
[----:B------:R-:W-:Y:S02]  /*51f0*/  F2FP.F16.F32.PACK_AB R174, R45, R174 ;  /* 0x000000ae2dae723e */ /* 0x000fe400000000ff */
[----:B------:R2:W4:Y:S01]  /*5200*/  MUFU.EX2 R154, R6 ;  /* 0x00000006009a7308 */ /* 0x0005220000000800 */
[----:B---3--:R-:W-:-:S04]  /*5210*/  @!P2 FMUL R158, R158, R158 ;  /* 0x0000009e9e9ea220 */ /* 0x008fc80000400000 */
[----:B------:R-:W-:Y:S01]  /*5220*/  FADD R28, R45, R158 ;  /* 0x0000009e2d1c7221 */ /* 0x000fe20000000000 */
[----:B------:R-:W-:Y:S01]  /*5230*/  F2FP.F16.F32.PACK_AB R158, R158, R17 ;  /* 0x000000119e9e723e */ /* 0x000fe200000000ff */
[----:B-1----:R-:W-:Y:S01]  /*5240*/  @!P4 FMUL R21, R21, R21 ;  /* 0x000000151515c220 */ /* 0x002fe20000400000 */
[----:B--2---:R-:W-:Y:S01]  /*5250*/  FADD R6, R182, R9 ;  /* 0x00000009b6067221 */ /* 0x004fe20000000000 */
[----:B------:R-:W-:Y:S01]  /*5260*/  FADD R23, R23, R28 ;  /* 0x0000001c17177221 */ /* 0x000fe20000000000 */
[----:B------:R-:W-:Y:S01]  /*5270*/  F2FP.F16.F32.PACK_AB R182, R29, R182 ;  /* 0x000000b61db6723e */ /* 0x000fe200000000ff */
[----:B------:R-:W-:Y:S01]  /*5280*/  FADD R31, R170, R21 ;  /* 0x00000015aa1f7221 */ /* 0x000fe20000000000 */
[----:B------:R-:W-:Y:S01]  /*5290*/  FADD R6, R6, R27 ;  /* 0x0000001b06067221 */ /* 0x000fe20000000000 */
[----:B------:R-:W-:Y:S01]  /*52a0*/  F2FP.F16.F32.PACK_AB R170, R53, R170 ;  /* 0x000000aa35aa723e */ /* 0x000fe200000000ff */
[----:B----4-:R-:W-:Y:S01]  /*52b0*/  @!P6 FMUL R154, R154, R154 ;  /* 0x0000009a9a9ae220 */ /* 0x010fe20000400000 */
[----:B------:R-:W-:-:S03]  /*52c0*/  FADD R31, R24, R31 ;  /* 0x0000001f181f7221 */ /* 0x000fc60000000000 */
[----:B------:R-:W-:Y:S01]  /*52d0*/  FADD R35, R53, R154 ;  /* 0x0000009a35237221 */ /* 0x000fe20000000000 */
[----:B------:R-:W-:Y:S01]  /*52e0*/  FADD R31, R6, R31 ;  /* 0x0000001f061f7221 */ /* 0x000fe20000000000 */
[----:B------:R-:W-:Y:S02]  /*52f0*/  F2FP.F16.F32.PACK_AB R154, R154, R21 ;  /* 0x000000159a9a723e */ /* 0x000fe400000000ff */
[----:B------:R-:W-:Y:S01]  /*5300*/  FADD R26, R26, R35 ;  /* 0x000000231a1a7221 */ /* 0x000fe20000000000 */
[----:B------:R-:W-:-:S03]  /*5310*/  FADD R31, R32, R31 ;  /* 0x0000001f201f7221 */ /* 0x000fc60000000000 */
[----:B------:R-:W-:-:S04]  /*5320*/  FADD R23, R23, R26 ;  /* 0x0000001a17177221 */ /* 0x000fc80000000000 */
[----:B------:R-:W-:-:S04]  /*5330*/  FADD R34, R34, R23 ;  /* 0x0000001722227221 */ /* 0x000fc80000000000 */
[----:B------:R-:W-:Y:S01]  /*5340*/  FADD R225, R31, R34 ;  /* 0x000000221fe17221 */ /* 0x000fe20000000000 */
[----:B------:R-:W-:Y:S06]  /*5350*/  @!P0 BRA `(.L_x_19) ;  /* 0x0000000000048947 */ /* 0x000fec0003800000 */
[----:B------:R-:W-:Y:S01]  /*5360*/  BPT.TRAP 0x1 ;  /* 0x000000040000795c */ /* 0x000fe20000300000 */
.L_x_19:
[----:B------:R-:W1:Y:S01]  /*5370*/  SYNCS.PHASECHK.TRANS64.TRYWAIT P1, [UR61+0xc0008], R3 ;  /* 0x0c000803ff0075a7 */ /* 0x000e62000802017d */
[----:B------:R-:W-:-:S06]  /*5380*/  ULOP3.LUT UR4, UR53, 0x4000000, URZ, 0xfc, !UPT ;  /* 0x0400000035047892 */ /* 0x000fcc000f8efc3f */
[----:B------:R-:W-:-:S05]  /*5390*/  MOV R6, UR4 ;  /* 0x0000000400067c02 */ /* 0x000fca0008000f00 */
[----:B------:R2:W-:Y:S02]  /*53a0*/  STL [R1+0x270], R6 ;  /* 0x0002700601007387 */ /* 0x0005e40000100800 */
[----:B-12---:R-:W-:Y:S05]  /*53b0*/  @!P1 BRA `(.L_x_20) ;  /* 0x0000032800d49947 */ /* 0x006fea0003800000 */
.L_x_132:
[----:B-1----:R-:W2:Y:S01]  /*53c0*/  LDL R6, [R1+0x270] ;  /* 0x0002700001067983 */ /* 0x002ea20000100800 */
[----:B------:R-:W-:Y:S01]  /*53d0*/  WARPGROUP.ARRIVE ;  /* 0x00000000000079c5 */ /* 0x000fe20000000000 */
[----:B------:R-:W-:Y:S02]  /*53e0*/  UMOV UR7, 0x40000040 ;  /* 0x4000004000077882 */ /* 0x000fe40000000000 */
[----:B------:R1:W-:Y:S04]  /*53f0*/  STL [R1+0x10a4], R176 ;  /* 0x0010a4b001007387 */ /* 0x0003e80000100800 */
[----:B------:R3:W-:Y:S04]  /*5400*/  STL [R1+0x10a0], R177 ;  /* 0x0010a0b101007387 */ /* 0x0007e80000100800 */
[----:B------:R4:W-:Y:S04]  /*5410*/  STL [R1+0x109c], R178 ;  /* 0x00109cb201007387 */ /* 0x0009e80000100800 */
[----:B------:R4:W-:Y:S04]  /*5420*/  STL [R1+0x1098], R179 ;  /* 0x001098b301007387 */ /* 0x0009e80000100800 */
[----:B------:R-:W-:Y:S04]  /*5430*/  STL [R1+0xcc4], R168 ;  /* 0x000cc4a801007387 */ /* 0x000fe80000100800 */
        /* <DEDUP_REMOVED lines=12> */
[----:B------:R4:W-:Y:S04]  /*5500*/  STL [R1+0x4c0], R235 ;  /* 0x0004c0eb01007387 */ /* 0x0009e80000100800 */
        /* <DEDUP_REMOVED lines=13> */
[----:B------:R4:W-:Y:S01]  /*55e0*/  STL [R1+0x488], R2 ;  /* 0x0004880201007387 */ /* 0x0009e20000100800 */
[----:B--2---:R-:W-:-:S13]  /*55f0*/  R2UR UR10, R6 ;  /* 0x00000000060a72ca */ /* 0x004fda00000e0000 */
[----:B------:R-:W-:-:S07]  /*5600*/  UIADD3 UR4, UR10, 0x2000, URZ ;  /* 0x000020000a047890 */ /* 0x000fce000fffe03f */
[----:B------:R-:W-:Y:S01]  /*5610*/  UMOV UR6, UR4 ;  /* 0x0000000400067c82 */ /* 0x000fe20008000000 */
[----:B------:R-:W-:-:S09]  /*5620*/  UIADD3 UR4, UR10, 0x3000, URZ ;  /* 0x000030000a047890 */ /* 0x000fd2000fffe03f */
[----:B------:R-:W-:Y:S01]  /*5630*/  HGMMA.64x256x16.F32 R24, R180, gdesc[UR4].tnspB, RZ, !UPT, gsb0 ;  /* 0x43e00004b4187df0 */ /* 0x000fe2000c0008ff */
[----:B------:R-:W-:Y:S01]  /*5640*/  UMOV UR7, 0x40000040 ;  /* 0x4000004000077882 */ /* 0x000fe20000000000 */
[----:B------:R-:W-:Y:S01]  /*5650*/  UMOV UR6, UR4 ;  /* 0x0000000400067c82 */ /* 0x000fe20008000000 */
[----:B------:R-:W-:Y:S02]  /*5660*/  WARPGROUP.DEPBAR.LE gsb0, 0x0 ;  /* 0x00008000000079c5 */ /* 0x000fe40000010000 */
[----:B------:R-:W-:Y:S01]  /*5670*/  STL.64 [R1], R24 ;  /* 0x0000001801007387 */ /* 0x000fe20000100a00 */
[----:B-1----:R-:W-:Y:S01]  /*5680*/  IMAD.MOV.U32 R176, RZ, RZ, R61 ;  /* 0x000000ffffb07224 */ /* 0x002fe200078e003d */
[----:B---3--:R-:W-:Y:S01]  /*5690*/  MOV R177, R62 ;  /* 0x0000003e00b17202 */ /* 0x008fe20000000f00 */
[----:B----4-:R-:W-:Y:S01]  /*56a0*/  IMAD.MOV.U32 R178, RZ, RZ, R63 ;  /* 0x000000ffffb27224 */ /* 0x010fe200078e003f */
[----:B------:R-:W-:Y:S01]  /*56b0*/  STL.64 [R1+0x8], R26 ;  /* 0x0000081a01007387 */ /* 0x000fe20000100a00 */
[----:B------:R-:W-:Y:S01]  /*56c0*/  MOV R179, R64 ;  /* 0x0000004000b37202 */ /* 0x000fe20000000f00 */
[----:B------:R-:W-:Y:S01]  /*56d0*/  IMAD.MOV.U32 R235, RZ, RZ, R65 ;  /* 0x000000ffffeb7224 */ /* 0x000fe200078e0041 */
[----:B------:R-:W-:Y:S01]  /*56e0*/  MOV R234, R66 ;  /* 0x0000004200ea7202 */ /* 0x000fe20000000f00 */
[----:B------:R-:W-:Y:S01]  /*56f0*/  STL.64 [R1+0x10], R28 ;  /* 0x0000101c01007387 */ /* 0x000fe20000100a00 */
[----:B------:R-:W-:Y:S01]  /*5700*/  IMAD.MOV.U32 R233, RZ, RZ, R67 ;  /* 0x000000ffffe97224 */ /* 0x000fe200078e0043 */
[----:B------:R-:W-:Y:S01]  /*5710*/  MOV R232, R68 ;  /* 0x0000004400e87202 */ /* 0x000fe20000000f00 */
[----:B------:R-:W-:Y:S01]  /*5720*/  IMAD.MOV.U32 R231, RZ, RZ, R69 ;  /* 0x000000ffffe77224 */ /* 0x000fe200078e0045 */
        /* <DEDUP_REMOVED lines=96> */
[----:B------:R1:W-:Y:S01]  /*5d30*/  STL [R1+0x90], R60 ;  /* 0x0000903c01007387 */ /* 0x0003e20000100800 */
[----:B------:R-:W-:-:S03]  /*5d40*/  IMAD.MOV.U32 R0, RZ, RZ, R151 ;  /* 0x000000ffff007224 */ /* 0x000fc600078e0097 */
[----:B------:R-:W-:Y:S04]  /*5d50*/  STL.64 [R1+0x1090], R174 ;  /* 0x001090ae01007387 */ /* 0x000fe80000100a00 */
[----:B------:R-:W-:Y:S01]  /*5d60*/  STL.64 [R1+0x1088], R172 ;  /* 0x001088ac01007387 */ /* 0x000fe20000100a00 */
[----:B-1----:R-:W-:-:S03]  /*5d70*/  WARPGROUP.ARRIVE ;  /* 0x00000000000079c5 */ /* 0x002fc60000000000 */
[----:B------:R-:W-:Y:S03]  /*5d80*/  STL.64 [R1+0x1080], R166 ;  /* 0x001080a601007387 */ /* 0x000fe60000100a00 */
[----:B------:R-:W-:Y:S01]  /*5d90*/  HGMMA.64x256x16.F32 R24, R180, gdesc[UR4].tnspB, RZ, !UPT, gsb0 ;  /* 0x43e00004b4187df0 */ /* 0x000fe2000c0008ff */
[----:B------:R-:W-:Y:S04]  /*5da0*/  STL.64 [R1+0x1078], R164 ;  /* 0x001078a401007387 */ /* 0x000fe80000100a00 */
[----:B------:R-:W-:Y:S04]  /*5db0*/  STL.64 [R1+0x1070], R158 ;  /* 0x0010709e01007387 */ /* 0x000fe80000100a00 */
[----:B------:R-:W-:Y:S01]  /*5dc0*/  STL.64 [R1+0x1068], R156 ;  /* 0x0010689c01007387 */ /* 0x000fe20000100a00 */
[----:B------:R-:W-:-:S03]  /*5dd0*/  WARPGROUP.DEPBAR.LE gsb0, 0x0 ;  /* 0x00008000000079c5 */ /* 0x000fc60000010000 */
[----:B------:R-:W-:Y:S04]  /*5de0*/  STL.64 [R1+0x1060], R150 ;  /* 0x0010609601007387 */ /* 0x000fe80000100a00 */
        /* <DEDUP_REMOVED lines=50> */
[----:B------:R1:W-:Y:S04]  /*6110*/  STL.64 [R1+0xec8], R48 ;  /* 0x000ec83001007387 */ /* 0x0003e80000100a00 */
[----:B-1----:R-:W2:Y:S04]  /*6120*/  LDL.LU R48, [R1] ;  /* 0x0000000001307983 */ /* 0x002ea80000300800 */
[----:B------:R-:W2:Y:S04]  /*6130*/  LDL.LU R49, [R1+0x4] ;  /* 0x0000040001317983 */ /* 0x000ea80000300800 */
        /* <DEDUP_REMOVED lines=30> */
[----:B------:R-:W2:Y:S01]  /*6320*/  LDL.LU R80, [R1+0x80] ;  /* 0x0000800001507983 */ /* 0x000ea20000300800 */
[----:B------:R-:W-:-:S03]  /*6330*/  MOV R85, R176 ;  /* 0x000000b000557202 */ /* 0x000fc60000000f00 */
[----:B------:R-:W2:Y:S01]  /*6340*/  LDL.LU R81, [R1+0x84] ;  /* 0x0000840001517983 */ /* 0x000ea20000300800 */
[----:B------:R-:W-:-:S03]  /*6350*/  IMAD.MOV.U32 R86, RZ, RZ, R177 ;  /* 0x000000ffff567224 */ /* 0x000fc600078e00b1 */
[----:B------:R-:W2:Y:S01]  /*6360*/  LDL.LU R82, [R1+0x88] ;  /* 0x0000880001527983 */ /* 0x000ea20000300800 */
[----:B------:R-:W-:-:S03]  /*6370*/  MOV R87, R178 ;  /* 0x000000b200577202 */ /* 0x000fc60000000f00 */
[----:B------:R-:W2:Y:S01]  /*6380*/  LDL.LU R83, [R1+0x8c] ;  /* 0x00008c0001537983 */ /* 0x000ea20000300800 */
[----:B------:R-:W-:-:S03]  /*6390*/  IMAD.MOV.U32 R88, RZ, RZ, R179 ;  /* 0x000000ffff587224 */ /* 0x000fc600078e00b3 */
[----:B------:R-:W2:Y:S04]  /*63a0*/  LDL.LU R84, [R1+0x90] ;  /* 0x0000900001547983 */ /* 0x000ea80000300800 */
[----:B------:R-:W2:Y:S04]  /*63b0*/  LDL.LU R176, [R1+0x10a4] ;  /* 0x0010a40001b07983 */ /* 0x000ea80000300800 */
[----:B------:R-:W2:Y:S04]  /*63c0*/  LDL.LU R177, [R1+0x10a0] ;  /* 0x0010a00001b17983 */ /* 0x000ea80000300800 */
[----:B------:R-:W2:Y:S04]  /*63d0*/  LDL.LU R178, [R1+0x109c] ;  /* 0x00109c0001b27983 */ /* 0x000ea80000300800 */
[----:B------:R-:W2:Y:S01]  /*63e0*/  LDL.LU R179, [R1+0x1098] ;  /* 0x0010980001b37983 */ /* 0x000ea20000300800 */
        /* <DEDUP_REMOVED lines=86> */
[----:B------:R-:W-:Y:S01]  /*6950*/  UIADD3 UR4, UR10, 0x2080, URZ ;  /* 0x000020800a047890 */ /* 0x000fe2000fffe03f */
[----:B------:R-:W-:-:S06]  /*6960*/  UMOV UR7, 0x40000040 ;  /* 0x4000004000077882 */ /* 0x000fcc0000000000 */
[----:B------:R-:W-:Y:S01]  /*6970*/  UMOV UR6, UR4 ;  /* 0x0000000400067c82 */ /* 0x000fe20008000000 */
[----:B--2---:R-:W-:-:S06]  /*6980*/  WARPGROUP.ARRIVE ;  /* 0x00000000000079c5 */ /* 0x004fcc0000000000 */
[----:B------:R-:W-:Y:S03]  /*6990*/  HGMMA.64x256x16.F32 R48, R176, gdesc[UR4].tnspB, R48, gsb0 ;  /* 0x43e00004b0307df0 */ /* 0x000fe60008000830 */
[----:B------:R-:W-:Y:S02]  /*69a0*/  WARPGROUP.DEPBAR.LE gsb0, 0x0 ;  /* 0x00008000000079c5 */ /* 0x000fe40000010000 */
[----:B------:R-:W-:Y:S04]  /*69b0*/  STL.64 [R1], R48 ;  /* 0x0000003001007387 */ /* 0x000fe80000100a00 */
        /* <DEDUP_REMOVED lines=63> */
[----:B-1----:R-:W2:Y:S04]  /*6db0*/  LDL.LU.64 R174, [R1+0x1090] ;  /* 0x0010900001ae7983 */ /* 0x002ea80000300a00 */
[----:B------:R-:W2:Y:S04]  /*6dc0*/  LDL.LU.64 R172, [R1+0x1088] ;  /* 0x0010880001ac7983 */ /* 0x000ea80000300a00 */
[----:B------:R-:W3:Y:S04]  /*6dd0*/  LDL.LU.64 R166, [R1+0x1080] ;  /* 0x0010800001a67983 */ /* 0x000ee80000300a00 */
[----:B------:R-:W4:Y:S04]  /*6de0*/  LDL.LU.64 R164, [R1+0x1078] ;  /* 0x0010780001a47983 */ /* 0x000f280000300a00 */
[----:B------:R-:W4:Y:S04]  /*6df0*/  LDL.LU.64 R158, [R1+0x1070] ;  /* 0x00107000019e7983 */ /* 0x000f280000300a00 */
[----:B------:R-:W4:Y:S04]  /*6e00*/  LDL.LU.64 R156, [R1+0x1068] ;  /* 0x00106800019c7983 */ /* 0x000f280000300a00 */
[----:B------:R-:W2:Y:S04]  /*6e10*/  LDL.LU.64 R150, [R1+0x1060] ;  /* 0x0010600001967983 */ /* 0x000ea80000300a00 */
        /* <DEDUP_REMOVED lines=50> */
[----:B------:R-:W2:Y:S01]  /*7140*/  LDL.LU.64 R48, [R1+0xec8] ;  /* 0x000ec80001307983 */ /* 0x000ea20000300a00 */
[----:B------:R-:W-:Y:S01]  /*7150*/  UIADD3 UR4, UR10, 0x3080, URZ ;  /* 0x000030800a047890 */ /* 0x000fe2000fffe03f */
[----:B------:R-:W-:-:S06]  /*7160*/  UMOV UR7, 0x40000040 ;  /* 0x4000004000077882 */ /* 0x000fcc0000000000 */
[----:B------:R-:W-:Y:S01]  /*7170*/  UMOV UR6, UR4 ;  /* 0x0000000400067c82 */ /* 0x000fe20008000000 */
[----:B--2---:R-:W-:-:S06]  /*7180*/  WARPGROUP.ARRIVE ;  /* 0x00000000000079c5 */ /* 0x004fcc0000000000 */
[----:B------:R-:W-:Y:S03]  /*7190*/  HGMMA.64x256x16.F32 R24, R176, gdesc[UR4].tnspB, R24, gsb0 ;  /* 0x43e00004b0187df0 */ /* 0x000fe60008000818 */
[----:B------:R-:W-:Y:S02]  /*71a0*/  WARPGROUP.DEPBAR.LE gsb0, 0x0 ;  /* 0x00008000000079c5 */ /* 0x000fe40000010000 */
        /* <DEDUP_REMOVED lines=64> */
[----:B-1----:R-:W2:Y:S04]  /*75b0*/  LDL.LU.64 R24, [R1] ;  /* 0x0000000001187983 */ /* 0x002ea80000300a00 */
        /* <DEDUP_REMOVED lines=69> */
[----:B------:R-:W-:Y:S01]  /*7a10*/  STL.64 [R1], R24 ;  /* 0x0000001801007387 */ /* 0x000fe20000100a00 */
        /* <DEDUP_REMOVED lines=63> */
[----:B------:R1:W-:Y:S01]  /*7e10*/  STL [R1+0x80], R56 ;  /* 0x0000803801007387 */ /* 0x0003e20000100800 */
[----:B------:R-:W-:Y:S01]  /*7e20*/  IMAD.MOV.U32 R194, RZ, RZ, R102 ;  /* 0x000000ffffc27224 */ /* 0x000fe200078e0066 */
[----:B------:R-:W-:Y:S01]  /*7e30*/  MOV R193, R103 ;  /* 0x0000006700c17202 */ /* 0x000fe20000000f00 */
[----:B------:R-:W-:Y:S01]  /*7e40*/  IMAD.MOV.U32 R196, RZ, RZ, R100 ;  /* 0x000000ffffc47224 */ /* 0x000fe200078e0064 */
[----:B------:R-:W2:Y:S01]  /*7e50*/  LDL.LU.64 R150, [R1+0xec0] ;  /* 0x000ec00001967983 */ /* 0x000ea20000300a00 */
[----:B------:R-:W-:Y:S01]  /*7e60*/  MOV R195, R101 ;  /* 0x0000006500c37202 */ /* 0x000fe20000000f00 */
[----:B------:R-:W-:Y:S01]  /*7e70*/  IMAD.MOV.U32 R198, RZ, RZ, R98 ;  /* 0x000000ffffc67224 */ /* 0x000fe200078e0062 */
[----:B------:R-:W-:Y:S01]  /*7e80*/  MOV R197, R99 ;  /* 0x0000006300c57202 */ /* 0x000fe20000000f00 */
[----:B------:R-:W2:Y:S01]  /*7e90*/  LDL.LU.64 R148, [R1+0xeb8] ;  /* 0x000eb80001947983 */ /* 0x000ea20000300a00 */
        /* <DEDUP_REMOVED lines=52> */
[----:B------:R-:W-:-:S02]  /*81e0*/  MOV R170, R59 ;  /* 0x0000003b00aa7202 */ /* 0x000fc40000000f00 */
[----:B------:R-:W-:Y:S01]  /*81f0*/  MOV R168, R57 ;  /* 0x0000003900a87202 */ /* 0x000fe20000000f00 */
        /* <DEDUP_REMOVED lines=32> */
[----:B-1----:R-:W2:Y:S04]  /*8400*/  LDL.LU.64 R56, [R1+0xd48] ;  /* 0x000d480001387983 */ /* 0x002ea80000300a00 */
        /* <DEDUP_REMOVED lines=19> */
[----:B---3--:R-:W-:Y:S04]  /*8540*/  STL.64 [R1+0xcb0], R166 ;  /* 0x000cb0a601007387 */ /* 0x008fe80000100a00 */
[----:B----4-:R-:W-:Y:S04]  /*8550*/  STL.64 [R1+0xca8], R164 ;  /* 0x000ca8a401007387 */ /* 0x010fe80000100a00 */
[----:B------:R-:W-:Y:S04]  /*8560*/  STL.64 [R1+0xca0], R158 ;  /* 0x000ca09e01007387 */ /* 0x000fe80000100a00 */
[----:B------:R-:W-:Y:S01]  /*8570*/  STL.64 [R1+0xc98], R156 ;  /* 0x000c989c01007387 */ /* 0x000fe20000100a00 */
        /* <DEDUP_REMOVED lines=88> */
[----:B------:R-:W-:-:S03]  /*8b00*/  IMAD.MOV.U32 R73, RZ, RZ, R168 ;  /* 0x000000ffff497224 */ /* 0x000fc600078e00a8 */
[----:B------:R-:W2:Y:S01]  /*8b10*/  LDL.LU R69, [R1+0x74] ;  /* 0x0000740001457983 */ /* 0x000ea20000300800 */
[----:B------:R-:W-:-:S03]  /*8b20*/  MOV R74, R169 ;  /* 0x000000a9004a7202 */ /* 0x000fc60000000f00 */
[----:B------:R-:W2:Y:S01]  /*8b30*/  LDL.LU R70, [R1+0x78] ;  /* 0x0000780001467983 */ /* 0x000ea20000300800 */
[----:B------:R-:W-:-:S03]  /*8b40*/  IMAD.MOV.U32 R75, RZ, RZ, R170 ;  /* 0x000000ffff4b7224 */ /* 0x000fc600078e00aa */
[----:B------:R-:W2:Y:S01]  /*8b50*/  LDL.LU R71, [R1+0x7c] ;  /* 0x00007c0001477983 */ /* 0x000ea20000300800 */
[----:B------:R-:W-:-:S03]  /*8b60*/  MOV R76, R171 ;  /* 0x000000ab004c7202 */ /* 0x000fc60000000f00 */
[----:B------:R-:W2:Y:S04]  /*8b70*/  LDL.LU R72, [R1+0x80] ;  /* 0x0000800001487983 */ /* 0x000ea80000300800 */
[----:B------:R-:W2:Y:S04]  /*8b80*/  LDL.LU R168, [R1+0xcc4] ;  /* 0x000cc40001a87983 */ /* 0x000ea80000300800 */
[----:B------:R-:W2:Y:S04]  /*8b90*/  LDL.LU R169, [R1+0xcc0] ;  /* 0x000cc00001a97983 */ /* 0x000ea80000300800 */
[----:B------:R-:W2:Y:S04]  /*8ba0*/  LDL.LU R170, [R1+0xcbc] ;  /* 0x000cbc0001aa7983 */ /* 0x000ea80000300800 */
[----:B------:R-:W2:Y:S01]  /*8bb0*/  LDL.LU R171, [R1+0xcb8] ;  /* 0x000cb80001ab7983 */ /* 0x000ea20000300800 */
        /* <DEDUP_REMOVED lines=371> */
[----:B------:R-:W-:Y:S01]  /*a2f0*/  STL.64 [R1+0x50], R44 ;  /* 0x0000502c01007387 */ /* 0x000fe20000100a00 */
[----:B------:R-:W-:-:S03]  /*a300*/  MOV R2, R150 ;  /* 0x0000009600027202 */ /* 0x000fc60000000f00 */
[----:B------:R-:W-:Y:S01]  /*a310*/  STL.64 [R1+0x58], R46 ;  /* 0x0000582e01007387 */ /* 0x000fe20000100a00 */
[----:B------:R-:W-:-:S03]  /*a320*/  MOV R0, R151 ;  /* 0x0000009700007202 */ /* 0x000fc60000000f00 */
[----:B------:R-:W-:Y:S01]  /*a330*/  STL.64 [R1+0x60], R48 ;  /* 0x0000603001007387 */ /* 0x000fe20000100a00 */
[----:B------:R-:W-:Y:S01]  /*a340*/  MOV R4, R148 ;  /* 0x0000009400047202 */ /* 0x000fe20000000f00 */
[----:B------:R-:W-:Y:S02]  /*a350*/  IMAD.MOV.U32 R3, RZ, RZ, R149 ;  /* 0x000000ffff037224 */ /* 0x000fe400078e0095 */
[----:B------:R-:W-:Y:S01]  /*a360*/  STL.64 [R1+0x68], R50 ;  /* 0x0000683201007387 */ /* 0x000fe20000100a00 */
[----:B------:R-:W-:Y:S01]  /*a370*/  IMAD.MOV.U32 R6, RZ, RZ, R146 ;  /* 0x000000ffff067224 */ /* 0x000fe200078e0092 */
[----:B------:R-:W-:Y:S02]  /*a380*/  MOV R5, R147 ;  /* 0x0000009300057202 */ /* 0x000fe40000000f00 */
[----:B------:R1:W-:Y:S01]  /*a390*/  STL [R1+0x70], R52 ;  /* 0x0000703401007387 */ /* 0x0003e20000100800 */
[----:B------:R-:W-:-:S03]  /*a3a0*/  MOV R8, R144 ;  /* 0x0000009000087202 */ /* 0x000fc60000000f00 */
[----:B------:R-:W2:Y:S01]  /*a3b0*/  LDL.LU.64 R150, [R1+0xad0] ;  /* 0x000ad00001967983 */ /* 0x000ea20000300a00 */
[----:B------:R-:W-:Y:S01]  /*a3c0*/  MOV R7, R145 ;  /* 0x0000009100077202 */ /* 0x000fe20000000f00 */
[----:B------:R-:W-:Y:S02]  /*a3d0*/  IMAD.MOV.U32 R9, RZ, RZ, R143 ;  /* 0x000000ffff097224 */ /* 0x000fe400078e008f */
[----:B------:R-:W2:Y:S01]  /*a3e0*/  LDL.LU.64 R148, [R1+0xac8] ;  /* 0x000ac80001947983 */ /* 0x000ea20000300a00 */
[----:B------:R-:W-:Y:S01]  /*a3f0*/  MOV R10, R142 ;  /* 0x0000008e000a7202 */ /* 0x000fe20000000f00 */
[----:B------:R-:W-:Y:S02]  /*a400*/  IMAD.MOV.U32 R12, RZ, RZ, R140 ;  /* 0x000000ffff0c7224 */ /* 0x000fe400078e008c */
[----:B------:R-:W2:Y:S01]  /*a410*/  LDL.LU.64 R146, [R1+0xac0] ;  /* 0x000ac00001927983 */ /* 0x000ea20000300a00 */
[----:B------:R-:W-:Y:S01]  /*a420*/  MOV R11, R141 ;  /* 0x0000008d000b7202 */ /* 0x000fe20000000f00 */
[----:B------:R-:W-:-:S02]  /*a430*/  IMAD.MOV.U32 R14, RZ, RZ, R138 ;  /* 0x000000ffff0e7224 */ /* 0x000fc400078e008a */
        /* <DEDUP_REMOVED lines=127> */
[----:B------:R-:W-:-:S03]  /*ac30*/  MOV R162, R55 ;  /* 0x0000003700a27202 */ /* 0x000fc60000000f00 */
[----:B------:R-:W2:Y:S01]  /*ac40*/  LDL.LU.64 R58, [R1+0x960] ;  /* 0x00096000013a7983 */ /* 0x000ea20000300a00 */
[----:B------:R-:W-:-:S03]  /*ac50*/  MOV R160, R53 ;  /* 0x0000003500a07202 */ /* 0x000fc60000000f00 */
        /* <DEDUP_REMOVED lines=21> */
[----:B----4-:R-:W-:Y:S01]  /*adb0*/  STL.64 [R1+0x8b8], R156 ;  /* 0x0008b89c01007387 */ /* 0x010fe20000100a00 */
        /* <DEDUP_REMOVED lines=161> */
[----:B------:R-:W-:-:S02]  /*b7d0*/  MOV R107, R193 ;  /* 0x000000c1006b7202 */ /* 0x000fc40000000f00 */
[----:B------:R-:W-:Y:S02]  /*b7e0*/  MOV R108, R192 ;  /* 0x000000c0006c7202 */ /* 0x000fe40000000f00 */
[----:B------:R-:W-:Y:S02]  /*b7f0*/  MOV R110, R190 ;  /* 0x000000be006e7202 */ /* 0x000fe40000000f00 */
[----:B------:R-:W-:Y:S02]  /*b800*/  MOV R111, R189 ;  /* 0x000000bd006f7202 */ /* 0x000fe40000000f00 */
[----:B------:R-:W-:Y:S02]  /*b810*/  MOV R113, R187 ;  /* 0x000000bb00717202 */ /* 0x000fe40000000f00 */
[----:B------:R-:W-:Y:S02]  /*b820*/  MOV R114, R186 ;  /* 0x000000ba00727202 */ /* 0x000fe40000000f00 */
        /* <DEDUP_REMOVED lines=27> */
[----:B------:R-:W-:Y:S01]  /*b9e0*/  MOV R159, R0 ;  /* 0x00000000009f7202 */ /* 0x000fe20000000f00 */
        /* <DEDUP_REMOVED lines=131> */
[----:B------:R-:W3:Y:S01]  /*c220*/  LDL.LU.64 R32, [R1+0x6d8] ;  /* 0x0006d80001207983 */ /* 0x000ee20000300a00 */
[----:B------:R-:W-:Y:S01]  /*c230*/  UIADD3 UR4, UR10, 0x3280, URZ ;  /* 0x000032800a047890 */ /* 0x000fe2000fffe03f */
[----:B------:R-:W-:-:S06]  /*c240*/  UMOV UR7, 0x40000040 ;  /* 0x4000004000077882 */ /* 0x000fcc0000000000 */
[----:B------:R-:W-:Y:S01]  /*c250*/  UMOV UR6, UR4 ;  /* 0x0000000400067c82 */ /* 0x000fe20008000000 */
[----:B---3--:R-:W-:-:S06]  /*c260*/  WARPGROUP.ARRIVE ;  /* 0x00000000000079c5 */ /* 0x008fcc0000000000 */
        /* <DEDUP_REMOVED lines=147> */
[----:B------:R-:W-:-:S03]  /*cba0*/  IMAD.MOV.U32 R3, RZ, RZ, R151 ;  /* 0x000000ffff037224 */ /* 0x000fc600078e0097 */
[----:B------:R-:W-:Y:S01]  /*cbb0*/  STL.64 [R1+0x50], R44 ;  /* 0x0000502c01007387 */ /* 0x000fe20000100a00 */
[----:B------:R-:W-:Y:S01]  /*cbc0*/  IMAD.MOV.U32 R8, RZ, RZ, R148 ;  /* 0x000000ffff087224 */ /* 0x000fe200078e0094 */
[----:B------:R-:W-:Y:S02]  /*cbd0*/  MOV R7, R149 ;  /* 0x0000009500077202 */ /* 0x000fe40000000f00 */
[----:B------:R-:W-:Y:S01]  /*cbe0*/  STL.64 [R1+0x58], R46 ;  /* 0x0000582e01007387 */ /* 0x000fe20000100a00 */
[----:B------:R-:W-:-:S03]  /*cbf0*/  MOV R10, R146 ;  /* 0x00000092000a7202 */ /* 0x000fc60000000f00 */
[----:B------:R1:W-:Y:S01]  /*cc00*/  STL [R1+0x60], R48 ;  /* 0x0000603001007387 */ /* 0x0003e20000100800 */
[----:B------:R-:W-:Y:S01]  /*cc10*/  MOV R9, R147 ;  /* 0x0000009300097202 */ /* 0x000fe20000000f00 */
[----:B------:R-:W-:Y:S02]  /*cc20*/  IMAD.MOV.U32 R11, RZ, RZ, R145 ;  /* 0x000000ffff0b7224 */ /* 0x000fe400078e0091 */
[----:B------:R-:W2:Y:S01]  /*cc30*/  LDL.LU.64 R150, [R1+0x6d0] ;  /* 0x0006d00001967983 */ /* 0x000ea20000300a00 */
[----:B------:R-:W-:Y:S01]  /*cc40*/  MOV R12, R144 ;  /* 0x00000090000c7202 */ /* 0x000fe20000000f00 */
[----:B------:R-:W-:Y:S02]  /*cc50*/  IMAD.MOV.U32 R14, RZ, RZ, R142 ;  /* 0x000000ffff0e7224 */ /* 0x000fe400078e008e */
[----:B------:R-:W2:Y:S01]  /*cc60*/  LDL.LU.64 R148, [R1+0x6c8] ;  /* 0x0006c80001947983 */ /* 0x000ea20000300a00 */
[----:B------:R-:W-:-:S03]  /*cc70*/  MOV R13, R143 ;  /* 0x0000008f000d7202 */ /* 0x000fc60000000f00 */
[----:B------:R-:W2:Y:S01]  /*cc80*/  LDL.LU.64 R146, [R1+0x6c0] ;  /* 0x0006c00001927983 */ /* 0x000ea20000300a00 */
[----:B------:R-:W-:Y:S01]  /*cc90*/  MOV R16, R140 ;  /* 0x0000008c00107202 */ /* 0x000fe20000000f00 */
[----:B------:R-:W-:Y:S01]  /*cca0*/  IMAD.MOV.U32 R17, RZ, RZ, R139 ;  /* 0x000000ffff117224 */ /* 0x000fe200078e008b */
[----:B------:R-:W-:Y:S01]  /*ccb0*/  MOV R15, R141 ;  /* 0x0000008d000f7202 */ /* 0x000fe20000000f00 */
        /* <DEDUP_REMOVED lines=244> */
[----:B------:R-:W-:-:S03]  /*dc00*/  MOV R50, R0 ;  /* 0x0000000000327202 */ /* 0x000fc60000000f00 */
[----:B------:R-:W2:Y:S04]  /*dc10*/  LDL.LU R46, [R1+0x58] ;  /* 0x00005800012e7983 */ /* 0x000ea80000300800 */
[----:B------:R-:W2:Y:S01]  /*dc20*/  LDL.LU R47, [R1+0x5c] ;  /* 0x00005c00012f7983 */ /* 0x000ea20000300800 */
[----:B------:R-:W-:-:S03]  /*dc30*/  IMAD.MOV.U32 R51, RZ, RZ, R152 ;  /* 0x000000ffff337224 */ /* 0x000fc600078e0098 */
[----:B------:R-:W2:Y:S01]  /*dc40*/  LDL.LU R48, [R1+0x60] ;  /* 0x0000600001307983 */ /* 0x000ea20000300800 */
[----:B------:R-:W-:-:S03]  /*dc50*/  MOV R52, R153 ;  /* 0x0000009900347202 */ /* 0x000fc60000000f00 */
[----:B------:R-:W3:Y:S01]  /*dc60*/  LDL.LU R155, [R1+0x4d4] ;  /* 0x0004d400019b7983 */ /* 0x000ee20000300800 */
[----:B------:R-:W-:-:S03]  /*dc70*/  MOV R53, R154 ;  /* 0x0000009a00357202 */ /* 0x000fc60000000f00 */
[----:B------:R-:W3:Y:S04]  /*dc80*/  LDL.LU R0, [R1+0x4d0] ;  /* 0x0004d00001007983 */ /* 0x000ee80000300800 */
        /* <DEDUP_REMOVED lines=69> */
[----:B------:R-:W-:Y:S01]  /*e0e0*/  UIADD3 UR4, UR10, 0x2380, URZ ;  /* 0x000023800a047890 */ /* 0x000fe2000fffe03f */
[----:B------:R-:W-:Y:S01]  /*e0f0*/  MOV R104, R188 ;  /* 0x000000bc00687202 */ /* 0x000fe20000000f00 */
[----:B------:R-:W-:Y:S01]  /*e100*/  UMOV UR7, 0x40000040 ;  /* 0x4000004000077882 */ /* 0x000fe20000000000 */
[----:B------:R-:W-:Y:S01]  /*e110*/  MOV R106, R186 ;  /* 0x000000ba006a7202 */ /* 0x000fe20000000f00 */
[----:B------:R1:W5:Y:S01]  /*e120*/  LDL.LU R235, [R1+0x4c0] ;  /* 0x0004c00001eb7983 */ /* 0x0003620000300800 */
        /* <DEDUP_REMOVED lines=29> */
[----:B------:R-:W-:Y:S01]  /*e300*/  MOV R151, R3 ;  /* 0x0000000300977202 */ /* 0x000fe20000000f00 */
[----:B------:R-:W-:Y:S01]  /*e310*/  UMOV UR6, UR4 ;  /* 0x0000000400067c82 */ /* 0x000fe20008000000 */
[----:B------:R1:W5:Y:S04]  /*e320*/  LDL.LU R234, [R1+0x4bc] ;  /* 0x0004bc0001ea7983 */ /* 0x0003680000300800 */
        /* <DEDUP_REMOVED lines=12> */
[----:B------:R1:W5:Y:S01]  /*e3f0*/  LDL.LU R2, [R1+0x488] ;  /* 0x0004880001027983 */ /* 0x0003620000300800 */
[----:B---3--:R-:W-:-:S04]  /*e400*/  F2FP.F16.F32.PACK_AB R155, R155, R0 ;  /* 0x000000009b9b723e */ /* 0x008fc800000000ff */
        /* <DEDUP_REMOVED lines=67> */
[----:B--2---:R-:W2:Y:S04]  /*e840*/  LDL.LU.64 R150, [R1+0x480] ;  /* 0x0004800001967983 */ /* 0x004ea80000300a00 */
        /* <DEDUP_REMOVED lines=69> */
[----:B-1----:R-:W-:Y:S05]  /*eca0*/  @!P0 BRA `(.L_x_21) ;  /* 0x0000000000048947 */ /* 0x002fea0003800000 */
[----:B------:R-:W-:Y:S01]  /*ecb0*/  BPT.TRAP 0x1 ;  /* 0x000000040000795c */ /* 0x000fe20000300000 */
.L_x_21:
[----:B------:R-:W-:Y:S02]  /*ecc0*/  UISETP.GT.U32.AND UP0, UPT, UR54, 0x1, UPT ;  /* 0x000000013600788c */ /* 0x000fe4000bf04070 */
[----:B------:R-:W-:Y:S01]  /*ecd0*/  UIADD3 UR4, UR61, 0xc0028, URZ ;  /* 0x000c00283d047890 */ /* 0x000fe2000fffe03f */
[----:B------:R-:W-:-:S03]  /*ece0*/  UMOV UR60, URZ ;  /* 0x0000003f003c7c82 */ /* 0x000fc60008000000 */
[----:B------:R-:W-:Y:S01]  /*ecf0*/  PLOP3.LUT P1, PT, PT, PT, UP0, 0x80, 0x0 ;  /* 0x000000000000781c */ /* 0x000fe20003f2f008 */
[----:B------:R-:W-:-:S09]  /*ed00*/  UPRMT UR4, URZ, 0x654, UR4 ;  /* 0x000006543f047896 */ /* 0x000fd20008000004 */
[----:B------:R-:W-:Y:S03]  /*ed10*/  SYNCS.ARRIVE.TRANS64.RED.A1T0 RZ, [UR4], RZ ;  /* 0x000000ffffff79a7 */ /* 0x000fe60008100404 */
[----:B------:R-:W-:Y:S05]  /*ed20*/  @P1 BRA `(.L_x_22) ;  /* 0x0000000000041947 */ /* 0x000fea0003800000 */
[----:B------:R-:W-:Y:S01]  /*ed30*/  BPT.TRAP 0x1 ;  /* 0x000000040000795c */ /* 0x000fe20000300000 */
.L_x_22:
[----:B------:R-:W-:Y:S01]  /*ed40*/  UISETP.GE.AND UP0, UPT, UR5, 0x101, UPT ;  /* 0x000001010500788c */ /* 0x000fe2000bf06270 */
[----:B-----5:R-:W-:Y:S01]  /*ed50*/  IADD3 R2, R2, 0x80, RZ ;  /* 0x0000008002027810 */ /* 0x020fe20007ffe0ff */
[----:B------:R-:W-:Y:S01]  /*ed60*/  UIADD3 UR4, UR5, 0x7f, URZ ;  /* 0x0000007f05047890 */ /* 0x000fe2000fffe03f */
[----:B------:R-:W-:-:S03]  /*ed70*/  UMOV UR7, 0x1 ;  /* 0x0000000100077882 */ /* 0x000fc60000000000 */
[----:B------:R-:W-:Y:S01]  /*ed80*/  PLOP3.LUT P2, PT, PT, PT, UP0, 0x80, 0x0 ;  /* 0x000000000000781c */ /* 0x000fe20003f4f008 */
[----:B------:R-:W-:-:S04]  /*ed90*/  USHF.R.S32.HI UR59, URZ, 0x1f, UR4 ;  /* 0x0000001f3f3b7899 */ /* 0x000fc80008011404 */
[----:B------:R-:W-:-:S03]  /*eda0*/  ULEA.HI UR59, UR59, UR4, URZ, 0x7 ;  /* 0x000000043b3b7291 */ /* 0x000fc6000f8f383f */
[----:B------:R-:W-:Y:S01]  /*edb0*/  UMOV UR4, 0x2 ;  /* 0x0000000200047882 */ /* 0x000fe20000000000 */
[----:B------:R-:W-:-:S04]  /*edc0*/  ULEA.HI.SX32 UR59, UR59, 0xffffffff, 0x19 ;  /* 0xffffffff3b3b7891 */ /* 0x000fc8000f8fca3f */
[----:B------:R-:W-:Y:S08]  /*edd0*/  @!P2 BRA `(.L_x_23) ;  /* 0x000001040004a947 */ /* 0x000ff00003800000 */
[----:B------:R-:W-:Y:S01]  /*ede0*/  IMAD.MOV.U32 R3, RZ, RZ, R5 ;  /* 0x000000ffff037224 */ /* 0x000fe200078e0005 */
[----:B------:R-:W-:Y:S01]  /*edf0*/  MOV R6, R4 ;  /* 0x0000000400067202 */ /* 0x000fe20000000f00 */
[----:B------:R-:W-:Y:S01]  /*ee00*/  UMOV UR52, UR59 ;  /* 0x0000003b00347c82 */ /* 0x000fe20008000000 */
[----:B------:R-:W-:Y:S01]  /*ee10*/  UMOV UR60, URZ ;  /* 0x0000003f003c7c82 */ /* 0x000fe20008000000 */
[----:B------:R-:W-:Y:S01]  /*ee20*/  UMOV UR4, 0x2 ;  /* 0x0000000200047882 */ /* 0x000fe20000000000 */
[----:B------:R-:W-:Y:S01]  /*ee30*/  UMOV UR7, 0x1 ;  /* 0x0000000100077882 */ /* 0x000fe20000000000 */
[----:B------:R-:W-:-:S05]  /*ee40*/  ULDC UR5, c[0x0][0x604] ;  /* 0x0001810000057ab9 */ /* 0x000fca0000000800 */
.L_x_34:
[----:B------:R-:W-:-:S13]  /*ee50*/  PLOP3.LUT P3, PT, PT, PT, UP1, 0x80, 0x0 ;  /* 0x000000000000781c */ /* 0x000fda0003f6f018 */
[----:B------:R-:W-:Y:S05]  /*ee60*/  @!P3 BRA `(.L_x_24) ;  /* 0x000000000004b947 */ /* 0x000fea0003800000 */
[----:B------:R-:W-:Y:S01]  /*ee70*/  BPT.TRAP 0x1 ;  /* 0x000000040000795c */ /* 0x000fe20000300000 */
.L_x_24:
[----:B------:R-:W-:Y:S01]  /*ee80*/  ULEA UR6, UR4, UR61, 0x3 ;  /* 0x0000003d04067291 */ /* 0x000fe2000f8e183f */
[----:B------:R-:W-:-:S04]  /*ee90*/  MOV R0, UR60 ;  /* 0x0000003c00007c02 */ /* 0x000fc80008000f00 */
[----:B------:R-:W-:-:S04]  /*eea0*/  SHF.L.U32 R0, R0, 0x1f, RZ ;  /* 0x0000001f00007819 */ /* 0x000fc800000006ff */
[----:B------:R-:W1:Y:S02]  /*eeb0*/  SYNCS.PHASECHK.TRANS64.TRYWAIT P2, [UR6+0xc0000], R0 ;  /* 0x0c000000ff0075a7 */ /* 0x000e640008040146 */
[----:B-1----:R-:W-:Y:S05]  /*eec0*/  @!P2 BRA `(.L_x_25) ;  /* 0x000002900028a947 */ /* 0x002fea0003800000 */
.L_x_133:
[----:B------:R-:W2:Y:S04]  /*eed0*/  LDL R7, [R1+0x274] ;  /* 0x0002740001077983 */ /* 0x000ea80000100800 */
[----:B------:R-:W3:Y:S04]  /*eee0*/  LDL.64 R8, [R1+0x250] ;  /* 0x0002500001087983 */ /* 0x000ee80000100a00 */
[----:B------:R-:W4:Y:S04]  /*eef0*/  LDL.64 R16, [R1+0x268] ;  /* 0x0002680001107983 */ /* 0x000f280000100a00 */
[----:B-1----:R-:W5:Y:S04]  /*ef00*/  LDL.64 R4, [R1+0x260] ;  /* 0x0002600001047983 */ /* 0x002f680000100a00 */
[----:B------:R-:W5:Y:S01]  /*ef10*/  LDL.64 R22, [R1+0x258] ;  /* 0x0002580001167983 */ /* 0x000f620000100a00 */
[----:B------:R-:W-:-:S02]  /*ef20*/  MOV R12, UR37 ;  /* 0x00000025000c7c02 */ /* 0x000fc40008000f00 */
[----:B------:R-:W-:Y:S01]  /*ef30*/  MOV R10, UR41 ;  /* 0x00000029000a7c02 */ /* 0x000fe20008000f00 */
[----:B------:R-:W-:Y:S01]  /*ef40*/  WARPGROUP.ARRIVE ;  /* 0x00000000000079c5 */ /* 0x000fe20000000000 */
[----:B------:R-:W-:Y:S01]  /*ef50*/  UMOV UR43, 0x40000040 ;  /* 0x40000040002b7882 */ /* 0x000fe20000000000 */
[----:B------:R-:W-:Y:S01]  /*ef60*/  MOV R11, UR36 ;  /* 0x00000024000b7c02 */ /* 0x000fe20008000f00 */
[----:B------:R-:W-:Y:S01]  /*ef70*/  UMOV UR47, 0x40000040 ;  /* 0x40000040002f7882 */ /* 0x000fe20000000000 */
[----:B------:R-:W5:Y:S01]  /*ef80*/  LDL.64 R20, [R1+0x248] ;  /* 0x0002480001147983 */ /* 0x000f620000100a00 */
[----:B------:R-:W-:-:S03]  /*ef90*/  UMOV UR51, 0x40000040 ;  /* 0x4000004000337882 */ /* 0x000fc60000000000 */
[----:B------:R-:W5:Y:S01]  /*efa0*/  LDL.64 R18, [R1+0x240] ;  /* 0x0002400001127983 */ /* 0x000f620000100a00 */
[----:B------:R-:W-:Y:S02]  /*efb0*/  MOV R14, UR33 ;  /* 0x00000021000e7c02 */ /* 0x000fe40008000f00 */
[----:B------:R-:W-:Y:S01]  /*efc0*/  MOV R13, UR32 ;  /* 0x00000020000d7c02 */ /* 0x000fe20008000f00 */
[----:B------:R-:W5:Y:S04]  /*efd0*/  LDL.64 R220, [R1+0x230] ;  /* 0x0002300001dc7983 */ /* 0x000f680000100a00 */
[----:B------:R-:W5:Y:S04]  /*efe0*/  LDL.64 R218, [R1+0x228] ;  /* 0x0002280001da7983 */ /* 0x000f680000100a00 */
[----:B------:R-:W5:Y:S01]  /*eff0*/  LDL.64 R216, [R1+0x220] ;  /* 0x0002200001d87983 */ /* 0x000f620000100a00 */
[----:B--2---:R-:W-:-:S02]  /*f000*/  R2UR UR6, R7 ;  /* 0x00000000070672ca */ /* 0x004fc400000e0000 */
[----:B------:R-:W-:Y:S02]  /*f010*/  MOV R7, UR44 ;  /* 0x0000002c00077c02 */ /* 0x000fe40008000f00 */
[----:B---3--:R-:W-:Y:S02]  /*f020*/  R2UR UR37, R9 ;  /* 0x00000000092572ca */ /* 0x008fe400000e0000 */
[----:B------:R-:W-:Y:S02]  /*f030*/  MOV R9, UR40 ;  /* 0x0000002800097c02 */ /* 0x000fe40008000f00 */
[----:B----4-:R-:W-:Y:S02]  /*f040*/  R2UR UR40, R16 ;  /* 0x00000000102872ca */ /* 0x010fe400000e0000 */
[----:B------:R-:W-:Y:S02]  /*f050*/  R2UR UR41, R17 ;  /* 0x00000000112972ca */ /* 0x000fe400000e0000 */
[----:B------:R-:W-:Y:S01]  /*f060*/  R2UR UR36, R8 ;  /* 0x00000000082472ca */ /* 0x000fe200000e0000 */
[----:B------:R-:W-:Y:S01]  /*f070*/  ULEA UR6, UR4, UR6, 0xd ;  /* 0x0000000604067291 */ /* 0x000fe2000f8e683f */
[----:B------:R-:W-:Y:S01]  /*f080*/  MOV R8, UR45 ;  /* 0x0000002d00087c02 */ /* 0x000fe20008000f00 */
[----:B------:R-:W-:Y:S01]  /*f090*/  UMOV UR39, 0x40000040 ;  /* 0x4000004000277882 */ /* 0x000fe20000000000 */
[----:B-----5:R-:W-:Y:S01]  /*f0a0*/  R2UR UR44, R4 ;  /* 0x00000000042c72ca */ /* 0x020fe200000e0000 */
[----:B------:R-:W2:Y:S01]  /*f0b0*/  LDL.64 R16, [R1+0x238] ;  /* 0x0002380001107983 */ /* 0x000ea20000100a00 */
[----:B------:R-:W-:-:S02]  /*f0c0*/  R2UR UR45, R5 ;  /* 0x00000000052d72ca */ /* 0x000fc400000e0000 */
[----:B------:R-:W-:-:S03]  /*f0d0*/  UMOV UR42, UR6 ;  /* 0x00000006002a7c82 */ /* 0x000fc60008000000 */
[----:B------:R-:W-:Y:S01]  /*f0e0*/  HGMMA.64x128x16.F32 R152, gdesc[UR40], RZ, !UPT, gsb0 ;  /* 0x01e00000289879f0 */ /* 0x000fe2000c0008ff */
[----:B------:R-:W-:-:S07]  /*f0f0*/  UIADD3 UR10, UR6, 0x2, URZ ;  /* 0x00000002060a7890 */ /* 0x000fce000fffe03f */
[----:B------:R-:W-:Y:S01]  /*f100*/  UMOV UR46, UR10 ;  /* 0x0000000a002e7c82 */ /* 0x000fe20008000000 */
[----:B------:R-:W-:Y:S02]  /*f110*/  MOV R5, UR49 ;  /* 0x0000003100057c02 */ /* 0x000fe40008000f00 */
[----:B------:R-:W-:Y:S02]  /*f120*/  MOV R4, UR48 ;  /* 0x0000003000047c02 */ /* 0x000fe40008000f00 */
[----:B------:R-:W-:Y:S02]  /*f130*/  R2UR UR48, R22 ;  /* 0x00000000163072ca */ /* 0x000fe400000e0000 */
[----:B------:R-:W-:Y:S01]  /*f140*/  R2UR UR49, R23 ;  /* 0x00000000173172ca */ /* 0x000fe200000e0000 */
[----:B------:R-:W-:Y:S01]  /*f150*/  UIADD3 UR10, UR6, 0x4, URZ ;  /* 0x00000004060a7890 */ /* 0x000fe2000fffe03f */
[----:B------:R-:W-:Y:S02]  /*f160*/  R2UR UR32, R20 ;  /* 0x00000000142072ca */ /* 0x000fe400000e0000 */
[----:B------:R-:W-:Y:S01]  /*f170*/  R2UR UR33, R21 ;  /* 0x00000000152172ca */ /* 0x000fe200000e0000 */
[----:B------:R-:W-:Y:S01]  /*f180*/  UMOV UR35, 0x40000040 ;  /* 0x4000004000237882 */ /* 0x000fe20000000000 */
[----:B------:R-:W-:-:S02]  /*f190*/  R2UR UR40, R18 ;  /* 0x00000000122872ca */ /* 0x000fc400000e0000 */
[----:B------:R-:W-:Y:S01]  /*f1a0*/  R2UR UR41, R19 ;  /* 0x00000000132972ca */ /* 0x000fe200000e0000 */
[----:B------:R-:W-:Y:S02]  /*f1b0*/  WARPGROUP.DEPBAR.LE gsb0, 0x0 ;  /* 0x00008000000079c5 */ /* 0x000fe40000010000 */
[----:B------:R-:W-:Y:S01]  /*f1c0*/  WARPGROUP.ARRIVE ;  /* 0x00000000000079c5 */ /* 0x000fe20000000000 */
[----:B------:R-:W-:Y:S01]  /*f1d0*/  UMOV UR50, UR10 ;  /* 0x0000000a00327c82 */ /* 0x000fe20008000000 */
[----:B------:R-:W-:Y:S01]  /*f1e0*/  UMOV UR43, 0x40000040 ;  /* 0x40000040002b7882 */ /* 0x000fe20000000000 */
[----:B------:R-:W3:Y:S03]  /*f1f0*/  LDL.64 R22, [R1+0x218] ;  /* 0x0002180001167983 */ /* 0x000ee60000100a00 */
[----:B------:R-:W-:Y:S01]  /*f200*/  HGMMA.64x128x16.F32 R152, gdesc[UR44], R152, gsb0 ;  /* 0x01e000002c9879f0 */ /* 0x000fe20008000898 */
[----:B------:R-:W-:Y:S01]  /*f210*/  UIADD3 UR10, UR6, 0x6, URZ ;  /* 0x00000006060a7890 */ /* 0x000fe2000fffe03f */
[----:B------:R-:W4:Y:S04]  /*f220*/  LDL.64 R20, [R1+0x210] ;  /* 0x0002100001147983 */ /* 0x000f280000100a00 */
[----:B------:R-:W5:Y:S02]  /*f230*/  LDL.64 R18, [R1+0x208] ;  /* 0x0002080001127983 */ /* 0x000f640000100a00 */
[----:B------:R-:W-:Y:S01]  /*f240*/  UMOV UR38, UR10 ;  /* 0x0000000a00267c82 */ /* 0x000fe20008000000 */
[----:B------:R-:W-:-:S02]  /*f250*/  WARPGROUP.DEPBAR.LE gsb0, 0x0 ;  /* 0x00008000000079c5 */ /* 0x000fc40000010000 */
[----:B------:R-:W-:-:S06]  /*f260*/  WARPGROUP.ARRIVE ;  /* 0x00000000000079c5 */ /* 0x000fcc0000000000 */
[----:B------:R-:W-:Y:S01]  /*f270*/  HGMMA.64x128x16.F32 R152, gdesc[UR48], R152, gsb0 ;  /* 0x01e00000309879f0 */ /* 0x000fe20008000898 */
[----:B------:R-:W-:-:S07]  /*f280*/  UIADD3 UR10, UR6, 0x400, URZ ;  /* 0x00000400060a7890 */ /* 0x000fce000fffe03f */
[----:B------:R-:W-:Y:S01]  /*f290*/  UMOV UR34, UR10 ;  /* 0x0000000a00227c82 */ /* 0x000fe20008000000 */
[----:B------:R-:W-:Y:S02]  /*f2a0*/  WARPGROUP.DEPBAR.LE gsb0, 0x0 ;  /* 0x00008000000079c5 */ /* 0x000fe40000010000 */
[----:B------:R-:W-:-:S06]  /*f2b0*/  WARPGROUP.ARRIVE ;  /* 0x00000000000079c5 */ /* 0x000fcc0000000000 */
[----:B------:R-:W-:Y:S01]  /*f2c0*/  HGMMA.64x128x16.F32 R152, gdesc[UR36], R152, gsb0 ;  /* 0x01e00000249879f0 */ /* 0x000fe20008000898 */
[----:B------:R-:W-:-:S07]  /*f2d0*/  UIADD3 UR10, UR6, 0x402, URZ ;  /* 0x00000402060a7890 */ /* 0x000fce000fffe03f */
[----:B------:R-:W-:Y:S01]  /*f2e0*/  UMOV UR42, UR10 ;  /* 0x0000000a002a7c82 */ /* 0x000fe20008000000 */
[----:B------:R-:W-:Y:S02]  /*f2f0*/  WARPGROUP.DEPBAR.LE gsb0, 0x0 ;  /* 0x00008000000079c5 */ /* 0x000fe40000010000 */
[----:B------:R-:W-:-:S06]  /*f300*/  WARPGROUP.ARRIVE ;  /* 0x00000000000079c5 */ /* 0x000fcc0000000000 */
[----:B------:R-:W-:Y:S01]  /*f310*/  HGMMA.64x128x16.F32 R152, gdesc[UR32], R152, gsb0 ;  /* 0x01e00000209879f0 */ /* 0x000fe20008000898 */
[----:B--2---:R-:W-:Y:S02]  /*f320*/  R2UR UR44, R16 ;  /* 0x00000000102c72ca */ /* 0x004fe400000e0000 */
[----:B------:R-:W-:Y:S01]  /*f330*/  R2UR UR45, R17 ;  /* 0x00000000112d72ca */ /* 0x000fe200000e0000 */
[----:B------:R-:W-:Y:S01]  /*f340*/  UIADD3 UR10, UR6, 0x404, URZ ;  /* 0x00000404060a7890 */ /* 0x000fe2000fffe03f */
[----:B------:R-:W-:Y:S01]  /*f350*/  UMOV UR47, 0x40000040 ;  /* 0x40000040002f7882 */ /* 0x000fe20000000000 */
[----:B------:R-:W-:Y:S02]  /*f360*/  R2UR UR48, R220 ;  /* 0x00000000dc3072ca */ /* 0x000fe400000e0000 */
[----:B------:R-:W-:Y:S01]  /*f370*/  R2UR UR49, R221 ;  /* 0x00000000dd3172ca */ /* 0x000fe200000e0000 */
[----:B------:R-:W-:Y:S02]  /*f380*/  UMOV UR51, 0x40000040 ;  /* 0x4000004000337882 */ /* 0x000fe40000000000 */
[----:B------:R-:W-:Y:S01]  /*f390*/  UMOV UR46, UR10 ;  /* 0x0000000a002e7c82 */ /* 0x000fe20008000000 */
[----:B------:R-:W-:-:S02]  /*f3a0*/  WARPGROUP.DEPBAR.LE gsb0, 0x0 ;  /* 0x00008000000079c5 */ /* 0x000fc40000010000 */
[----:B------:R-:W-:Y:S01]  /*f3b0*/  WARPGROUP.ARRIVE ;  /* 0x00000000000079c5 */ /* 0x000fe20000000000 */
[----:B------:R-:W-:Y:S02]  /*f3c0*/  R2UR UR36, R218 ;  /* 0x00000000da2472ca */ /* 0x000fe400000e0000 */
[----:B------:R-:W-:Y:S01]  /*f3d0*/  R2UR UR37, R219 ;  /* 0x00000000db2572ca */ /* 0x000fe200000e0000 */
[----:B------:R-:W-:Y:S01]  /*f3e0*/  UMOV UR39, 0x40000040 ;  /* 0x4000004000277882 */ /* 0x000fe20000000000 */
[----:B------:R-:W-:Y:S01]  /*f3f0*/  R2UR UR32, R216 ;  /* 0x00000000d82072ca */ /* 0x000fe200000e0000 */
[----:B------:R-:W-:Y:S01]  /*f400*/  HGMMA.64x128x16.F32 R152, gdesc[UR40], R152, gsb0 ;  /* 0x01e00000289879f0 */ /* 0x000fe20008000898 */
[----:B------:R-:W-:Y:S01]  /*f410*/  UIADD3 UR10, UR6, 0x406, URZ ;  /* 0x00000406060a7890 */ /* 0x000fe2000fffe03f */
[----:B------:R-:W-:Y:S01]  /*f420*/  R2UR UR33, R217 ;  /* 0x00000000d92172ca */ /* 0x000fe200000e0000 */
[----:B------:R-:W-:Y:S01]  /*f430*/  UMOV UR35, 0x40000040 ;  /* 0x4000004000237882 */ /* 0x000fe20000000000 */
[----:B------:R-:W2:Y:S04]  /*f440*/  LDL.64 R16, [R1+0x200] ;  /* 0x0002000001107983 */ /* 0x000ea80000100a00 */
        /* <DEDUP_REMOVED lines=14> */
[----:B---3--:R-:W-:Y:S02]  /*f530*/  R2UR UR40, R22 ;  /* 0x00000000162872ca */ /* 0x008fe400000e0000 */
[----:B------:R-:W-:Y:S01]  /*f540*/  R2UR UR41, R23 ;  /* 0x00000000172972ca */ /* 0x000fe200000e0000 */
[----:B------:R-:W-:Y:S01]  /*f550*/  UIADD3 UR10, UR6, 0x804, URZ ;  /* 0x00000804060a7890 */ /* 0x000fe2000fffe03f */
[----:B------:R-:W-:-:S06]  /*f560*/  UMOV UR43, 0x40000040 ;  /* 0x40000040002b7882 */ /* 0x000fcc0000000000 */
[----:B------:R-:W-:Y:S01]  /*f570*/  UMOV UR42, UR10 ;  /* 0x0000000a002a7c82 */ /* 0x000fe20008000000 */
[----:B------:R-:W-:Y:S02]  /*f580*/  WARPGROUP.DEPBAR.LE gsb0, 0x0 ;  /* 0x00008000000079c5 */ /* 0x000fe40000010000 */
[----:B------:R-:W-:-:S06]  /*f590*/  WARPGROUP.ARRIVE ;  /* 0x00000000000079c5 */ /* 0x000fcc0000000000 */
[----:B------:R-:W-:Y:S01]  /*f5a0*/  HGMMA.64x128x16.F32 R152, gdesc[UR32], R152, gsb0 ;  /* 0x01e00000209879f0 */ /* 0x000fe20008000898 */
[----:B----4-:R-:W-:Y:S02]  /*f5b0*/  R2UR UR44, R20 ;  /* 0x00000000142c72ca */ /* 0x010fe400000e0000 */
[----:B------:R-:W-:Y:S01]  /*f5c0*/  R2UR UR45, R21 ;  /* 0x00000000152d72ca */ /* 0x000fe200000e0000 */
[----:B------:R-:W-:Y:S01]  /*f5d0*/  UIADD3 UR10, UR6, 0x806, URZ ;  /* 0x00000806060a7890 */ /* 0x000fe2000fffe03f */
[----:B------:R-:W-:-:S06]  /*f5e0*/  UMOV UR47, 0x40000040 ;  /* 0x40000040002f7882 */ /* 0x000fcc0000000000 */
[----:B------:R-:W-:Y:S01]  /*f5f0*/  UMOV UR46, UR10 ;  /* 0x0000000a002e7c82 */ /* 0x000fe20008000000 */
[----:B------:R-:W-:Y:S02]  /*f600*/  WARPGROUP.DEPBAR.LE gsb0, 0x0 ;  /* 0x00008000000079c5 */ /* 0x000fe40000010000 */
[----:B------:R-:W-:-:S06]  /*f610*/  WARPGROUP.ARRIVE ;  /* 0x00000000000079c5 */ /* 0x000fcc0000000000 */
[----:B------:R-:W-:Y:S01]  /*f620*/  HGMMA.64x128x16.F32 R152, gdesc[UR40], R152, gsb0 ;  /* 0x01e00000289879f0 */ /* 0x000fe20008000898 */
[----:B------:R-:W-:Y:S02]  /*f630*/  MOV R0, UR52 ;  /* 0x0000003400007c02 */ /* 0x000fe40008000f00 */
[----:B-----5:R-:W-:Y:S02]  /*f640*/  R2UR UR52, R18 ;  /* 0x00000000123472ca */ /* 0x020fe400000e0000 */
[----:B------:R-:W-:Y:S01]  /*f650*/  R2UR UR53, R19 ;  /* 0x00000000133572ca */ /* 0x000fe200000e0000 */
[----:B------:R-:W-:Y:S01]  /*f660*/  UIADD3 UR10, UR6, 0xc00, URZ ;  /* 0x00000c00060a7890 */ /* 0x000fe2000fffe03f */
[----:B------:R-:W-:-:S06]  /*f670*/  UMOV UR55, 0x40000040 ;  /* 0x4000004000377882 */ /* 0x000fcc0000000000 */
[----:B------:R-:W-:Y:S01]  /*f680*/  UMOV UR54, UR10 ;  /* 0x0000000a00367c82 */ /* 0x000fe20008000000 */
[----:B------:R-:W-:Y:S02]  /*f690*/  WARPGROUP.DEPBAR.LE gsb0, 0x0 ;  /* 0x00008000000079c5 */ /* 0x000fe40000010000 */
[----:B------:R-:W-:-:S06]  /*f6a0*/  WARPGROUP.ARRIVE ;  /* 0x00000000000079c5 */ /* 0x000fcc0000000000 */
[----:B------:R-:W-:Y:S01]  /*f6b0*/  HGMMA.64x128x16.F32 R152, gdesc[UR44], R152, gsb0 ;  /* 0x01e000002c9879f0 */ /* 0x000fe20008000898 */
[----:B--2---:R-:W-:Y:S02]  /*f6c0*/  R2UR UR32, R16 ;  /* 0x00000000102072ca */ /* 0x004fe400000e0000 */
[----:B------:R-:W-:Y:S01]  /*f6d0*/  R2UR UR33, R17 ;  /* 0x00000000112172ca */ /* 0x000fe200000e0000 */
[----:B------:R-:W-:Y:S01]  /*f6e0*/  UIADD3 UR10, UR6, 0xc02, URZ ;  /* 0x00000c02060a7890 */ /* 0x000fe2000fffe03f */
[----:B------:R-:W-:-:S06]  /*f6f0*/  UMOV UR35, 0x40000040 ;  /* 0x4000004000237882 */ /* 0x000fcc0000000000 */
[----:B------:R-:W-:Y:S01]  /*f700*/  UMOV UR34, UR10 ;  /* 0x0000000a00227c82 */ /* 0x000fe20008000000 */
[----:B------:R-:W-:Y:S02]  /*f710*/  WARPGROUP.DEPBAR.LE gsb0, 0x0 ;  /* 0x00008000000079c5 */ /* 0x000fe40000010000 */
[----:B------:R-:W-:-:S06]  /*f720*/  WARPGROUP.ARRIVE ;  /* 0x00000000000079c5 */ /* 0x000fcc0000000000 */
[----:B------:R-:W-:Y:S01]  /*f730*/  HGMMA.64x128x16.F32 R152, gdesc[UR52], R152, gsb0 ;  /* 0x01e00000349879f0 */ /* 0x000fe20008000898 */
[----:B------:R-:W-:Y:S02]  /*f740*/  R2UR UR36, R236 ;  /* 0x00000000ec2472ca */ /* 0x000fe400000e0000 */
        /* <DEDUP_REMOVED lines=39> */
[----:B------:R-:W-:Y:S01]  /*f9c0*/  UIADD3 UR10, UR6, 0x1006, URZ ;  /* 0x00001006060a7890 */ /* 0x000fe2000fffe03f */
[----:B------:R-:W-:-:S06]  /*f9d0*/  UMOV UR59, 0x40000040 ;  /* 0x40000040003b7882 */ /* 0x000fcc0000000000 */
[----:B------:R-:W-:Y:S01]  /*f9e0*/  UMOV UR58, UR10 ;  /* 0x0000000a003a7c82 */ /* 0x000fe20008000000 */
[----:B------:R-:W-:Y:S02]  /*f9f0*/  WARPGROUP.DEPBAR.LE gsb0, 0x0 ;  /* 0x00008000000079c5 */ /* 0x000fe40000010000 */
[----:B------:R-:W-:-:S06]  /*fa00*/  WARPGROUP.ARRIVE ;  /* 0x00000000000079c5 */ /* 0x000fcc0000000000 */
[----:B------:R-:W-:Y:S01]  /*fa10*/  HGMMA.64x128x16.F32 R152, gdesc[UR52], R152, gsb0 ;  /* 0x01e00000349879f0 */ /* 0x000fe20008000898 */
[----:B------:R-:W-:Y:S01]  /*fa20*/  UIADD3 UR10, UR6, 0x1400, URZ ;  /* 0x00001400060a7890 */ /* 0x000fe2000fffe03f */
[----:B------:R-:W-:Y:S01]  /*fa30*/  UMOV UR11, 0x40000040 ;  /* 0x40000040000b7882 */ /* 0x000fe20000000000 */
[----:B------:R-:W-:Y:S02]  /*fa40*/  WARPGROUP.DEPBAR.LE gsb0, 0x0 ;  /* 0x00008000000079c5 */ /* 0x000fe40000010000 */
[----:B------:R-:W-:-:S07]  /*fa50*/  WARPGROUP.ARRIVE ;  /* 0x00000000000079c5 */ /* 0x000fce0000000000 */
[----:B------:R-:W-:Y:S01]  /*fa60*/  HGMMA.64x128x16.F32 R152, gdesc[UR56], R152, gsb0 ;  /* 0x01e00000389879f0 */ /* 0x000fe20008000898 */
[----:B------:R-:W-:Y:S02]  /*fa70*/  UMOV UR15, 0x40000040 ;  /* 0x40000040000f7882 */ /* 0x000fe40000000000 */
[----:B------:R-:W-:Y:S02]  /*fa80*/  WARPGROUP.DEPBAR.LE gsb0, 0x0 ;  /* 0x00008000000079c5 */ /* 0x000fe40000010000 */
[----:B------:R-:W-:-:S07]  /*fa90*/  WARPGROUP.ARRIVE ;  /* 0x00000000000079c5 */ /* 0x000fce0000000000 */
[----:B------:R-:W-:Y:S01]  /*faa0*/  HGMMA.64x128x16.F32 R152, gdesc[UR8], R152, gsb0 ;  /* 0x01e00000089879f0 */ /* 0x000fe20008000898 */
[----:B------:R-:W-:-:S07]  /*fab0*/  UIADD3 UR10, UR6, 0x1402, URZ ;  /* 0x00001402060a7890 */ /* 0x000fce000fffe03f */
[----:B------:R-:W-:Y:S01]  /*fac0*/  UMOV UR14, UR10 ;  /* 0x0000000a000e7c82 */ /* 0x000fe20008000000 */
[----:B------:R-:W-:Y:S01]  /*fad0*/  UIADD3 UR10, UR6, 0x1404, URZ ;  /* 0x00001404060a7890 */ /* 0x000fe2000fffe03f */
[----:B------:R-:W-:Y:S01]  /*fae0*/  UMOV UR19, 0x40000040 ;  /* 0x4000004000137882 */ /* 0x000fe20000000000 */
[----:B------:R-:W-:Y:S02]  /*faf0*/  WARPGROUP.DEPBAR.LE gsb0, 0x0 ;  /* 0x00008000000079c5 */ /* 0x000fe40000010000 */
[----:B------:R-:W-:-:S06]  /*fb00*/  WARPGROUP.ARRIVE ;  /* 0x00000000000079c5 */ /* 0x000fcc0000000000 */
[----:B------:R-:W-:Y:S01]  /*fb10*/  HGMMA.64x128x16.F32 R152, gdesc[UR12], R152, gsb0 ;  /* 0x01e000000c9879f0 */ /* 0x000fe20008000898 */
[----:B------:R-:W-:Y:S01]  /*fb20*/  UMOV UR18, UR10 ;  /* 0x0000000a00127c82 */ /* 0x000fe20008000000 */
        /* <DEDUP_REMOVED lines=66> */
[----:B------:R-:W-:-:S04]  /*ff50*/  UIADD3 UR4, UR4, 0x1, URZ ;  /* 0x0000000104047890 */ /* 0x000fc8000fffe03f */
[----:B------:R-:W-:-:S04]  /*ff60*/  UISETP.NE.AND UP0, UPT, UR4, 0x5, UPT ;  /* 0x000000050400788c */ /* 0x000fc8000bf05270 */
[----:B------:R-:W-:Y:S02]  /*ff70*/  USEL UR6, URZ, 0x1, UP0 ;  /* 0x000000013f067887 */ /* 0x000fe40008000000 */
[----:B------:R-:W-:Y:S02]  /*ff80*/  USEL UR4, UR4, URZ, UP0 ;  /* 0x0000003f04047287 */ /* 0x000fe40008000000 */
[----:B------:R-:W-:Y:S01]  /*ff90*/  ULOP3.LUT UR6, UR60, UR6, URZ, 0x3c, !UPT ;  /* 0x000000063c067292 */ /* 0x000fe2000f8e3c3f */
[----:B------:R-:W-:Y:S02]  /*ffa0*/  WARPGROUP.DEPBAR.LE gsb0, 0x0 ;  /* 0x00008000000079c5 */ /* 0x000fe40000010000 */
[----:B------:R-:W-:-:S06]  /*ffb0*/  WARPGROUP.ARRIVE ;  /* 0x00000000000079c5 */ /* 0x000fcc0000000000 */
[----:B------:R-:W-:Y:S01]  /*ffc0*/  HGMMA.64x128x16.F32 R152, gdesc[UR52], R152, gsb0 ;  /* 0x01e00000349879f0 */ /* 0x000fe20008000898 */
[----:B------:R-:W-:Y:S02]  /*ffd0*/  R2UR UR52, R0 ;  /* 0x00000000003472ca */ /* 0x000fe400000e0000 */
[----:B------:R-:W-:Y:S02]  /*ffe0*/  WARPGROUP.DEPBAR.LE gsb0, 0x0 ;  /* 0x00008000000079c5 */ /* 0x000fe40000010000 */
[----:B------:R-:W-:Y:S11]  /*fff0*/  @!P3 BRA `(.L_x_26) ;  /* 0x000000000004b947 */ /* 0x000ff60003800000 */
[----:B------:R-:W-:Y:S01]  /*10000*/  BPT.TRAP 0x1 ;  /* 0x000000040000795c */ /* 0x000fe20000300000 */
.L_x_26:
[----:B------:R-:W-:Y:S01]  /*10010*/  FMNMX R5, R152, R3, !PT ;  /* 0x0000000398057209 */ /* 0x000fe20007800000 */
[----:B------:R1:W-:Y:S03]  /*10020*/  STL [R1+0x3d8], R133 ;  /* 0x0003d88501007387 */ /* 0x0003e60000100800 */
[----:B------:R-:W-:-:S04]  /*10030*/  FMNMX R5, R153, R5, !PT ;  /* 0x0000000599057209 */ /* 0x000fc80007800000 */
[----:B------:R-:W-:Y:S01]  /*10040*/  FMNMX R5, R156, R5, !PT ;  /* 0x000000059c057209 */ /* 0x000fe20007800000 */
[----:B-1----:R-:W2:Y:S03]  /*10050*/  LDL.LU R133, [R1] ;  /* 0x0000000001857983 */ /* 0x002ea60000300800 */
[----:B------:R-:W-:Y:S01]  /*10060*/  FMNMX R5, R157, R5, !PT ;  /* 0x000000059d057209 */ /* 0x000fe20007800000 */
[----:B------:R1:W-:Y:S03]  /*10070*/  STL [R1+0x3d4], R136 ;  /* 0x0003d48801007387 */ /* 0x0003e60000100800 */
[----:B------:R-:W-:-:S04]  /*10080*/  FMNMX R5, R160, R5, !PT ;  /* 0x00000005a0057209 */ /* 0x000fc80007800000 */
[----:B------:R-:W-:-:S04]  /*10090*/  FMNMX R5, R161, R5, !PT ;  /* 0x00000005a1057209 */ /* 0x000fc80007800000 */
[----:B------:R-:W-:Y:S01]  /*100a0*/  FMNMX R5, R164, R5, !PT ;  /* 0x00000005a4057209 */ /* 0x000fe20007800000 */
[----:B-1----:R-:W3:Y:S03]  /*100b0*/  LDL.LU R136, [R1+0x4] ;  /* 0x0000040001887983 */ /* 0x002ee60000300800 */
[----:B------:R-:W-:Y:S01]  /*100c0*/  FMNMX R5, R165, R5, !PT ;  /* 0x00000005a5057209 */ /* 0x000fe20007800000 */
[----:B------:R1:W-:Y:S03]  /*100d0*/  STL [R1+0x3d0], R137 ;  /* 0x0003d08901007387 */ /* 0x0003e60000100800 */
[----:B------:R-:W-:-:S04]  /*100e0*/  FMNMX R5, R168, R5, !PT ;  /* 0x00000005a8057209 */ /* 0x000fc80007800000 */
[----:B------:R-:W-:Y:S01]  /*100f0*/  FMNMX R5, R169, R5, !PT ;  /* 0x00000005a9057209 */ /* 0x000fe20007800000 */
[----:B-1----:R-:W4:Y:S03]  /*10100*/  LDL.LU R137, [R1+0x10] ;  /* 0x0000100001897983 */ /* 0x002f260000300800 */
[----:B------:R-:W-:Y:S01]  /*10110*/  FMNMX R5, R172, R5, !PT ;  /* 0x00000005ac057209 */ /* 0x000fe20007800000 */
[----:B------:R1:W-:Y:S03]  /*10120*/  STL [R1+0x3cc], R140 ;  /* 0x0003cc8c01007387 */ /* 0x0003e60000100800 */
[----:B------:R-:W-:-:S04]  /*10130*/  FMNMX R5, R173, R5, !PT ;  /* 0x00000005ad057209 */ /* 0x000fc80007800000 */
[----:B------:R-:W-:-:S04]  /*10140*/  FMNMX R5, R176, R5, !PT ;  /* 0x00000005b0057209 */ /* 0x000fc80007800000 */
[----:B------:R-:W-:Y:S01]  /*10150*/  FMNMX R5, R177, R5, !PT ;  /* 0x00000005b1057209 */ /* 0x000fe20007800000 */
[----:B-1----:R-:W4:Y:S03]  /*10160*/  LDL.LU R140, [R1+0x14] ;  /* 0x00001400018c7983 */ /* 0x002f260000300800 */
        /* <DEDUP_REMOVED lines=28> */
[----:B------:R1:W-:Y:S04]  /*10330*/  STL [R1+0x3b4], R225 ;  /* 0x0003b4e101007387 */ /* 0x0003e80000100800 */
[----:B------:R-:W1:Y:S04]  /*10340*/  SHFL.BFLY PT, R0, R5, 0x1, 0x1f ;  /* 0x0c201f0005007f89 */ /* 0x000e6800000e0000 */
[----:B-1----:R-:W4:Y:S04]  /*10350*/  LDL.LU R225, [R1+0x44] ;  /* 0x0000440001e17983 */ /* 0x002f280000300800 */
[----:B------:R1:W-:Y:S04]  /*10360*/  STL [R1+0x3b0], R224 ;  /* 0x0003b0e001007387 */ /* 0x0003e80000100800 */
[----:B-1----:R-:W4:Y:S01]  /*10370*/  LDL.LU R224, [R1+0x50] ;  /* 0x0000500001e07983 */ /* 0x002f220000300800 */
[----:B------:R-:W-:-:S03]  /*10380*/  FMNMX R5, R5, R0, !PT ;  /* 0x0000000005057209 */ /* 0x000fc60007800000 */
[----:B------:R1:W-:Y:S04]  /*10390*/  STL [R1+0x3ac], R26 ;  /* 0x0003ac1a01007387 */ /* 0x0003e80000100800 */
[----:B------:R-:W1:Y:S04]  /*103a0*/  SHFL.BFLY PT, R0, R5, 0x2, 0x1f ;  /* 0x0c401f0005007f89 */ /* 0x000e6800000e0000 */
[----:B-1----:R-:W4:Y:S04]  /*103b0*/  LDL.LU R26, [R1+0x54] ;  /* 0x00005400011a7983 */ /* 0x002f280000300800 */
[----:B------:R1:W-:Y:S04]  /*103c0*/  STL [R1+0x3a8], R27 ;  /* 0x0003a81b01007387 */ /* 0x0003e80000100800 */
[----:B-1----:R-:W4:Y:S01]  /*103d0*/  LDL.LU R27, [R1+0x60] ;  /* 0x00006000011b7983 */ /* 0x002f220000300800 */
[----:B------:R-:W-:-:S03]  /*103e0*/  FMNMX R5, R5, R0, !PT ;  /* 0x0000000005057209 */ /* 0x000fc60007800000 */
[----:B------:R1:W-:Y:S01]  /*103f0*/  STL [R1+0x3a4], R30 ;  /* 0x0003a41e01007387 */ /* 0x0003e20000100800 */
[----:B------:R-:W-:-:S04]  /*10400*/  FSETP.NEU.AND P2, PT, R5, -INF , PT ;  /* 0xff8000000500780b */ /* 0x000fc80003f4d000 */
[----:B------:R-:W-:Y:S01]  /*10410*/  FSEL R4, R5, RZ, P2 ;  /* 0x000000ff05047208 */ /* 0x000fe20001000000 */
[----:B-1----:R-:W4:Y:S04]  /*10420*/  LDL.LU R30, [R1+0x64] ;  /* 0x00006400011e7983 */ /* 0x002f280000300800 */
[C---:B------:R-:W-:Y:S01]  /*10430*/  FMUL R0, R4.reuse, UR5 ;  /* 0x0000000504007c20 */ /* 0x040fe20008400000 */
[----:B------:R-:W-:Y:S01]  /*10440*/  FADD R217, -R4, R3 ;  /* 0x0000000304d97221 */ /* 0x000fe20000000100 */
[----:B------:R1:W-:Y:S02]  /*10450*/  STL [R1+0x3a0], R31 ;  /* 0x0003a01f01007387 */ /* 0x0003e40000100800 */
[--C-:B------:R-:W-:Y:S01]  /*10460*/  FFMA R152, R152, UR5, -R0.reuse ;  /* 0x0000000598987c23 */ /* 0x100fe20008000800 */
[----:B------:R-:W-:-:S04]  /*10470*/  FFMA R153, R153, UR5, -R0 ;  /* 0x0000000599997c23 */ /* 0x000fc80008000800 */
[----:B------:R-:W-:Y:S02]  /*10480*/  FSETP.GEU.AND P4, PT, R152, -126, PT ;  /* 0xc2fc00009800780b */ /* 0x000fe40003f8e000 */
[----:B------:R-:W-:Y:S01]  /*10490*/  FSETP.GEU.AND P2, PT, R153, -126, PT ;  /* 0xc2fc00009900780b */ /* 0x000fe20003f4e000 */
[--C-:B------:R-:W-:Y:S01]  /*104a0*/  FFMA R156, R156, UR5, -R0.reuse ;  /* 0x000000059c9c7c23 */ /* 0x100fe20008000800 */
        /* <DEDUP_REMOVED lines=9> */
[----:B------:R-:W-:Y:S01]  /*10540*/  @!P4 FMUL R152, R152, 0.5 ;  /* 0x3f0000009898c820 */ /* 0x000fe20000400000 */
[--C-:B------:R-:W-:Y:S01]  /*10550*/  FFMA R176, R176, UR5, -R0.reuse ;  /* 0x00000005b0b07c23 */ /* 0x100fe20008000800 */
[--C-:B------:R-:W-:Y:S01]  /*10560*/  FFMA R184, R184, UR5, -R0.reuse ;  /* 0x00000005b8b87c23 */ /* 0x100fe20008000800 */
[--C-:B------:R-:W-:Y:S01]  /*10570*/  FFMA R177, R177, UR5, -R0.reuse ;  /* 0x00000005b1b17c23 */ /* 0x100fe20008000800 */
[----:B------:R-:W1:Y:S01]  /*10580*/  MUFU.EX2 R216, R152 ;  /* 0x0000009800d87308 */ /* 0x000e620000000800 */
[----:B------:R-:W-:Y:S01]  /*10590*/  @!P2 FMUL R153, R153, 0.5 ;  /* 0x3f0000009999a820 */ /* 0x000fe20000400000 */
[--C-:B------:R-:W-:Y:S01]  /*105a0*/  FFMA R180, R180, UR5, -R0.reuse ;  /* 0x00000005b4b47c23 */ /* 0x100fe20008000800 */
[--C-:B------:R-:W-:Y:S01]  /*105b0*/  FFMA R185, R185, UR5, -R0.reuse ;  /* 0x00000005b9b97c23 */ /* 0x100fe20008000800 */
[--C-:B------:R-:W-:Y:S01]  /*105c0*/  FFMA R188, R188, UR5, -R0.reuse ;  /* 0x00000005bcbc7c23 */ /* 0x100fe20008000800 */
[--C-:B------:R-:W-:Y:S01]  /*105d0*/  FFMA R192, R192, UR5, -R0.reuse ;  /* 0x00000005c0c07c23 */ /* 0x100fe20008000800 */
[--C-:B------:R-:W-:Y:S01]  /*105e0*/  FFMA R200, R200, UR5, -R0.reuse ;  /* 0x00000005c8c87c23 */ /* 0x100fe20008000800 */
[--C-:B------:R-:W-:Y:S01]  /*105f0*/  FFMA R193, R193, UR5, -R0.reuse ;  /* 0x00000005c1c17c23 */ /* 0x100fe20008000800 */
[----:B------:R-:W1:Y:S01]  /*10600*/  MUFU.EX2 R23, R153 ;  /* 0x0000009900177308 */ /* 0x000e620000000800 */
[----:B------:R-:W-:Y:S01]  /*10610*/  FSETP.GEU.AND P3, PT, R156, -126, PT ;  /* 0xc2fc00009c00780b */ /* 0x000fe20003f6e000 */
[--C-:B------:R-:W-:Y:S01]  /*10620*/  FFMA R196, R196, UR5, -R0.reuse ;  /* 0x00000005c4c47c23 */ /* 0x100fe20008000800 */
[----:B------:R-:W-:Y:S01]  /*10630*/  FSETP.GEU.AND P6, PT, R157, -126, PT ;  /* 0xc2fc00009d00780b */ /* 0x000fe20003fce000 */
[--C-:B------:R-:W-:Y:S01]  /*10640*/  FFMA R208, R208, UR5, -R0.reuse ;  /* 0x00000005d0d07c23 */ /* 0x100fe20008000800 */
[--C-:B------:R-:W-:Y:S01]  /*10650*/  FFMA R201, R201, UR5, -R0.reuse ;  /* 0x00000005c9c97c23 */ /* 0x100fe20008000800 */
[--C-:B------:R-:W-:Y:S01]  /*10660*/  FFMA R209, R209, UR5, -R0.reuse ;  /* 0x00000005d1d17c23 */ /* 0x100fe20008000800 */
[--C-:B------:R-:W-:Y:S01]  /*10670*/  FFMA R204, R204, UR5, -R0.reuse ;  /* 0x00000005cccc7c23 */ /* 0x100fe20008000800 */
[--C-:B------:R-:W-:Y:S01]  /*10680*/  FFMA R212, R212, UR5, -R0.reuse ;  /* 0x00000005d4d47c23 */ /* 0x100fe20008000800 */
[----:B-1----:R-:W-:Y:S01]  /*10690*/  @!P4 FMUL R216, R216, R216 ;  /* 0x000000d8d8d8c220 */ /* 0x002fe20000400000 */
[----:B------:R-:W-:Y:S01]  /*106a0*/  FSETP.GEU.AND P4, PT, R161, -126, PT ;  /* 0xc2fc0000a100780b */ /* 0x000fe20003f8e000 */
[--C-:B------:R-:W-:Y:S01]  /*106b0*/  FFMA R189, R189, UR5, -R0.reuse ;  /* 0x00000005bdbd7c23 */ /* 0x100fe20008000800 */
[----:B------:R-:W-:Y:S01]  /*106c0*/  FSETP.GEU.AND P5, PT, R160, -126, PT ;  /* 0xc2fc0000a000780b */ /* 0x000fe20003fae000 */
[--C-:B------:R-:W-:Y:S01]  /*106d0*/  FFMA R205, R205, UR5, -R0.reuse ;  /* 0x00000005cdcd7c23 */ /* 0x100fe20008000800 */
[--C-:B------:R-:W-:Y:S01]  /*106e0*/  FFMA R197, R197, UR5, -R0.reuse ;  /* 0x00000005c5c57c23 */ /* 0x100fe20008000800 */
[----:B------:R-:W-:Y:S01]  /*106f0*/  FFMA R181, R181, UR5, -R0 ;  /* 0x00000005b5b57c23 */ /* 0x000fe20008000800 */
[----:B------:R-:W4:Y:S01]  /*10700*/  LDL.LU R31, [R1+0x70] ;  /* 0x00007000011f7983 */ /* 0x000f220000300800 */
[----:B------:R-:W-:Y:S01]  /*10710*/  @!P2 FMUL R23, R23, R23 ;  /* 0x000000171717a220 */ /* 0x000fe20000400000 */
[----:B------:R-:W-:Y:S01]  /*10720*/  FSETP.GEU.AND P2, PT, R164, -126, PT ;  /* 0xc2fc0000a400780b */ /* 0x000fe20003f4e000 */
[----:B------:R-:W-:Y:S01]  /*10730*/  @!P3 FMUL R156, R156, 0.5 ;  /* 0x3f0000009c9cb820 */ /* 0x000fe20000400000 */
[----:B------:R-:W-:-:S03]  /*10740*/  @!P6 FMUL R157, R157, 0.5 ;  /* 0x3f0000009d9de820 */ /* 0x000fc60000400000 */
[----:B------:R-:W-:Y:S01]  /*10750*/  @!P4 FMUL R161, R161, 0.5 ;  /* 0x3f000000a1a1c820 */ /* 0x000fe20000400000 */
[----:B------:R-:W1:Y:S01]  /*10760*/  MUFU.EX2 R22, R156 ;  /* 0x0000009c00167308 */ /* 0x000e620000000800 */
[----:B------:R-:W-:Y:S01]  /*10770*/  @!P5 FMUL R160, R160, 0.5 ;  /* 0x3f000000a0a0d820 */ /* 0x000fe20000400000 */
[----:B------:R-:W-:Y:S01]  /*10780*/  FFMA R0, R213, UR5, -R0 ;  /* 0x00000005d5007c23 */ /* 0x000fe20008000800 */
[----:B------:R1:W-:Y:S05]  /*10790*/  STL [R1+0x39c], R34 ;  /* 0x00039c2201007387 */ /* 0x0003ea0000100800 */
[----:B------:R-:W1:Y:S01]  /*107a0*/  MUFU.EX2 R19, R161 ;  /* 0x000000a100137308 */ /* 0x000e620000000800 */
[----:B------:R-:W-:Y:S01]  /*107b0*/  @!P2 FMUL R164, R164, 0.5 ;  /* 0x3f000000a4a4a820 */ /* 0x000fe20000400000 */
[----:B-1----:R-:W4:Y:S06]  /*107c0*/  LDL.LU R34, [R1+0x74] ;  /* 0x0000740001227983 */ /* 0x002f2c0000300800 */
[----:B------:R-:W1:Y:S01]  /*107d0*/  MUFU.EX2 R20, R157 ;  /* 0x0000009d00147308 */ /* 0x000e620000000800 */
[----:B------:R-:W-:-:S07]  /*107e0*/  @!P3 FMUL R22, R22, R22 ;  /* 0x000000161616b220 */ /* 0x000fce0000400000 */
[----:B------:R-:W1:Y:S08]  /*107f0*/  MUFU.EX2 R21, R160 ;  /* 0x000000a000157308 */ /* 0x000e700000000800 */
[----:B------:R-:W2:Y:S01]  /*10800*/  MUFU.EX2 R18, R164 ;  /* 0x000000a400127308 */ /* 0x000ea20000000800 */
[----:B------:R-:W-:Y:S01]  /*10810*/  @!P4 FMUL R19, R19, R19 ;  /* 0x000000131313c220 */ /* 0x000fe20000400000 */
[----:B------:R-:W-:Y:S01]  /*10820*/  FSETP.GEU.AND P3, PT, R165, -126, PT ;  /* 0xc2fc0000a500780b */ /* 0x000fe20003f6e000 */
[----:B-1----:R-:W-:Y:S01]  /*10830*/  @!P6 FMUL R20, R20, R20 ;  /* 0x000000141414e220 */ /* 0x002fe20000400000 */
[----:B------:R-:W-:Y:S01]  /*10840*/  FSETP.GEU.AND P4, PT, R172, -126, PT ;  /* 0xc2fc0000ac00780b */ /* 0x000fe20003f8e000 */
[----:B------:R1:W-:Y:S01]  /*10850*/  STL [R1+0x398], R35 ;  /* 0x0003982301007387 */ /* 0x0003e20000100800 */
[----:B------:R-:W-:Y:S01]  /*10860*/  FSETP.GEU.AND P6, PT, R168, -126, PT ;  /* 0xc2fc0000a800780b */ /* 0x000fe20003fce000 */
[----:B------:R-:W-:Y:S01]  /*10870*/  @!P5 FMUL R21, R21, R21 ;  /* 0x000000151515d220 */ /* 0x000fe20000400000 */
[----:B------:R-:W-:Y:S01]  /*10880*/  FSETP.GEU.AND P5, PT, R169, -126, PT ;  /* 0xc2fc0000a900780b */ /* 0x000fe20003fae000 */
[----:B--2---:R-:W-:Y:S01]  /*10890*/  @!P2 FMUL R18, R18, R18 ;  /* 0x000000121212a220 */ /* 0x004fe20000400000 */
[----:B------:R-:W-:-:S05]  /*108a0*/  FSETP.GEU.AND P2, PT, R173, -126, PT ;  /* 0xc2fc0000ad00780b */ /* 0x000fca0003f4e000 */
[----:B------:R-:W-:Y:S02]  /*108b0*/  @!P3 FMUL R165, R165, 0.5 ;  /* 0x3f000000a5a5b820 */ /* 0x000fe40000400000 */
[----:B------:R-:W-:Y:S02]  /*108c0*/  @!P4 FMUL R172, R172, 0.5 ;  /* 0x3f000000acacc820 */ /* 0x000fe40000400000 */
[----:B------:R-:W-:Y:S01]  /*108d0*/  @!P6 FMUL R168, R168, 0.5 ;  /* 0x3f000000a8a8e820 */ /* 0x000fe20000400000 */
[----:B-1----:R-:W2:Y:S01]  /*108e0*/  LDL.LU R35, [R1+0x80] ;  /* 0x0000800001237983 */ /* 0x002ea20000300800 */
[----:B------:R-:W1:Y:S01]  /*108f0*/  MUFU.EX2 R17, R165 ;  /* 0x000000a500117308 */ /* 0x000e620000000800 */
[----:B------:R-:W-:Y:S02]  /*10900*/  @!P5 FMUL R169, R169, 0.5 ;  /* 0x3f000000a9a9d820 */ /* 0x000fe40000400000 */
[----:B------:R3:W-:Y:S05]  /*10910*/  STL [R1+0x394], R38 ;  /* 0x0003942601007387 */ /* 0x0007ea0000100800 */
[----:B------:R-:W1:Y:S01]  /*10920*/  MUFU.EX2 R14, R172 ;  /* 0x000000ac000e7308 */ /* 0x000e620000000800 */
[----:B------:R-:W-:Y:S01]  /*10930*/  @!P2 FMUL R173, R173, 0.5 ;  /* 0x3f000000adada820 */ /* 0x000fe20000400000 */
[----:B---3--:R-:W3:Y:S06]  /*10940*/  LDL.LU R38, [R1+0x84] ;  /* 0x0000840001267983 */ /* 0x008eec0000300800 */
[----:B------:R-:W1:Y:S02]  /*10950*/  MUFU.EX2 R16, R168 ;  /* 0x000000a800107308 */ /* 0x000e640000000800 */
[----:B-1----:R-:W-:-:S06]  /*10960*/  @!P3 FMUL R17, R17, R17 ;  /* 0x000000111111b220 */ /* 0x002fcc0000400000 */
[----:B------:R-:W1:Y:S08]  /*10970*/  MUFU.EX2 R15, R169 ;  /* 0x000000a9000f7308 */ /* 0x000e700000000800 */
[----:B------:R-:W1:Y:S01]  /*10980*/  MUFU.EX2 R13, R173 ;  /* 0x000000ad000d7308 */ /* 0x000e620000000800 */
[----:B------:R-:W-:Y:S01]  /*10990*/  @!P4 FMUL R14, R14, R14 ;  /* 0x0000000e0e0ec220 */ /* 0x000fe20000400000 */
[----:B------:R-:W-:Y:S01]  /*109a0*/  FSETP.GEU.AND P3, PT, R176, -126, PT ;  /* 0xc2fc0000b000780b */ /* 0x000fe20003f6e000 */
[----:B------:R-:W-:Y:S01]  /*109b0*/  @!P6 FMUL R16, R16, R16 ;  /* 0x000000101010e220 */ /* 0x000fe20000400000 */
[----:B------:R-:W-:Y:S01]  /*109c0*/  FSETP.GEU.AND P4, PT, R184, -126, PT ;  /* 0xc2fc0000b800780b */ /* 0x000fe20003f8e000 */
[----:B------:R1:W-:Y:S01]  /*109d0*/  STL [R1+0x390], R39 ;  /* 0x0003902701007387 */ /* 0x0003e20000100800 */
[----:B------:R-:W-:Y:S01]  /*109e0*/  FSETP.GEU.AND P6, PT, R177, -126, PT ;  /* 0xc2fc0000b100780b */ /* 0x000fe20003fce000 */
[----:B-1----:R-:W-:Y:S01]  /*109f0*/  @!P5 FMUL R15, R15, R15 ;  /* 0x0000000f0f0fd220 */ /* 0x002fe20000400000 */
[----:B------:R-:W-:Y:S01]  /*10a00*/  FSETP.GEU.AND P5, PT, R180, -126, PT ;  /* 0xc2fc0000b400780b */ /* 0x000fe20003fae000 */
[----:B------:R-:W-:Y:S01]  /*10a10*/  @!P2 FMUL R13, R13, R13 ;  /* 0x0000000d0d0da220 */ /* 0x000fe20000400000 */
[----:B------:R-:W-:-:S05]  /*10a20*/  FSETP.GEU.AND P2, PT, R185, -126, PT ;  /* 0xc2fc0000b900780b */ /* 0x000fca0003f4e000 */
[----:B------:R-:W-:Y:S02]  /*10a30*/  @!P3 FMUL R176, R176, 0.5 ;  /* 0x3f000000b0b0b820 */ /* 0x000fe40000400000 */
[----:B------:R-:W-:Y:S02]  /*10a40*/  @!P4 FMUL R184, R184, 0.5 ;  /* 0x3f000000b8b8c820 */ /* 0x000fe40000400000 */
[----:B------:R-:W-:Y:S01]  /*10a50*/  @!P6 FMUL R177, R177, 0.5 ;  /* 0x3f000000b1b1e820 */ /* 0x000fe20000400000 */
[----:B------:R-:W3:Y:S01]  /*10a60*/  LDL.LU R39, [R1+0x90] ;  /* 0x0000900001277983 */ /* 0x000ee20000300800 */
[----:B------:R-:W1:Y:S01]  /*10a70*/  MUFU.EX2 R12, R176 ;  /* 0x000000b0000c7308 */ /* 0x000e620000000800 */
[----:B------:R-:W-:Y:S02]  /*10a80*/  @!P5 FMUL R180, R180, 0.5 ;  /* 0x3f000000b4b4d820 */ /* 0x000fe40000400000 */
[----:B------:R1:W-:Y:S05]  /*10a90*/  STL [R1+0x38c], R42 ;  /* 0x00038c2a01007387 */ /* 0x0003ea0000100800 */
[----:B------:R-:W1:Y:S01]  /*10aa0*/  MUFU.EX2 R168, R177 ;  /* 0x000000b100a87308 */ /* 0x000e620000000800 */
[----:B------:R-:W-:Y:S01]  /*10ab0*/  @!P2 FMUL R185, R185, 0.5 ;  /* 0x3f000000b9b9a820 */ /* 0x000fe20000400000 */
[----:B-1----:R-:W3:Y:S06]  /*10ac0*/  LDL.LU R42, [R1+0x94] ;  /* 0x00009400012a7983 */ /* 0x002eec0000300800 */
[----:B------:R-:W1:Y:S01]  /*10ad0*/  MUFU.EX2 R184, R184 ;  /* 0x000000b800b87308 */ /* 0x000e620000000800 */
[----:B------:R-:W-:-:S07]  /*10ae0*/  @!P3 FMUL R12, R12, R12 ;  /* 0x0000000c0c0cb220 */ /* 0x000fce0000400000 */
[----:B------:R-:W1:Y:S08]  /*10af0*/  MUFU.EX2 R11, R180 ;  /* 0x000000b4000b7308 */ /* 0x000e700000000800 */
[----:B------:R-:W1:Y:S01]  /*10b00*/  MUFU.EX2 R164, R185 ;  /* 0x000000b900a47308 */ /* 0x000e620000000800 */
[----:B------:R-:W-:Y:S01]  /*10b10*/  FSETP.GEU.AND P3, PT, R188, -126, PT ;  /* 0xc2fc0000bc00780b */ /* 0x000fe20003f6e000 */
[----:B------:R-:W-:Y:S01]  /*10b20*/  @!P6 FMUL R168, R168, R168 ;  /* 0x000000a8a8a8e220 */ /* 0x000fe20000400000 */
[----:B-1----:R-:W-:Y:S01]  /*10b30*/  @!P4 FMUL R184, R184, R184 ;  /* 0x000000b8b8b8c220 */ /* 0x002fe20000400000 */
[----:B------:R-:W-:Y:S01]  /*10b40*/  FSETP.GEU.AND P6, PT, R192, -126, PT ;  /* 0xc2fc0000c000780b */ /* 0x000fe20003fce000 */
[----:B------:R1:W-:Y:S01]  /*10b50*/  STL [R1+0x388], R43 ;  /* 0x0003882b01007387 */ /* 0x0003e20000100800 */
[----:B------:R-:W-:Y:S01]  /*10b60*/  FSETP.GEU.AND P4, PT, R200, -126, PT ;  /* 0xc2fc0000c800780b */ /* 0x000fe20003f8e000 */
[----:B------:R-:W-:Y:S01]  /*10b70*/  @!P5 FMUL R11, R11, R11 ;  /* 0x0000000b0b0bd220 */ /* 0x000fe20000400000 */
[----:B------:R-:W-:Y:S01]  /*10b80*/  FSETP.GEU.AND P5, PT, R193, -126, PT ;  /* 0xc2fc0000c100780b */ /* 0x000fe20003fae000 */
[----:B------:R-:W-:Y:S01]  /*10b90*/  @!P2 FMUL R164, R164, R164 ;  /* 0x000000a4a4a4a220 */ /* 0x000fe20000400000 */
[----:B------:R-:W-:-:S04]  /*10ba0*/  FSETP.GEU.AND P2, PT, R196, -126, PT ;  /* 0xc2fc0000c400780b */ /* 0x000fc80003f4e000 */
[----:B------:R-:W-:-:S03]  /*10bb0*/  @!P3 FMUL R188, R188, 0.5 ;  /* 0x3f000000bcbcb820 */ /* 0x000fc60000400000 */
[----:B------:R-:W-:Y:S02]  /*10bc0*/  @!P6 FMUL R192, R192, 0.5 ;  /* 0x3f000000c0c0e820 */ /* 0x000fe40000400000 */
[----:B------:R-:W-:Y:S01]  /*10bd0*/  @!P4 FMUL R200, R200, 0.5 ;  /* 0x3f000000c8c8c820 */ /* 0x000fe20000400000 */
[----:B------:R-:W-:Y:S01]  /*10be0*/  FADD R4, R216, R184 ;  /* 0x000000b8d8047221 */ /* 0x000fe20000000000 */
[----:B------:R-:W-:Y:S01]  /*10bf0*/  @!P5 FMUL R193, R193, 0.5 ;  /* 0x3f000000c1c1d820 */ /* 0x000fe20000400000 */
[----:B-1----:R-:W3:Y:S01]  /*10c00*/  LDL.LU R43, [R1+0xa0] ;  /* 0x0000a000012b7983 */ /* 0x002ee20000300800 */
[----:B------:R-:W1:Y:S03]  /*10c10*/  MUFU.EX2 R188, R188 ;  /* 0x000000bc00bc7308 */ /* 0x000e660000000800 */
[----:B------:R1:W-:Y:S01]  /*10c20*/  STL [R1+0x384], R46 ;  /* 0x0003842e01007387 */ /* 0x0003e20000100800 */
[----:B------:R-:W-:-:S04]  /*10c30*/  @!P2 FMUL R196, R196, 0.5 ;  /* 0x3f000000c4c4a820 */ /* 0x000fc80000400000 */
[----:B------:R-:W1:Y:S02]  /*10c40*/  MUFU.EX2 R192, R192 ;  /* 0x000000c000c07308 */ /* 0x000e640000000800 */
[----:B-1----:R-:W3:Y:S06]  /*10c50*/  LDL.LU R46, [R1+0xa4] ;  /* 0x0000a400012e7983 */ /* 0x002eec0000300800 */
[----:B------:R-:W1:Y:S08]  /*10c60*/  MUFU.EX2 R200, R200 ;  /* 0x000000c800c87308 */ /* 0x000e700000000800 */
[----:B------:R-:W1:Y:S08]  /*10c70*/  MUFU.EX2 R160, R193 ;  /* 0x000000c100a07308 */ /* 0x000e700000000800 */
[----:B------:R-:W1:Y:S01]  /*10c80*/  MUFU.EX2 R196, R196 ;  /* 0x000000c400c47308 */ /* 0x000e620000000800 */
[----:B------:R-:W-:Y:S01]  /*10c90*/  @!P3 FMUL R188, R188, R188 ;  /* 0x000000bcbcbcb220 */ /* 0x000fe20000400000 */
        /* <DEDUP_REMOVED lines=15> */
[----:B------:R-:W1:Y:S02]  /*10d90*/  MUFU.EX2 R156, R201 ;  /* 0x000000c9009c7308 */ /* 0x000e640000000800 */
[----:B-1----:R-:W3:Y:S01]  /*10da0*/  LDL.LU R47, [R1+0xb0] ;  /* 0x0000b000012f7983 */ /* 0x002ee20000300800 */
[----:B------:R-:W-:-:S05]  /*10db0*/  @!P2 FMUL R212, R212, 0.5 ;  /* 0x3f000000d4d4a820 */ /* 0x000fca0000400000 */
[----:B------:R-:W1:Y:S08]  /*10dc0*/  MUFU.EX2 R208, R208 ;  /* 0x000000d000d07308 */ /* 0x000e700000000800 */
[----:B------:R-:W1:Y:S08]  /*10dd0*/  MUFU.EX2 R152, R209 ;  /* 0x000000d100987308 */ /* 0x000e700000000800 */
[----:B------:R-:W1:Y:S01]  /*10de0*/  MUFU.EX2 R204, R204 ;  /* 0x000000cc00cc7308 */ /* 0x000e620000000800 */
[----:B------:R-:W-:Y:S01]  /*10df0*/  @!P6 FMUL R156, R156, R156 ;  /* 0x0000009c9c9ce220 */ /* 0x000fe20000400000 */
[----:B------:R-:W-:Y:S01]  /*10e00*/  FADD R7, R4, R3 ;  /* 0x0000000304077221 */ /* 0x000fe20000000000 */
[----:B------:R1:W-:Y:S05]  /*10e10*/  STL [R1+0x37c], R50 ;  /* 0x00037c3201007387 */ /* 0x0003ea0000100800 */
[----:B------:R-:W1:Y:S02]  /*10e20*/  MUFU.EX2 R212, R212 ;  /* 0x000000d400d47308 */ /* 0x000e640000000800 */
[----:B-1----:R-:W-:Y:S01]  /*10e30*/  @!P3 FMUL R208, R208, R208 ;  /* 0x000000d0d0d0b220 */ /* 0x002fe20000400000 */
[----:B------:R-:W-:Y:S01]  /*10e40*/  @!P4 FMUL R152, R152, R152 ;  /* 0x000000989898c220 */ /* 0x000fe20000400000 */
[----:B------:R-:W-:-:S02]  /*10e50*/  FSETP.GEU.AND P6, PT, R189, -126, PT ;  /* 0xc2fc0000bd00780b */ /* 0x000fc40003fce000 */
[----:B------:R-:W-:Y:S01]  /*10e60*/  FSETP.GEU.AND P4, PT, R205, -126, PT ;  /* 0xc2fc0000cd00780b */ /* 0x000fe20003f8e000 */
[----:B------:R-:W-:Y:S01]  /*10e70*/  FADD R4, R21, R192 ;  /* 0x000000c015047221 */ /* 0x000fe20000000000 */
[----:B------:R-:W-:Y:S01]  /*10e80*/  FADD R3, R12, R208 ;  /* 0x000000d00c037221 */ /* 0x000fe20000000000 */
[----:B------:R-:W-:Y:S01]  /*10e90*/  @!P5 FMUL R204, R204, R204 ;  /* 0x000000ccccccd220 */ /* 0x000fe20000400000 */
[----:B------:R-:W-:Y:S02]  /*10ea0*/  FSETP.GEU.AND P5, PT, R197, -126, PT ;  /* 0xc2fc0000c500780b */ /* 0x000fe40003fae000 */
[----:B------:R-:W-:Y:S01]  /*10eb0*/  FADD R3, R4, R3 ;  /* 0x0000000304037221 */ /* 0x000fe20000000000 */
[----:B------:R-:W-:Y:S01]  /*10ec0*/  FSETP.GEU.AND P3, PT, R181, -126, PT ;  /* 0xc2fc0000b500780b */ /* 0x000fe20003f6e000 */
[----:B------:R-:W3:Y:S01]  /*10ed0*/  LDL.LU R50, [R1+0xb4] ;  /* 0x0000b40001327983 */ /* 0x000ee20000300800 */
[----:B------:R-:W-:Y:S01]  /*10ee0*/  @!P2 FMUL R212, R212, R212 ;  /* 0x000000d4d4d4a220 */ /* 0x000fe20000400000 */
[----:B------:R-:W-:Y:S01]  /*10ef0*/  FSETP.GEU.AND P2, PT, R0, -126, PT ;  /* 0xc2fc00000000780b */ /* 0x000fe20003f4e000 */
[----:B------:R-:W-:Y:S01]  /*10f00*/  FADD R157, R7, R3 ;  /* 0x00000003079d7221 */ /* 0x000fe20000000000 */
[----:B------:R-:W-:Y:S01]  /*10f10*/  FADD R4, R23, R164 ;  /* 0x000000a417047221 */ /* 0x000fe20000000000 */
[----:B------:R-:W-:Y:S01]  /*10f20*/  FADD R3, R15, R156 ;  /* 0x0000009c0f037221 */ /* 0x000fe20000000000 */
[----:B------:R-:W-:Y:S01]  /*10f30*/  @!P6 FMUL R189, R189, 0.5 ;  /* 0x3f000000bdbde820 */ /* 0x000fe20000400000 */
[----:B------:R-:W-:-:S02]  /*10f40*/  @!P4 FMUL R205, R205, 0.5 ;  /* 0x3f000000cdcdc820 */ /* 0x000fc40000400000 */
[----:B------:R-:W-:Y:S01]  /*10f50*/  @!P5 FMUL R197, R197, 0.5 ;  /* 0x3f000000c5c5d820 */ /* 0x000fe20000400000 */
[----:B------:R-:W-:Y:S01]  /*10f60*/  FADD R7, R4, R3 ;  /* 0x0000000304077221 */ /* 0x000fe20000000000 */
[----:B------:R-:W-:Y:S01]  /*10f70*/  FADD R4, R19, R160 ;  /* 0x000000a013047221 */ /* 0x000fe20000000000 */
[----:B------:R-:W-:Y:S01]  /*10f80*/  FADD R3, R168, R152 ;  /* 0x00000098a8037221 */ /* 0x000fe20000000000 */
[----:B------:R-:W1:Y:S01]  /*10f90*/  MUFU.EX2 R189, R189 ;  /* 0x000000bd00bd7308 */ /* 0x000e620000000800 */
[----:B------:R-:W-:Y:S01]  /*10fa0*/  @!P3 FMUL R181, R181, 0.5 ;  /* 0x3f000000b5b5b820 */ /* 0x000fe20000400000 */
[----:B------:R4:W-:Y:S01]  /*10fb0*/  STL [R1+0x378], R51 ;  /* 0x0003783301007387 */ /* 0x0009e20000100800 */
[----:B------:R-:W-:Y:S01]  /*10fc0*/  @!P2 FMUL R0, R0, 0.5 ;  /* 0x3f0000000000a820 */ /* 0x000fe20000400000 */
[----:B------:R-:W-:-:S04]  /*10fd0*/  FADD R3, R4, R3 ;  /* 0x0000000304037221 */ /* 0x000fc80000000000 */
[----:B------:R-:W1:Y:S01]  /*10fe0*/  MUFU.EX2 R205, R205 ;  /* 0x000000cd00cd7308 */ /* 0x000e620000000800 */
[----:B------:R-:W-:Y:S01]  /*10ff0*/  FADD R7, R7, R3 ;  /* 0x0000000307077221 */ /* 0x000fe20000000000 */
[----:B------:R-:W-:Y:S01]  /*11000*/  FADD R4, R22, R188 ;  /* 0x000000bc16047221 */ /* 0x000fe20000000000 */
[----:B------:R-:W-:Y:S01]  /*11010*/  FADD R3, R14, R204 ;  /* 0x000000cc0e037221 */ /* 0x000fe20000000000 */
[----:B----4-:R-:W4:Y:S04]  /*11020*/  LDL.LU R51, [R1+0xc0] ;  /* 0x0000c00001337983 */ /* 0x010f280000300800 */
[----:B------:R-:W1:Y:S01]  /*11030*/  MUFU.EX2 R9, R181 ;  /* 0x000000b500097308 */ /* 0x000e620000000800 */
[----:B------:R-:W-:-:S07]  /*11040*/  FADD R4, R4, R3 ;  /* 0x0000000304047221 */ /* 0x000fce0000000000 */
[----:B------:R-:W1:Y:S01]  /*11050*/  MUFU.EX2 R197, R197 ;  /* 0x000000c500c57308 */ /* 0x000e620000000800 */
[----:B------:R-:W-:-:S07]  /*11060*/  FADD R3, R18, R196 ;  /* 0x000000c412037221 */ /* 0x000fce0000000000 */
[----:B------:R1:W2:Y:S02]  /*11070*/  MUFU.EX2 R10, R0 ;  /* 0x00000000000a7308 */ /* 0x0002a40000000800 */
[----:B-1----:R-:W-:Y:S01]  /*11080*/  @!P6 FMUL R189, R189, R189 ;  /* 0x000000bdbdbde220 */ /* 0x002fe20000400000 */
[----:B------:R-:W-:Y:S01]  /*11090*/  @!P4 FMUL R205, R205, R205 ;  /* 0x000000cdcdcdc220 */ /* 0x000fe20000400000 */
[----:B------:R1:W-:Y:S01]  /*110a0*/  STL [R1+0x374], R54 ;  /* 0x0003743601007387 */ /* 0x0003e20000100800 */
[----:B------:R-:W-:-:S04]  /*110b0*/  FADD R0, R11, R212 ;  /* 0x000000d40b007221 */ /* 0x000fc80000000000 */
[----:B------:R-:W-:Y:S01]  /*110c0*/  FADD R0, R3, R0 ;  /* 0x0000000003007221 */ /* 0x000fe20000000000 */
[----:B------:R-:W-:Y:S01]  /*110d0*/  FADD R3, R20, R189 ;  /* 0x000000bd14037221 */ /* 0x000fe20000000000 */
[----:B------:R-:W-:Y:S01]  /*110e0*/  @!P3 FMUL R9, R9, R9 ;  /* 0x000000090909b220 */ /* 0x000fe20000400000 */
[----:B------:R-:W-:Y:S01]  /*110f0*/  @!P5 FMUL R197, R197, R197 ;  /* 0x000000c5c5c5d220 */ /* 0x000fe20000400000 */
[----:B------:R-:W-:Y:S01]  /*11100*/  FADD R153, R4, R0 ;  /* 0x0000000004997221 */ /* 0x000fe20000000000 */
[----:B------:R-:W-:Y:S01]  /*11110*/  FADD R0, R13, R205 ;  /* 0x000000cd0d007221 */ /* 0x000fe20000000000 */
[----:B--2---:R-:W-:Y:S01]  /*11120*/  @!P2 FMUL R10, R10, R10 ;  /* 0x0000000a0a0aa220 */ /* 0x004fe20000400000 */
[----:B-1----:R-:W2:Y:S02]  /*11130*/  LDL.LU R54, [R1+0xc4] ;  /* 0x0000c40001367983 */ /* 0x002ea40000300800 */
[----:B------:R-:W-:Y:S01]  /*11140*/  FADD R4, R3, R0 ;  /* 0x0000000003047221 */ /* 0x000fe20000000000 */
[----:B------:R-:W-:Y:S01]  /*11150*/  FADD R3, R17, R197 ;  /* 0x000000c511037221 */ /* 0x000fe20000000000 */
[----:B------:R-:W-:Y:S01]  /*11160*/  FADD R0, R9, R10 ;  /* 0x0000000a09007221 */ /* 0x000fe20000000000 */
[----:B------:R1:W-:Y:S03]  /*11170*/  STL [R1+0x370], R55 ;  /* 0x0003703701007387 */ /* 0x0003e60000100800 */
[----:B------:R-:W-:Y:S01]  /*11180*/  FADD R0, R3, R0 ;  /* 0x0000000003007221 */ /* 0x000fe20000000000 */
[----:B------:R-:W-:-:S04]  /*11190*/  FMNMX R3, R154, R6, !PT ;  /* 0x000000069a037209 */ /* 0x000fc80007800000 */
[----:B------:R-:W-:Y:S01]  /*111a0*/  FMNMX R3, R155, R3, !PT ;  /* 0x000000039b037209 */ /* 0x000fe20007800000 */
[----:B-1----:R-:W2:Y:S03]  /*111b0*/  LDL.LU R55, [R1+0xd0] ;  /* 0x0000d00001377983 */ /* 0x002ea60000300800 */
[----:B------:R-:W-:Y:S01]  /*111c0*/  FMNMX R3, R158, R3, !PT ;  /* 0x000000039e037209 */ /* 0x000fe20007800000 */
[----:B------:R1:W-:Y:S03]  /*111d0*/  STL [R1+0x36c], R58 ;  /* 0x00036c3a01007387 */ /* 0x0003e60000100800 */
[----:B------:R-:W-:-:S04]  /*111e0*/  FMNMX R3, R159, R3, !PT ;  /* 0x000000039f037209 */ /* 0x000fc80007800000 */
[----:B------:R-:W-:-:S04]  /*111f0*/  FMNMX R3, R162, R3, !PT ;  /* 0x00000003a2037209 */ /* 0x000fc80007800000 */
[----:B------:R-:W-:Y:S01]  /*11200*/  FMNMX R3, R163, R3, !PT ;  /* 0x00000003a3037209 */ /* 0x000fe20007800000 */
[----:B-1----:R-:W2:Y:S03]  /*11210*/  LDL.LU R58, [R1+0xd4] ;  /* 0x0000d400013a7983 */ /* 0x002ea60000300800 */
[----:B------:R-:W-:Y:S01]  /*11220*/  FMNMX R3, R166, R3, !PT ;  /* 0x00000003a6037209 */ /* 0x000fe20007800000 */
[----:B------:R1:W-:Y:S03]  /*11230*/  STL [R1+0x368], R59 ;  /* 0x0003683b01007387 */ /* 0x0003e60000100800 */
        /* <DEDUP_REMOVED lines=10> */
[----:B------:R-:W-:Y:S01]  /*112e0*/  FMNMX R3, R179, R3, !PT ;  /* 0x00000003b3037209 */ /* 0x000fe20007800000 */
[----:B-1----:R-:W2:Y:S04]  /*112f0*/  LDL.LU R63, [R1+0xf0] ;  /* 0x0000f000013f7983 */ /* 0x002ea80000300800 */
[----:B------:R1:W-:Y:S01]  /*11300*/  STL [R1+0x35c], R66 ;  /* 0x00035c4201007387 */ /* 0x0003e20000100800 */
[----:B------:R-:W-:-:S03]  /*11310*/  FMNMX R3, R182, R3, !PT ;  /* 0x00000003b6037209 */ /* 0x000fc60007800000 */
[----:B-1----:R-:W2:Y:S04]  /*11320*/  LDL.LU R66, [R1+0xf4] ;  /* 0x0000f40001427983 */ /* 0x002ea80000300800 */
[----:B------:R1:W-:Y:S01]  /*11330*/  STL [R1+0x358], R67 ;  /* 0x0003584301007387 */ /* 0x0003e20000100800 */
[----:B------:R-:W-:-:S03]  /*11340*/  FMNMX R3, R183, R3, !PT ;  /* 0x00000003b7037209 */ /* 0x000fc60007800000 */
[----:B-1----:R-:W2:Y:S04]  /*11350*/  LDL.LU R67, [R1+0x100] ;  /* 0x0001000001437983 */ /* 0x002ea80000300800 */
[----:B------:R1:W-:Y:S04]  /*11360*/  STL [R1+0x354], R70 ;  /* 0x0003544601007387 */ /* 0x0003e80000100800 */
        /* <DEDUP_REMOVED lines=82> */
[----:B------:R-:W-:-:S03]  /*11890*/  FADD R0, R4, R0 ;  /* 0x0000000004007221 */ /* 0x000fc60000000000 */
[----:B-1----:R-:W2:Y:S04]  /*118a0*/  LDL.LU R135, [R1+0x88] ;  /* 0x0000880001877983 */ /* 0x002ea80000300800 */
[----:B------:R1:W-:Y:S04]  /*118b0*/  STL [R1+0x2cc], R138 ;  /* 0x0002cc8a01007387 */ /* 0x0003e80000100800 */
[----:B-1----:R-:W2:Y:S04]  /*118c0*/  LDL.LU R138, [R1+0x8c] ;  /* 0x00008c00018a7983 */ /* 0x002ea80000300800 */
[----:B------:R1:W-:Y:S04]  /*118d0*/  STL [R1+0x2c8], R139 ;  /* 0x0002c88b01007387 */ /* 0x0003e80000100800 */
[----:B------:R-:W3:Y:S04]  /*118e0*/  SHFL.BFLY PT, R4, R3, 0x1, 0x1f ;  /* 0x0c201f0003047f89 */ /* 0x000ee800000e0000 */
[----:B-1----:R-:W2:Y:S04]  /*118f0*/  LDL.LU R139, [R1+0x98] ;  /* 0x00009800018b7983 */ /* 0x002ea80000300800 */
[----:B------:R1:W-:Y:S04]  /*11900*/  STL [R1+0x2c4], R142 ;  /* 0x0002c48e01007387 */ /* 0x0003e80000100800 */
[----:B-1----:R-:W2:Y:S04]  /*11910*/  LDL.LU R142, [R1+0x9c] ;  /* 0x00009c00018e7983 */ /* 0x002ea80000300800 */
[----:B------:R1:W-:Y:S04]  /*11920*/  STL [R1+0x2c0], R143 ;  /* 0x0002c08f01007387 */ /* 0x0003e80000100800 */
[----:B-1----:R-:W2:Y:S04]  /*11930*/  LDL.LU R143, [R1+0xa8] ;  /* 0x0000a800018f7983 */ /* 0x002ea80000300800 */
[----:B------:R1:W-:Y:S04]  /*11940*/  STL [R1+0x2bc], R146 ;  /* 0x0002bc9201007387 */ /* 0x0003e80000100800 */
[----:B-1----:R-:W2:Y:S04]  /*11950*/  LDL.LU R146, [R1+0xac] ;  /* 0x0000ac0001927983 */ /* 0x002ea80000300800 */
[----:B------:R1:W-:Y:S04]  /*11960*/  STL [R1+0x2b8], R147 ;  /* 0x0002b89301007387 */ /* 0x0003e80000100800 */
[----:B-1----:R-:W2:Y:S04]  /*11970*/  LDL.LU R147, [R1+0xb8] ;  /* 0x0000b80001937983 */ /* 0x002ea80000300800 */
[----:B------:R1:W-:Y:S01]  /*11980*/  STL [R1+0x2b4], R150 ;  /* 0x0002b49601007387 */ /* 0x0003e20000100800 */
[----:B------:R-:W-:-:S03]  /*11990*/  FADD R8, R7, R0 ;  /* 0x0000000007087221 */ /* 0x000fc60000000000 */
[----:B-1----:R-:W2:Y:S04]  /*119a0*/  LDL.LU R150, [R1+0xbc] ;  /* 0x0000bc0001967983 */ /* 0x002ea80000300800 */
[----:B------:R1:W-:Y:S01]  /*119b0*/  STL [R1+0x2b0], R151 ;  /* 0x0002b09701007387 */ /* 0x0003e20000100800 */
[----:B------:R-:W-:-:S03]  /*119c0*/  FMUL R0, R217, UR5 ;  /* 0x00000005d9007c20 */ /* 0x000fc60008400000 */
[----:B-1----:R-:W2:Y:S04]  /*119d0*/  LDL.LU R151, [R1+0xc8] ;  /* 0x0000c80001977983 */ /* 0x002ea80000300800 */
[----:B------:R1:W-:Y:S04]  /*119e0*/  STL [R1+0x2ac], R235 ;  /* 0x0002aceb01007387 */ /* 0x0003e80000100800 */
[----:B-1----:R-:W2:Y:S04]  /*119f0*/  LDL.LU R235, [R1+0xcc] ;  /* 0x0000cc0001eb7983 */ /* 0x002ea80000300800 */
[----:B------:R1:W-:Y:S01]  /*11a00*/  STL [R1+0x2a8], R234 ;  /* 0x0002a8ea01007387 */ /* 0x0003e20000100800 */
[----:B------:R-:W-:-:S03]  /*11a10*/  FSETP.GEU.AND P2, PT, R0, -126, PT ;  /* 0xc2fc00000000780b */ /* 0x000fc60003f4e000 */
[----:B-1----:R-:W2:Y:S04]  /*11a20*/  LDL.LU R234, [R1+0xd8] ;  /* 0x0000d80001ea7983 */ /* 0x002ea80000300800 */
[----:B------:R1:W-:Y:S04]  /*11a30*/  STL [R1+0x2a4], R233 ;  /* 0x0002a4e901007387 */ /* 0x0003e80000100800 */
[----:B-1----:R-:W2:Y:S04]  /*11a40*/  LDL.LU R233, [R1+0xdc] ;  /* 0x0000dc0001e97983 */ /* 0x002ea80000300800 */
[----:B------:R1:W-:Y:S01]  /*11a50*/  STL [R1+0x2a0], R232 ;  /* 0x0002a0e801007387 */ /* 0x0003e20000100800 */
[----:B---3--:R-:W-:-:S03]  /*11a60*/  FMNMX R3, R3, R4, !PT ;  /* 0x0000000403037209 */ /* 0x008fc60007800000 */
[----:B-1----:R-:W3:Y:S04]  /*11a70*/  LDL.LU R232, [R1+0xe8] ;  /* 0x0000e80001e87983 */ /* 0x002ee80000300800 */
[----:B------:R1:W-:Y:S04]  /*11a80*/  STL [R1+0x29c], R231 ;  /* 0x00029ce701007387 */ /* 0x0003e80000100800 */
[----:B-1----:R-:W3:Y:S04]  /*11a90*/  LDL.LU R231, [R1+0xec] ;  /* 0x0000ec0001e77983 */ /* 0x002ee80000300800 */
[----:B------:R1:W-:Y:S04]  /*11aa0*/  STL [R1+0x298], R230 ;  /* 0x000298e601007387 */ /* 0x0003e80000100800 */
[----:B-1----:R-:W3:Y:S04]  /*11ab0*/  LDL.LU R230, [R1+0xf8] ;  /* 0x0000f80001e67983 */ /* 0x002ee80000300800 */
[----:B------:R1:W-:Y:S04]  /*11ac0*/  STL [R1+0x294], R229 ;  /* 0x000294e501007387 */ /* 0x0003e80000100800 */
[----:B-1----:R-:W3:Y:S04]  /*11ad0*/  LDL.LU R229, [R1+0xfc] ;  /* 0x0000fc0001e57983 */ /* 0x002ee80000300800 */
[----:B------:R1:W-:Y:S01]  /*11ae0*/  STL [R1+0x290], R228 ;  /* 0x000290e401007387 */ /* 0x0003e20000100800 */
[----:B------:R-:W-:-:S03]  /*11af0*/  @!P2 FMUL R0, R0, 0.5 ;  /* 0x3f0000000000a820 */ /* 0x000fc60000400000 */
[----:B------:R-:W4:Y:S04]  /*11b00*/  SHFL.BFLY PT, R4, R3, 0x2, 0x1f ;  /* 0x0c401f0003047f89 */ /* 0x000f2800000e0000 */
[----:B-1----:R-:W3:Y:S04]  /*11b10*/  LDL.LU R228, [R1+0x108] ;  /* 0x0001080001e47983 */ /* 0x002ee80000300800 */
[----:B------:R1:W-:Y:S04]  /*11b20*/  STL [R1+0x28c], R227 ;  /* 0x00028ce301007387 */ /* 0x0003e80000100800 */
[----:B-1----:R-:W3:Y:S04]  /*11b30*/  LDL.LU R227, [R1+0x10c] ;  /* 0x00010c0001e37983 */ /* 0x002ee80000300800 */
[----:B------:R1:W-:Y:S04]  /*11b40*/  STL [R1+0x288], R226 ;  /* 0x000288e201007387 */ /* 0x0003e80000100800 */
[----:B-1----:R-:W3:Y:S04]  /*11b50*/  LDL.LU R226, [R1+0x118] ;  /* 0x0001180001e27983 */ /* 0x002ee80000300800 */
[----:B------:R1:W-:Y:S01]  /*11b60*/  STL [R1+0x284], R2 ;  /* 0x0002840201007387 */ /* 0x0003e20000100800 */
[----:B------:R-:W4:Y:S03]  /*11b70*/  MUFU.EX2 R0, R0 ;  /* 0x0000000000007308 */ /* 0x000f260000000800 */
[----:B-1----:R-:W3:Y:S04]  /*11b80*/  LDL.LU R2, [R1+0x11c] ;  /* 0x00011c0001027983 */ /* 0x002ee80000300800 */
[----:B------:R-:W3:Y:S04]  /*11b90*/  LDL.LU R223, [R1+0x1d8] ;  /* 0x0001d80001df7983 */ /* 0x000ee80000300800 */
        /* <DEDUP_REMOVED lines=13> */
[----:B------:R-:W3:Y:S01]  /*11c70*/  LDL.LU R185, [R1+0x1cc] ;  /* 0x0001cc0001b97983 */ /* 0x000ee20000300800 */
[----:B------:R-:W-:-:S03]  /*11c80*/  FADD R7, R157, R153 ;  /* 0x000000999d077221 */ /* 0x000fc60000000000 */
[----:B------:R-:W3:Y:S04]  /*11c90*/  LDL.LU R193, [R1+0x1c8] ;  /* 0x0001c80001c17983 */ /* 0x000ee80000300800 */
[----:B------:R-:W3:Y:S04]  /*11ca0*/  LDL.LU R201, [R1+0x1bc] ;  /* 0x0001bc0001c97983 */ /* 0x000ee80000300800 */
[----:B------:R-:W3:Y:S04]  /*11cb0*/  LDL.LU R209, [R1+0x1b8] ;  /* 0x0001b80001d17983 */ /* 0x000ee80000300800 */
[----:B------:R-:W3:Y:S01]  /*11cc0*/  LDL.LU R213, [R1+0x1ac] ;  /* 0x0001ac0001d57983 */ /* 0x000ee20000300800 */
[----:B------:R-:W-:-:S03]  /*11cd0*/  FADD R7, R7, R8 ;  /* 0x0000000807077221 */ /* 0x000fc60000000000 */
[----:B------:R-:W3:Y:S01]  /*11ce0*/  LDL.LU R181, [R1+0x1b0] ;  /* 0x0001b00001b57983 */ /* 0x000ee20000300800 */
[----:B----4-:R-:W-:-:S03]  /*11cf0*/  FMNMX R4, R3, R4, !PT ;  /* 0x0000000403047209 */ /* 0x010fc60007800000 */
[----:B------:R-:W4:Y:S04]  /*11d00*/  LDL.LU R217, [R1+0x1a8] ;  /* 0x0001a80001d97983 */ /* 0x000f280000300800 */
[----:B------:R-:W3:Y:S01]  /*11d10*/  LDL.LU R157, [R1+0x1a0] ;  /* 0x0001a000019d7983 */ /* 0x000ee20000300800 */
[----:B------:R-:W-:-:S03]  /*11d20*/  @!P2 FMUL R0, R0, R0 ;  /* 0x000000000000a220 */ /* 0x000fc60000400000 */
[----:B------:R-:W4:Y:S04]  /*11d30*/  LDL.LU R153, [R1+0x1a4] ;  /* 0x0001a40001997983 */ /* 0x000f280000300800 */
[----:B------:R-:W3:Y:S04]  /*11d40*/  LDL.LU R8, [R1+0x194] ;  /* 0x0001940001087983 */ /* 0x000ee80000300800 */
[----:B------:R-:W4:Y:S01]  /*11d50*/  LDL.LU R3, [R1+0x190] ;  /* 0x0001900001037983 */ /* 0x000f220000300800 */
[-C--:B------:R-:W-:Y:S01]  /*11d60*/  FMUL R133, R133, R0.reuse ;  /* 0x0000000085857220 */ /* 0x080fe20000400000 */
[-C--:B------:R-:W-:Y:S01]  /*11d70*/  FMUL R136, R136, R0.reuse ;  /* 0x0000000088887220 */ /* 0x080fe20000400000 */
[-C--:B------:R-:W-:Y:S01]  /*11d80*/  FMUL R137, R137, R0.reuse ;  /* 0x0000000089897220 */ /* 0x080fe20000400000 */
[----:B------:R-:W-:-:S02]  /*11d90*/  FMUL R140, R140, R0 ;  /* 0x000000008c8c7220 */ /* 0x000fc40000400000 */
[----:B------:R1:W-:Y:S01]  /*11da0*/  STL [R1], R133 ;  /* 0x0000008501007387 */ /* 0x0003e20000100800 */
[-C--:B------:R-:W-:Y:S01]  /*11db0*/  FMUL R141, R141, R0.reuse ;  /* 0x000000008d8d7220 */ /* 0x080fe20000400000 */
[-C--:B------:R-:W-:Y:S01]  /*11dc0*/  FMUL R144, R144, R0.reuse ;  /* 0x0000000090907220 */ /* 0x080fe20000400000 */
[-C--:B------:R-:W-:Y:S01]  /*11dd0*/  FMUL R145, R145, R0.reuse ;  /* 0x0000000091917220 */ /* 0x080fe20000400000 */
[----:B-1----:R-:W3:Y:S04]  /*11de0*/  LDL.LU R133, [R1+0x3d8] ;  /* 0x0003d80001857983 */ /* 0x002ee80000300800 */
[----:B------:R1:W-:Y:S01]  /*11df0*/  STL [R1+0x4], R136 ;  /* 0x0000048801007387 */ /* 0x0003e20000100800 */
[-C--:B------:R-:W-:Y:S01]  /*11e00*/  FMUL R148, R148, R0.reuse ;  /* 0x0000000094947220 */ /* 0x080fe20000400000 */
[----:B------:R-:W-:-:S02]  /*11e10*/  FMUL R149, R149, R0 ;  /* 0x0000000095957220 */ /* 0x000fc40000400000 */
[----:B-1----:R-:W3:Y:S04]  /*11e20*/  LDL.LU R136, [R1+0x3d4] ;  /* 0x0003d40001887983 */ /* 0x002ee80000300800 */
[----:B------:R1:W-:Y:S01]  /*11e30*/  STL [R1+0x10], R137 ;  /* 0x0000108901007387 */ /* 0x0003e20000100800 */
[----:B------:R-:W-:-:S03]  /*11e40*/  FMUL R225, R225, R0 ;  /* 0x00000000e1e17220 */ /* 0x000fc60000400000 */
[----:B-1----:R-:W3:Y:S04]  /*11e50*/  LDL.LU R137, [R1+0x3d0] ;  /* 0x0003d00001897983 */ /* 0x002ee80000300800 */
[----:B------:R1:W-:Y:S04]  /*11e60*/  STL [R1+0x14], R140 ;  /* 0x0000148c01007387 */ /* 0x0003e80000100800 */
        /* <DEDUP_REMOVED lines=12> */
[----:B-1----:R-:W3:Y:S01]  /*11f30*/  LDL.LU R225, [R1+0x3b4] ;  /* 0x0003b40001e17983 */ /* 0x002ee20000300800 */
[-C--:B------:R-:W-:Y:S01]  /*11f40*/  FMUL R224, R224, R0.reuse ;  /* 0x00000000e0e07220 */ /* 0x080fe20000400000 */
[-C--:B------:R-:W-:Y:S01]  /*11f50*/  FMUL R26, R26, R0.reuse ;  /* 0x000000001a1a7220 */ /* 0x080fe20000400000 */
[-C--:B------:R-:W-:Y:S01]  /*11f60*/  FMUL R27, R27, R0.reuse ;  /* 0x000000001b1b7220 */ /* 0x080fe20000400000 */
[----:B------:R-:W-:-:S02]  /*11f70*/  FMUL R30, R30, R0 ;  /* 0x000000001e1e7220 */ /* 0x000fc40000400000 */
[----:B------:R1:W-:Y:S01]  /*11f80*/  STL [R1+0x50], R224 ;  /* 0x000050e001007387 */ /* 0x0003e20000100800 */
        /* <DEDUP_REMOVED lines=27> */
[----:B--2---:R-:W-:-:S03]  /*12140*/  FMUL R54, R54, R0 ;  /* 0x0000000036367220 */ /* 0x004fc60000400000 */
[----:B-1----:R-:W2:Y:S04]  /*12150*/  LDL.LU R39, [R1+0x390] ;  /* 0x0003900001277983 */ /* 0x002ea80000300800 */
[----:B------:R1:W-:Y:S01]  /*12160*/  STL [R1+0x94], R42 ;  /* 0x0000942a01007387 */ /* 0x0003e20000100800 */
[----:B------:R-:W-:-:S03]  /*12170*/  FMUL R55, R55, R0 ;  /* 0x0000000037377220 */ /* 0x000fc60000400000 */
        /* <DEDUP_REMOVED lines=71> */
[----:B----4-:R-:W-:-:S03]  /*125f0*/  FMUL R3, R3, R0 ;  /* 0x0000000003037220 */ /* 0x010fc60000400000 */
[----:B-1----:R-:W4:Y:S04]  /*12600*/  LDL.LU R90, [R1+0x32c] ;  /* 0x00032c00015a7983 */ /* 0x002f280000300800 */
[----:B------:R1:W-:Y:S01]  /*12610*/  STL [R1+0x160], R91 ;  /* 0x0001605b01007387 */ /* 0x0003e20000100800 */
[-C--:B---3--:R-:W-:Y:S01]  /*12620*/  FMUL R8, R8, R0.reuse ;  /* 0x0000000008087220 */ /* 0x088fe20000400000 */
[-C--:B------:R-:W-:Y:S02]  /*12630*/  FMUL R157, R157, R0.reuse ;  /* 0x000000009d9d7220 */ /* 0x080fe40000400000 */
[----:B-1----:R-:W3:Y:S04]  /*12640*/  LDL.LU R91, [R1+0x328] ;  /* 0x00032800015b7983 */ /* 0x002ee80000300800 */
[----:B------:R1:W-:Y:S01]  /*12650*/  STL [R1+0x164], R94 ;  /* 0x0001645e01007387 */ /* 0x0003e20000100800 */
[-C--:B------:R-:W-:Y:S01]  /*12660*/  FMUL R153, R153, R0.reuse ;  /* 0x0000000099997220 */ /* 0x080fe20000400000 */
[----:B------:R-:W-:-:S02]  /*12670*/  FMUL R181, R181, R0 ;  /* 0x00000000b5b57220 */ /* 0x000fc40000400000 */
[----:B-1----:R-:W3:Y:S04]  /*12680*/  LDL.LU R94, [R1+0x324] ;  /* 0x00032400015e7983 */ /* 0x002ee80000300800 */
[----:B------:R1:W-:Y:S01]  /*12690*/  STL [R1+0x170], R95 ;  /* 0x0001705f01007387 */ /* 0x0003e20000100800 */
[-C--:B------:R-:W-:Y:S01]  /*126a0*/  FMUL R180, R180, R0.reuse ;  /* 0x00000000b4b47220 */ /* 0x080fe20000400000 */
        /* <DEDUP_REMOVED lines=13> */
[----:B-1----:R-:W3:Y:S01]  /*12780*/  LDL.LU R102, [R1+0x314] ;  /* 0x0003140001667983 */ /* 0x002ee20000300800 */
[C---:B------:R-:W-:Y:S01]  /*12790*/  FSETP.NEU.AND P2, PT, R4.reuse, -INF , PT ;  /* 0xff8000000400780b */ /* 0x040fe20003f4d000 */
[-C--:B------:R-:W-:Y:S02]  /*127a0*/  FMUL R161, R161, R0.reuse ;  /* 0x00000000a1a17220 */ /* 0x080fe40000400000 */
        /* <DEDUP_REMOVED lines=13> */
[----:B-1----:R-:W4:Y:S01]  /*12880*/  LDL.LU R103, [R1+0x8] ;  /* 0x0000080001677983 */ /* 0x002f220000300800 */
[----:B------:R-:W-:Y:S01]  /*12890*/  FSEL R3, R4, RZ, P2 ;  /* 0x000000ff04037208 */ /* 0x000fe20001000000 */
[-C--:B------:R-:W-:Y:S01]  /*128a0*/  FMUL R24, R24, R0.reuse ;  /* 0x0000000018187220 */ /* 0x080fe20000400000 */
        /* <DEDUP_REMOVED lines=62> */
[----:B------:R-:W-:Y:S01]  /*12c90*/  FMUL R149, R149, R0 ;  /* 0x0000000095957220 */ /* 0x000fe20000400000 */
[----:B------:R-:W-:Y:S01]  /*12ca0*/  FFMA R225, R0, R225, R7 ;  /* 0x000000e100e17223 */ /* 0x000fe20000000007 */
[C---:B------:R-:W-:Y:S01]  /*12cb0*/  FMUL R0, R3.reuse, UR5 ;  /* 0x0000000503007c20 */ /* 0x040fe20008400000 */
[----:B------:R-:W-:Y:S01]  /*12cc0*/  FADD R172, -R3, R6 ;  /* 0x0000000603ac7221 */ /* 0x000fe20000000100 */
[----:B------:R1:W-:Y:S02]  /*12cd0*/  STL [R1+0x1f0], R161 ;  /* 0x0001f0a101007387 */ /* 0x0003e40000100800 */
[--C-:B------:R-:W-:Y:S01]  /*12ce0*/  FFMA R158, R158, UR5, -R0.reuse ;  /* 0x000000059e9e7c23 */ /* 0x100fe20008000800 */
[--C-:B------:R-:W-:Y:S01]  /*12cf0*/  FFMA R154, R154, UR5, -R0.reuse ;  /* 0x000000059a9a7c23 */ /* 0x100fe20008000800 */
[--C-:B------:R-:W-:Y:S01]  /*12d00*/  FFMA R159, R159, UR5, -R0.reuse ;  /* 0x000000059f9f7c23 */ /* 0x100fe20008000800 */
[--C-:B------:R-:W-:Y:S01]  /*12d10*/  FFMA R155, R155, UR5, -R0.reuse ;  /* 0x000000059b9b7c23 */ /* 0x100fe20008000800 */
[--C-:B------:R-:W-:Y:S01]  /*12d20*/  FFMA R162, R162, UR5, -R0.reuse ;  /* 0x00000005a2a27c23 */ /* 0x100fe20008000800 */
[----:B------:R-:W-:Y:S01]  /*12d30*/  FSETP.GEU.AND P5, PT, R158, -126, PT ;  /* 0xc2fc00009e00780b */ /* 0x000fe20003fae000 */
        /* <DEDUP_REMOVED lines=9> */
[--C-:B------:R-:W-:Y:S01]  /*12dd0*/  FFMA R174, R174, UR5, -R0.reuse ;  /* 0x00000005aeae7c23 */ /* 0x100fe20008000800 */
[--C-:B------:R-:W-:Y:S01]  /*12de0*/  FFMA R179, R179, UR5, -R0.reuse ;  /* 0x00000005b3b37c23 */ /* 0x100fe20008000800 */
[--C-:B------:R-:W-:Y:S01]  /*12df0*/  FFMA R182, R182, UR5, -R0.reuse ;  /* 0x00000005b6b67c23 */ /* 0x100fe20008000800 */
[----:B------:R-:W-:Y:S01]  /*12e00*/  @!P5 FMUL R158, R158, 0.5 ;  /* 0x3f0000009e9ed820 */ /* 0x000fe20000400000 */
[--C-:B------:R-:W-:Y:S01]  /*12e10*/  FFMA R178, R178, UR5, -R0.reuse ;  /* 0x00000005b2b27c23 */ /* 0x100fe20008000800 */
[----:B------:R-:W-:Y:S01]  /*12e20*/  @!P3 FMUL R154, R154, 0.5 ;  /* 0x3f0000009a9ab820 */ /* 0x000fe20000400000 */
[--C-:B------:R-:W-:Y:S01]  /*12e30*/  FFMA R186, R186, UR5, -R0.reuse ;  /* 0x00000005baba7c23 */ /* 0x100fe20008000800 */
[----:B------:R-:W-:Y:S01]  /*12e40*/  @!P6 FMUL R159, R159, 0.5 ;  /* 0x3f0000009f9fe820 */ /* 0x000fe20000400000 */
[--C-:B------:R-:W-:Y:S01]  /*12e50*/  FFMA R191, R191, UR5, -R0.reuse ;  /* 0x00000005bfbf7c23 */ /* 0x100fe20008000800 */
[----:B------:R-:W1:Y:S01]  /*12e60*/  MUFU.EX2 R158, R158 ;  /* 0x0000009e009e7308 */ /* 0x000e620000000800 */
[----:B------:R-:W-:Y:S01]  /*12e70*/  @!P4 FMUL R155, R155, 0.5 ;  /* 0x3f0000009b9bc820 */ /* 0x000fe20000400000 */
[----:B------:R-:W-:Y:S01]  /*12e80*/  @!P2 FMUL R162, R162, 0.5 ;  /* 0x3f000000a2a2a820 */ /* 0x000fe20000400000 */
[--C-:B------:R-:W-:Y:S01]  /*12e90*/  FFMA R187, R187, UR5, -R0.reuse ;  /* 0x00000005bbbb7c23 */ /* 0x100fe20008000800 */
[--C-:B------:R-:W-:Y:S01]  /*12ea0*/  FFMA R194, R194, UR5, -R0.reuse ;  /* 0x00000005c2c27c23 */ /* 0x100fe20008000800 */
[----:B------:R-:W-:-:S03]  /*12eb0*/  FFMA R190, R190, UR5, -R0 ;  /* 0x00000005bebe7c23 */ /* 0x000fc60008000800 */
[----:B------:R-:W1:Y:S08]  /*12ec0*/  MUFU.EX2 R154, R154 ;  /* 0x0000009a009a7308 */ /* 0x000e700000000800 */
[----:B------:R-:W1:Y:S02]  /*12ed0*/  MUFU.EX2 R8, R159 ;  /* 0x0000009f00087308 */ /* 0x000e640000000800 */
[----:B-1----:R-:W-:Y:S01]  /*12ee0*/  @!P5 FMUL R158, R158, R158 ;  /* 0x0000009e9e9ed220 */ /* 0x002fe20000400000 */
[----:B------:R-:W-:-:S05]  /*12ef0*/  FSETP.GEU.AND P5, PT, R170, -126, PT ;  /* 0xc2fc0000aa00780b */ /* 0x000fca0003fae000 */
[----:B------:R-:W1:Y:S01]  /*12f00*/  MUFU.EX2 R181, R155 ;  /* 0x0000009b00b57308 */ /* 0x000e620000000800 */
[----:B------:R-:W-:Y:S01]  /*12f10*/  @!P3 FMUL R154, R154, R154 ;  /* 0x0000009a9a9ab220 */ /* 0x000fe20000400000 */
[----:B------:R-:W-:-:S06]  /*12f20*/  FSETP.GEU.AND P3, PT, R163, -126, PT ;  /* 0xc2fc0000a300780b */ /* 0x000fcc0003f6e000 */
[----:B------:R-:W-:Y:S01]  /*12f30*/  @!P5 FMUL R170, R170, 0.5 ;  /* 0x3f000000aaaad820 */ /* 0x000fe20000400000 */
[----:B------:R-:W2:Y:S01]  /*12f40*/  MUFU.EX2 R162, R162 ;  /* 0x000000a200a27308 */ /* 0x000ea20000000800 */
[----:B------:R-:W-:Y:S01]  /*12f50*/  @!P6 FMUL R8, R8, R8 ;  /* 0x000000080808e220 */ /* 0x000fe20000400000 */
[----:B------:R-:W-:-:S04]  /*12f60*/  FSETP.GEU.AND P6, PT, R171, -126, PT ;  /* 0xc2fc0000ab00780b */ /* 0x000fc80003fce000 */
[----:B------:R-:W-:Y:S02]  /*12f70*/  @!P3 FMUL R163, R163, 0.5 ;  /* 0x3f000000a3a3b820 */ /* 0x000fe40000400000 */
[----:B------:R-:W2:Y:S01]  /*12f80*/  MUFU.EX2 R170, R170 ;  /* 0x000000aa00aa7308 */ /* 0x000ea20000000800 */
        /* <DEDUP_REMOVED lines=8> */
[----:B------:R-:W-:Y:S01]  /*13010*/  @!P5 FMUL R170, R170, R170 ;  /* 0x000000aaaaaad220 */ /* 0x000fe20000400000 */
[----:B------:R-:W-:-:S05]  /*13020*/  FSETP.GEU.AND P5, PT, R179, -126, PT ;  /* 0xc2fc0000b300780b */ /* 0x000fca0003fae000 */
[----:B------:R-:W-:Y:S01]  /*13030*/  @!P2 FMUL R174, R174, 0.5 ;  /* 0x3f000000aeaea820 */ /* 0x000fe20000400000 */
        /* <DEDUP_REMOVED lines=29> */
[--C-:B------:R-:W-:Y:S01]  /*13210*/  FFMA R202, R202, UR5, -R0.reuse ;  /* 0x00000005caca7c23 */ /* 0x100fe20008000800 */
[--C-:B------:R-:W-:Y:S01]  /*13220*/  FFMA R195, R195, UR5, -R0.reuse ;  /* 0x00000005c3c37c23 */ /* 0x100fe20008000800 */
[----:B------:R-:W-:Y:S01]  /*13230*/  FFMA R210, R210, UR5, -R0 ;  /* 0x00000005d2d27c23 */ /* 0x000fe20008000800 */
[----:B--2---:R-:W-:Y:S01]  /*13240*/  @!P4 FMUL R6, R6, R6 ;  /* 0x000000060606c220 */ /* 0x004fe20000400000 */
[----:B------:R-:W-:-:S03]  /*13250*/  FSETP.GEU.AND P4, PT, R190, -126, PT ;  /* 0xc2fc0000be00780b */ /* 0x000fc60003f8e000 */
[----:B------:R-:W2:Y:S01]  /*13260*/  MUFU.EX2 R165, R187 ;  /* 0x000000bb00a57308 */ /* 0x000ea20000000800 */
[----:B------:R-:W-:Y:S01]  /*13270*/  @!P6 FMUL R194, R194, 0.5 ;  /* 0x3f000000c2c2e820 */ /* 0x000fe20000400000 */
[----:B------:R-:W-:Y:S01]  /*13280*/  @!P2 FMUL R186, R186, R186 ;  /* 0x000000bababaa220 */ /* 0x000fe20000400000 */
[----:B------:R-:W-:Y:S01]  /*13290*/  FSETP.GEU.AND P2, PT, R195, -126, PT ;  /* 0xc2fc0000c300780b */ /* 0x000fe20003f4e000 */
[----:B-1----:R-:W-:Y:S01]  /*132a0*/  @!P5 FMUL R191, R191, R191 ;  /* 0x000000bfbfbfd220 */ /* 0x002fe20000400000 */
[----:B------:R-:W-:-:S03]  /*132b0*/  FSETP.GEU.AND P5, PT, R210, -126, PT ;  /* 0xc2fc0000d200780b */ /* 0x000fc60003fae000 */
[----:B------:R-:W1:Y:S02]  /*132c0*/  MUFU.EX2 R194, R194 ;  /* 0x000000c200c27308 */ /* 0x000e640000000800 */
[----:B------:R-:W-:Y:S01]  /*132d0*/  @!P4 FMUL R190, R190, 0.5 ;  /* 0x3f000000bebec820 */ /* 0x000fe20000400000 */
[--C-:B------:R-:W-:Y:S01]  /*132e0*/  FFMA R203, R203, UR5, -R0.reuse ;  /* 0x00000005cbcb7c23 */ /* 0x100fe20008000800 */
[--C-:B------:R-:W-:Y:S01]  /*132f0*/  FFMA R198, R198, UR5, -R0.reuse ;  /* 0x00000005c6c67c23 */ /* 0x100fe20008000800 */
[--C-:B------:R-:W-:Y:S01]  /*13300*/  FFMA R206, R206, UR5, -R0.reuse ;  /* 0x00000005cece7c23 */ /* 0x100fe20008000800 */
[--C-:B------:R-:W-:Y:S01]  /*13310*/  FFMA R211, R211, UR5, -R0.reuse ;  /* 0x00000005d3d37c23 */ /* 0x100fe20008000800 */
[----:B--2---:R-:W-:Y:S01]  /*13320*/  @!P3 FMUL R165, R165, R165 ;  /* 0x000000a5a5a5b220 */ /* 0x004fe20000400000 */
[----:B------:R-:W-:Y:S01]  /*13330*/  FSETP.GEU.AND P3, PT, R202, -126, PT ;  /* 0xc2fc0000ca00780b */ /* 0x000fe20003f6e000 */
[----:B------:R-:W-:Y:S01]  /*13340*/  @!P2 FMUL R195, R195, 0.5 ;  /* 0x3f000000c3c3a820 */ /* 0x000fe20000400000 */
[--C-:B------:R-:W-:Y:S01]  /*13350*/  FFMA R207, R207, UR5, -R0.reuse ;  /* 0x00000005cfcf7c23 */ /* 0x100fe20008000800 */
[--C-:B------:R-:W-:Y:S01]  /*13360*/  FFMA R167, R167, UR5, -R0.reuse ;  /* 0x00000005a7a77c23 */ /* 0x100fe20008000800 */
[--C-:B------:R-:W-:Y:S01]  /*13370*/  FFMA R183, R183, UR5, -R0.reuse ;  /* 0x00000005b7b77c23 */ /* 0x100fe20008000800 */
[----:B------:R-:W-:Y:S01]  /*13380*/  @!P5 FMUL R210, R210, 0.5 ;  /* 0x3f000000d2d2d820 */ /* 0x000fe20000400000 */
[----:B------:R-:W2:Y:S01]  /*13390*/  MUFU.EX2 R190, R190 ;  /* 0x000000be00be7308 */ /* 0x000ea20000000800 */
[--C-:B------:R-:W-:Y:S01]  /*133a0*/  FFMA R199, R199, UR5, -R0.reuse ;  /* 0x00000005c7c77c23 */ /* 0x100fe20008000800 */
[--C-:B------:R-:W-:Y:S01]  /*133b0*/  FFMA R214, R214, UR5, -R0.reuse ;  /* 0x00000005d6d67c23 */ /* 0x100fe20008000800 */
[----:B------:R-:W-:Y:S01]  /*133c0*/  FFMA R215, R215, UR5, -R0 ;  /* 0x00000005d7d77c23 */ /* 0x000fe20008000800 */
[----:B------:R-:W3:Y:S03]  /*133d0*/  LDL.LU R187, [R1+0x19c] ;  /* 0x00019c0001bb7983 */ /* 0x000ee60000300800 */
[----:B------:R-:W-:Y:S01]  /*133e0*/  @!P3 FMUL R202, R202, 0.5 ;  /* 0x3f000000cacab820 */ /* 0x000fe20000400000 */
[----:B------:R2:W2:Y:S01]  /*133f0*/  MUFU.EX2 R161, R195 ;  /* 0x000000c300a17308 */ /* 0x0004a20000000800 */
[----:B-1----:R-:W-:Y:S01]  /*13400*/  @!P6 FMUL R194, R194, R194 ;  /* 0x000000c2c2c2e220 */ /* 0x002fe20000400000 */
[----:B------:R-:W-:-:S06]  /*13410*/  FSETP.GEU.AND P6, PT, R203, -126, PT ;  /* 0xc2fc0000cb00780b */ /* 0x000fcc0003fce000 */
[----:B------:R-:W1:Y:S01]  /*13420*/  MUFU.EX2 R202, R202 ;  /* 0x000000ca00ca7308 */ /* 0x000e620000000800 */
[----:B--2---:R-:W-:Y:S01]  /*13430*/  @!P4 FMUL R190, R190, R190 ;  /* 0x000000bebebec220 */ /* 0x004fe20000400000 */
[----:B------:R-:W-:Y:S01]  /*13440*/  FSETP.GEU.AND P4, PT, R198, -126, PT ;  /* 0xc2fc0000c600780b */ /* 0x000fe20003f8e000 */
[----:B------:R-:W-:Y:S01]  /*13450*/  FADD R153, R154, R186 ;  /* 0x000000ba9a997221 */ /* 0x000fe20000000000 */
[----:B------:R-:W2:Y:S03]  /*13460*/  LDL.LU R195, [R1+0x198] ;  /* 0x0001980001c37983 */ /* 0x000ea60000300800 */
[----:B------:R-:W-:Y:S01]  /*13470*/  @!P6 FMUL R203, R203, 0.5 ;  /* 0x3f000000cbcbe820 */ /* 0x000fe20000400000 */
[----:B------:R-:W1:Y:S01]  /*13480*/  MUFU.EX2 R210, R210 ;  /* 0x000000d200d27308 */ /* 0x000e620000000800 */
[----:B------:R-:W-:Y:S01]  /*13490*/  @!P2 FMUL R161, R161, R161 ;  /* 0x000000a1a1a1a220 */ /* 0x000fe20000400000 */
[----:B------:R-:W-:-:S05]  /*134a0*/  FSETP.GEU.AND P2, PT, R206, -126, PT ;  /* 0xc2fc0000ce00780b */ /* 0x000fca0003f4e000 */
[----:B------:R-:W-:Y:S01]  /*134b0*/  @!P4 FMUL R198, R198, 0.5 ;  /* 0x3f000000c6c6c820 */ /* 0x000fe20000400000 */
[----:B------:R4:W4:Y:S01]  /*134c0*/  MUFU.EX2 R157, R203 ;  /* 0x000000cb009d7308 */ /* 0x0009220000000800 */
[----:B-1----:R-:W-:Y:S01]  /*134d0*/  @!P3 FMUL R202, R202, R202 ;  /* 0x000000cacacab220 */ /* 0x002fe20000400000 */
[----:B------:R-:W-:Y:S01]  /*134e0*/  FSETP.GEU.AND P3, PT, R211, -126, PT ;  /* 0xc2fc0000d300780b */ /* 0x000fe20003f6e000 */
[----:B------:R-:W-:Y:S01]  /*134f0*/  @!P5 FMUL R210, R210, R210 ;  /* 0x000000d2d2d2d220 */ /* 0x000fe20000400000 */
[----:B------:R-:W-:Y:S01]  /*13500*/  FSETP.GEU.AND P5, PT, R207, -126, PT ;  /* 0xc2fc0000cf00780b */ /* 0x000fe20003fae000 */
[----:B------:R-:W-:Y:S02]  /*13510*/  FADD R0, R170, R202 ;  /* 0x000000caaa007221 */ /* 0x000fe40000000000 */
[----:B------:R-:W-:Y:S01]  /*13520*/  @!P2 FMUL R206, R206, 0.5 ;  /* 0x3f000000cecea820 */ /* 0x000fe20000400000 */
[----:B------:R-:W1:Y:S01]  /*13530*/  MUFU.EX2 R198, R198 ;  /* 0x000000c600c67308 */ /* 0x000e620000000800 */
[----:B----4-:R-:W4:Y:S01]  /*13540*/  LDL.LU R203, [R1+0x18c] ;  /* 0x00018c0001cb7983 */ /* 0x010f220000300800 */
[----:B------:R-:W-:Y:S01]  /*13550*/  FADD R155, R153, R0 ;  /* 0x00000000999b7221 */ /* 0x000fe20000000000 */
[----:B------:R-:W-:Y:S01]  /*13560*/  FADD R153, R162, R194 ;  /* 0x000000c2a2997221 */ /* 0x000fe20000000000 */
[----:B------:R-:W-:-:S03]  /*13570*/  FADD R0, R6, R210 ;  /* 0x000000d206007221 */ /* 0x000fc60000000000 */
[----:B------:R-:W-:Y:S01]  /*13580*/  @!P3 FMUL R211, R211, 0.5 ;  /* 0x3f000000d3d3b820 */ /* 0x000fe20000400000 */
[----:B------:R-:W-:Y:S01]  /*13590*/  @!P6 FMUL R157, R157, R157 ;  /* 0x0000009d9d9de220 */ /* 0x000fe20000400000 */
[----:B------:R-:W-:Y:S01]  /*135a0*/  FADD R0, R153, R0 ;  /* 0x0000000099007221 */ /* 0x000fe20000000000 */
[----:B------:R-:W1:Y:S01]  /*135b0*/  MUFU.EX2 R206, R206 ;  /* 0x000000ce00ce7308 */ /* 0x000e620000000800 */
[----:B------:R-:W-:Y:S01]  /*135c0*/  @!P5 FMUL R207, R207, 0.5 ;  /* 0x3f000000cfcfd820 */ /* 0x000fe20000400000 */
[----:B------:R-:W-:-:S06]  /*135d0*/  FSETP.GEU.AND P6, PT, R214, -126, PT ;  /* 0xc2fc0000d600780b */ /* 0x000fcc0003fce000 */
[----:B------:R1:W1:Y:S08]  /*135e0*/  MUFU.EX2 R153, R211 ;  /* 0x000000d300997308 */ /* 0x0002700000000800 */
[----:B------:R-:W1:Y:S01]  /*135f0*/  MUFU.EX2 R159, R207 ;  /* 0x000000cf009f7308 */ /* 0x000e620000000800 */
[----:B------:R-:W-:Y:S01]  /*13600*/  @!P6 FMUL R214, R214, 0.5 ;  /* 0x3f000000d6d6e820 */ /* 0x000fe20000400000 */
[----:B------:R-:W-:Y:S01]  /*13610*/  FADD R180, R155, R0 ;  /* 0x000000009bb47221 */ /* 0x000fe20000000000 */
[----:B------:R-:W-:Y:S01]  /*13620*/  FADD R155, R181, R165 ;  /* 0x000000a5b59b7221 */ /* 0x000fe20000000000 */
[----:B------:R-:W-:Y:S01]  /*13630*/  FADD R0, R173, R157 ;  /* 0x0000009dad007221 */ /* 0x000fe20000000000 */
[----:B-1----:R-:W-:Y:S01]  /*13640*/  @!P4 FMUL R198, R198, R198 ;  /* 0x000000c6c6c6c220 */ /* 0x002fe20000400000 */
[----:B------:R-:W-:Y:S01]  /*13650*/  @!P2 FMUL R206, R206, R206 ;  /* 0x000000cececea220 */ /* 0x000fe20000400000 */
[----:B------:R-:W-:Y:S01]  /*13660*/  FSETP.GEU.AND P4, PT, R167, -126, PT ;  /* 0xc2fc0000a700780b */ /* 0x000fe20003f8e000 */
[----:B------:R-:W3:Y:S01]  /*13670*/  LDL.LU R211, [R1+0x188] ;  /* 0x0001880001d37983 */ /* 0x000ee20000300800 */
[----:B------:R-:W-:Y:S01]  /*13680*/  @!P3 FMUL R153, R153, R153 ;  /* 0x000000999999b220 */ /* 0x000fe20000400000 */
[----:B------:R-:W-:Y:S01]  /*13690*/  FSETP.GEU.AND P2, PT, R183, -126, PT ;  /* 0xc2fc0000b700780b */ /* 0x000fe20003f4e000 */
[----:B------:R-:W-:Y:S01]  /*136a0*/  FADD R163, R155, R0 ;  /* 0x000000009ba37221 */ /* 0x000fe20000000000 */
[----:B------:R-:W-:Y:S01]  /*136b0*/  FSETP.GEU.AND P3, PT, R199, -126, PT ;  /* 0xc2fc0000c700780b */ /* 0x000fe20003f6e000 */
[----:B------:R-:W1:Y:S01]  /*136c0*/  MUFU.EX2 R214, R214 ;  /* 0x000000d600d67308 */ /* 0x000e620000000800 */
[----:B------:R-:W-:Y:S01]  /*136d0*/  FADD R155, R177, R161 ;  /* 0x000000a1b19b7221 */ /* 0x000fe20000000000 */
[----:B------:R-:W-:Y:S01]  /*136e0*/  @!P5 FMUL R159, R159, R159 ;  /* 0x0000009f9f9fd220 */ /* 0x000fe20000400000 */
[----:B------:R-:W-:Y:S01]  /*136f0*/  FSETP.GEU.AND P5, PT, R215, -126, PT ;  /* 0xc2fc0000d700780b */ /* 0x000fe20003fae000 */
[----:B------:R-:W-:-:S03]  /*13700*/  FADD R0, R169, R153 ;  /* 0x00000099a9007221 */ /* 0x000fc60000000000 */
[----:B------:R-:W-:Y:S01]  /*13710*/  @!P4 FMUL R167, R167, 0.5 ;  /* 0x3f000000a7a7c820 */ /* 0x000fe20000400000 */
[----:B------:R-:W2:Y:S01]  /*13720*/  LDL.LU R207, [R1+0x17c] ;  /* 0x00017c0001cf7983 */ /* 0x000ea20000300800 */
[----:B------:R-:W-:Y:S01]  /*13730*/  FADD R0, R155, R0 ;  /* 0x000000009b007221 */ /* 0x000fe20000000000 */
[----:B------:R-:W-:Y:S01]  /*13740*/  FADD R155, R7, R206 ;  /* 0x000000ce079b7221 */ /* 0x000fe20000000000 */
[----:B------:R-:W-:Y:S01]  /*13750*/  @!P2 FMUL R183, R183, 0.5 ;  /* 0x3f000000b7b7a820 */ /* 0x000fe20000400000 */
[----:B------:R-:W-:Y:S01]  /*13760*/  @!P3 FMUL R199, R199, 0.5 ;  /* 0x3f000000c7c7b820 */ /* 0x000fe20000400000 */
[----:B------:R-:W-:Y:S01]  /*13770*/  FADD R178, R163, R0 ;  /* 0x00000000a3b27221 */ /* 0x000fe20000000000 */
[----:B------:R-:W-:Y:S01]  /*13780*/  FADD R163, R158, R190 ;  /* 0x000000be9ea37221 */ /* 0x000fe20000000000 */
[----:B------:R-:W-:Y:S01]  /*13790*/  FMUL R0, R172, UR5 ;  /* 0x00000005ac007c20 */ /* 0x000fe20008400000 */
[----:B------:R1:W1:Y:S01]  /*137a0*/  MUFU.EX2 R179, R167 ;  /* 0x000000a700b37308 */ /* 0x0002620000000800 */
[----:B------:R-:W-:Y:S01]  /*137b0*/  @!P5 FMUL R215, R215, 0.5 ;  /* 0x3f000000d7d7d820 */ /* 0x000fe20000400000 */
[----:B------:R-:W-:Y:S01]  /*137c0*/  FADD R174, R163, R155 ;  /* 0x0000009ba3ae7221 */ /* 0x000fe20000000000 */
[----:B-1----:R-:W-:Y:S01]  /*137d0*/  @!P6 FMUL R214, R214, R214 ;  /* 0x000000d6d6d6e220 */ /* 0x002fe20000400000 */
[----:B------:R-:W-:-:S04]  /*137e0*/  FSETP.GEU.AND P6, PT, R0, -126, PT ;  /* 0xc2fc00000000780b */ /* 0x000fc80003fce000 */
[----:B------:R-:W1:Y:S01]  /*137f0*/  MUFU.EX2 R171, R183 ;  /* 0x000000b700ab7308 */ /* 0x000e620000000800 */
[----:B------:R-:W-:-:S07]  /*13800*/  FADD R172, R166, R198 ;  /* 0x000000c6a6ac7221 */ /* 0x000fce0000000000 */
[----:B------:R-:W1:Y:S01]  /*13810*/  MUFU.EX2 R163, R199 ;  /* 0x000000c700a37308 */ /* 0x000e620000000800 */
[----:B------:R-:W-:-:S07]  /*13820*/  FADD R167, R3, R214 ;  /* 0x000000d603a77221 */ /* 0x000fce0000000000 */
[----:B------:R1:W1:Y:S01]  /*13830*/  MUFU.EX2 R155, R215 ;  /* 0x000000d7009b7308 */ /* 0x0002620000000800 */
[----:B------:R-:W-:Y:S01]  /*13840*/  FADD R167, R172, R167 ;  /* 0x000000a7aca77221 */ /* 0x000fe20000000000 */
[----:B------:R-:W-:Y:S01]  /*13850*/  @!P6 FMUL R0, R0, 0.5 ;  /* 0x3f0000000000e820 */ /* 0x000fe20000400000 */
[----:B------:R-:W-:Y:S01]  /*13860*/  FADD R172, R8, R191 ;  /* 0x000000bf08ac7221 */ /* 0x000fe20000000000 */
[----:B------:R-:W-:Y:S01]  /*13870*/  @!P4 FMUL R179, R179, R179 ;  /* 0x000000b3b3b3c220 */ /* 0x000fe20000400000 */
[----:B------:R-:W-:Y:S01]  /*13880*/  FADD R176, R174, R167 ;  /* 0x000000a7aeb07221 */ /* 0x000fe20000000000 */
[----:B------:R-:W-:Y:S01]  /*13890*/  FADD R167, R175, R159 ;  /* 0x0000009fafa77221 */ /* 0x000fe20000000000 */
[----:B-1----:R-:W-:Y:S01]  /*138a0*/  @!P2 FMUL R171, R171, R171 ;  /* 0x000000abababa220 */ /* 0x002fe20000400000 */
[----:B------:R-:W4:Y:S01]  /*138b0*/  LDL.LU R183, [R1+0x178] ;  /* 0x0001780001b77983 */ /* 0x000f220000300800 */
[----:B------:R-:W-:Y:S01]  /*138c0*/  @!P3 FMUL R163, R163, R163 ;  /* 0x000000a3a3a3b220 */ /* 0x000fe20000400000 */
[----:B------:R-:W-:Y:S01]  /*138d0*/  FADD R174, R172, R167 ;  /* 0x000000a7acae7221 */ /* 0x000fe20000000000 */
[----:B------:R-:W1:Y:S01]  /*138e0*/  MUFU.EX2 R0, R0 ;  /* 0x0000000000007308 */ /* 0x000e620000000800 */
[----:B------:R-:W3:Y:S01]  /*138f0*/  LDL.LU R199, [R1+0x16c] ;  /* 0x00016c0001c77983 */ /* 0x000ee20000300800 */
[----:B------:R-:W-:-:S03]  /*13900*/  FADD R172, R179, R163 ;  /* 0x000000a3b3ac7221 */ /* 0x000fc60000000000 */
[----:B------:R-:W2:Y:S01]  /*13910*/  LDL.LU R215, [R1+0x168] ;  /* 0x0001680001d77983 */ /* 0x000ea20000300800 */
[----:B------:R-:W-:-:S04]  /*13920*/  @!P5 FMUL R155, R155, R155 ;  /* 0x0000009b9b9bd220 */ /* 0x000fc80000400000 */
[----:B------:R-:W-:-:S04]  /*13930*/  FADD R167, R171, R155 ;  /* 0x0000009baba77221 */ /* 0x000fc80000000000 */
[----:B------:R-:W-:-:S04]  /*13940*/  FADD R167, R172, R167 ;  /* 0x000000a7aca77221 */ /* 0x000fc80000000000 */
[----:B------:R-:W-:Y:S01]  /*13950*/  FADD R167, R174, R167 ;  /* 0x000000a7aea77221 */ /* 0x000fe20000000000 */
[----:B------:R-:W-:Y:S01]  /*13960*/  FADD R172, R180, R176 ;  /* 0x000000b0b4ac7221 */ /* 0x000fe20000000000 */
[----:B-1----:R-:W-:Y:S01]  /*13970*/  @!P6 FMUL R0, R0, R0 ;  /* 0x000000000000e220 */ /* 0x002fe20000400000 */
[----:B------:R-:W4:Y:S01]  /*13980*/  LDL.LU R174, [R1+0x15c] ;  /* 0x00015c0001ae7983 */ /* 0x000f220000300800 */
[----:B------:R-:W-:-:S03]  /*13990*/  FADD R167, R178, R167 ;  /* 0x000000a7b2a77221 */ /* 0x000fc60000000000 */
[----:B------:R-:W3:Y:S01]  /*139a0*/  LDL.LU R178, [R1+0x158] ;  /* 0x0001580001b27983 */ /* 0x000ee20000300800 */
[----:B------:R-:W-:Y:S01]  /*139b0*/  FADD R167, R172, R167 ;  /* 0x000000a7aca77221 */ /* 0x000fe20000000000 */
[----:B------:R-:W-:Y:S02]  /*139c0*/  F2FP.F16.F32.PACK_AB R180, R23, R216 ;  /* 0x000000d817b4723e */ /* 0x000fe400000000ff */
[----:B------:R-:W2:Y:S01]  /*139d0*/  LDL.LU R176, [R1+0x14c] ;  /* 0x00014c0001b07983 */ /* 0x000ea20000300800 */
[----:B------:R-:W-:Y:S01]  /*139e0*/  FFMA R224, R0, R224, R167 ;  /* 0x000000e000e07223 */ /* 0x000fe200000000a7 */
[----:B------:R-:W-:Y:S02]  /*139f0*/  FMUL R103, R103, R0 ;  /* 0x0000000067677220 */ /* 0x000fe40000400000 */
[----:B------:R-:W4:Y:S01]  /*13a00*/  LDL.LU R172, [R1+0x148] ;  /* 0x0001480001ac7983 */ /* 0x000f220000300800 */
[----:B------:R-:W-:-:S03]  /*13a10*/  F2FP.F16.F32.PACK_AB R182, R20, R22 ;  /* 0x0000001614b6723e */ /* 0x000fc600000000ff */
[----:B------:R-:W3:Y:S01]  /*13a20*/  LDL.LU R167, [R1+0x13c] ;  /* 0x00013c0001a77983 */ /* 0x000ee20000300800 */
[----:B------:R-:W-:-:S03]  /*13a30*/  FMUL R106, R106, R0 ;  /* 0x000000006a6a7220 */ /* 0x000fc60000400000 */
[----:B------:R-:W2:Y:S01]  /*13a40*/  LDL.LU R216, [R1+0x12c] ;  /* 0x00012c0001d87983 */ /* 0x000ea20000300800 */
[----:B------:R-:W-:-:S03]  /*13a50*/  FMUL R107, R107, R0 ;  /* 0x000000006b6b7220 */ /* 0x000fc60000400000 */
[----:B------:R-:W4:Y:S04]  /*13a60*/  LDL.LU R23, [R1+0x138] ;  /* 0x0001380001177983 */ /* 0x000f280000300800 */
[----:B------:R-:W3:Y:S01]  /*13a70*/  LDL.LU R22, [R1+0x128] ;  /* 0x0001280001167983 */ /* 0x000ee20000300800 */
[-C--:B------:R-:W-:Y:S01]  /*13a80*/  FMUL R110, R110, R0.reuse ;  /* 0x000000006e6e7220 */ /* 0x080fe20000400000 */
[-C--:B------:R-:W-:Y:S01]  /*13a90*/  FMUL R111, R111, R0.reuse ;  /* 0x000000006f6f7220 */ /* 0x080fe20000400000 */
[-C--:B------:R-:W-:Y:S01]  /*13aa0*/  FMUL R114, R114, R0.reuse ;  /* 0x0000000072727220 */ /* 0x080fe20000400000 */
[----:B------:R1:W-:Y:S01]  /*13ab0*/  STL [R1+0x8], R103 ;  /* 0x0000086701007387 */ /* 0x0003e20000100800 */
        /* <DEDUP_REMOVED lines=9> */
[----:B-1----:R-:W4:Y:S01]  /*13b50*/  LDL.LU R103, [R1+0x310] ;  /* 0x0003100001677983 */ /* 0x002f220000300800 */
        /* <DEDUP_REMOVED lines=37> */
[----:B------:R-:W-:Y:S01]  /*13db0*/  FMUL R218, R218, R0 ;  /* 0x00000000dada7220 */ /* 0x000fe20000400000 */
[----:B------:R-:W-:Y:S01]  /*13dc0*/  IMAD.U32 R20, RZ, RZ, UR6 ;  /* 0x00000006ff147e24 */ /* 0x000fe2000f8e00ff */
[----:B------:R-:W-:Y:S01]  /*13dd0*/  ULEA UR10, UR4, UR61, 0x3 ;  /* 0x0000003d040a7291 */ /* 0x000fe2000f8e183f */
[----:B-1----:R-:W4:Y:S03]  /*13de0*/  LDL.LU R110, [R1+0x304] ;  /* 0x00030400016e7983 */ /* 0x002f260000300800 */
[----:B------:R-:W-:Y:S01]  /*13df0*/  SHF.L.U32 R20, R20, 0x1f, RZ ;  /* 0x0000001f14147819 */ /* 0x000fe200000006ff */
[----:B------:R1:W-:Y:S01]  /*13e00*/  STL [R1+0x28], R111 ;  /* 0x0000286f01007387 */ /* 0x0003e20000100800 */
[----:B------:R-:W-:-:S03]  /*13e10*/  F2FP.F16.F32.PACK_AB R181, R181, R154 ;  /* 0x0000009ab5b5723e */ /* 0x000fc600000000ff */
[----:B------:R2:W2:Y:S01]  /*13e20*/  SYNCS.PHASECHK.TRANS64.TRYWAIT P2, [UR10+0xc0000], R20 ;  /* 0x0c000014ff0075a7 */ /* 0x0004a2000804014a */
[----:B-1----:R-:W4:Y:S04]  /*13e30*/  LDL.LU R111, [R1+0x300] ;  /* 0x00030000016f7983 */ /* 0x002f280000300800 */
[----:B------:R1:W-:Y:S04]  /*13e40*/  STL [R1+0x2c], R114 ;  /* 0x00002c7201007387 */ /* 0x0003e80000100800 */
        /* <DEDUP_REMOVED lines=40> */
[----:B-1----:R1:W5:Y:S04]  /*140d0*/  LDL.LU R235, [R1+0x2ac] ;  /* 0x0002ac0001eb7983 */ /* 0x0023680000300800 */
[----:B------:R2:W-:Y:S04]  /*140e0*/  STL [R1+0xd8], R234 ;  /* 0x0000d8ea01007387 */ /* 0x0005e80000100800 */
[----:B--2---:R1:W5:Y:S04]  /*140f0*/  LDL.LU R234, [R1+0x2a8] ;  /* 0x0002a80001ea7983 */ /* 0x0043680000300800 */
[----:B------:R2:W-:Y:S04]  /*14100*/  STL [R1+0xdc], R233 ;  /* 0x0000dce901007387 */ /* 0x0005e80000100800 */
[----:B--2---:R1:W5:Y:S04]  /*14110*/  LDL.LU R233, [R1+0x2a4] ;  /* 0x0002a40001e97983 */ /* 0x0043680000300800 */
[----:B------:R2:W-:Y:S04]  /*14120*/  STL [R1+0xe8], R232 ;  /* 0x0000e8e801007387 */ /* 0x0005e80000100800 */
[----:B--2---:R1:W5:Y:S04]  /*14130*/  LDL.LU R232, [R1+0x2a0] ;  /* 0x0002a00001e87983 */ /* 0x0043680000300800 */
[----:B------:R2:W-:Y:S01]  /*14140*/  STL [R1+0xec], R231 ;  /* 0x0000ece701007387 */ /* 0x0005e20000100800 */
[----:B---3--:R-:W-:-:S03]  /*14150*/  FMUL R22, R22, R0 ;  /* 0x0000000016167220 */ /* 0x008fc60000400000 */
[----:B--2---:R1:W5:Y:S04]  /*14160*/  LDL.LU R231, [R1+0x29c] ;  /* 0x00029c0001e77983 */ /* 0x0043680000300800 */
[----:B------:R2:W-:Y:S01]  /*14170*/  STL [R1+0xf8], R230 ;  /* 0x0000f8e601007387 */ /* 0x0005e20000100800 */
[-C--:B------:R-:W-:Y:S01]  /*14180*/  FMUL R216, R216, R0.reuse ;  /* 0x00000000d8d87220 */ /* 0x080fe20000400000 */
[-C--:B----4-:R-:W-:Y:S02]  /*14190*/  FMUL R23, R23, R0.reuse ;  /* 0x0000000017177220 */ /* 0x090fe40000400000 */
[----:B--2---:R1:W5:Y:S04]  /*141a0*/  LDL.LU R230, [R1+0x298] ;  /* 0x0002980001e67983 */ /* 0x0043680000300800 */
[----:B------:R2:W-:Y:S01]  /*141b0*/  STL [R1+0xfc], R229 ;  /* 0x0000fce501007387 */ /* 0x0005e20000100800 */
[-C--:B------:R-:W-:Y:S01]  /*141c0*/  FMUL R167, R167, R0.reuse ;  /* 0x00000000a7a77220 */ /* 0x080fe20000400000 */
[----:B------:R-:W-:-:S02]  /*141d0*/  FMUL R172, R172, R0 ;  /* 0x00000000acac7220 */ /* 0x000fc40000400000 */
[----:B--2---:R1:W5:Y:S04]  /*141e0*/  LDL.LU R229, [R1+0x294] ;  /* 0x0002940001e57983 */ /* 0x0043680000300800 */
[----:B------:R2:W-:Y:S01]  /*141f0*/  STL [R1+0x108], R228 ;  /* 0x000108e401007387 */ /* 0x0005e20000100800 */
[-C--:B------:R-:W-:Y:S01]  /*14200*/  FMUL R176, R176, R0.reuse ;  /* 0x00000000b0b07220 */ /* 0x080fe20000400000 */
[-C--:B------:R-:W-:Y:S02]  /*14210*/  FMUL R178, R178, R0.reuse ;  /* 0x00000000b2b27220 */ /* 0x080fe40000400000 */
        /* <DEDUP_REMOVED lines=13> */
[----:B------:R-:W-:Y:S04]  /*142f0*/  STL [R1+0x128], R22 ;  /* 0x0001281601007387 */ /* 0x000fe80000100800 */
[----:B------:R-:W-:Y:S04]  /*14300*/  STL [R1+0x12c], R216 ;  /* 0x00012cd801007387 */ /* 0x000fe80000100800 */
[----:B------:R-:W-:Y:S04]  /*14310*/  STL [R1+0x138], R23 ;  /* 0x0001381701007387 */ /* 0x000fe80000100800 */
[----:B------:R-:W-:Y:S04]  /*14320*/  STL [R1+0x13c], R167 ;  /* 0x00013ca701007387 */ /* 0x000fe80000100800 */
[----:B------:R-:W-:Y:S01]  /*14330*/  STL [R1+0x148], R172 ;  /* 0x000148ac01007387 */ /* 0x000fe20000100800 */
[----:B------:R-:W-:-:S03]  /*14340*/  FMUL R203, R203, R0 ;  /* 0x00000000cbcb7220 */ /* 0x000fc60000400000 */
[----:B------:R-:W-:Y:S01]  /*14350*/  STL [R1+0x14c], R176 ;  /* 0x00014cb001007387 */ /* 0x000fe20000100800 */
[----:B------:R-:W-:-:S03]  /*14360*/  FMUL R195, R195, R0 ;  /* 0x00000000c3c37220 */ /* 0x000fc60000400000 */
[----:B------:R-:W-:Y:S01]  /*14370*/  STL [R1+0x158], R178 ;  /* 0x000158b201007387 */ /* 0x000fe20000100800 */
[----:B------:R-:W-:-:S03]  /*14380*/  FMUL R187, R187, R0 ;  /* 0x00000000bbbb7220 */ /* 0x000fc60000400000 */
        /* <DEDUP_REMOVED lines=21> */
[----:B--2---:R-:W-:Y:S01]  /*144e0*/  F2FP.F16.F32.PACK_AB R183, R8, R158 ;  /* 0x0000009e08b7723e */ /* 0x004fe200000000ff */
[----:B------:R-:W-:Y:S01]  /*144f0*/  FMUL R26, R26, R0 ;  /* 0x000000001a1a7220 */ /* 0x000fe20000400000 */
[----:B------:R-:W-:Y:S01]  /*14500*/  F2FP.F16.F32.PACK_AB R177, R177, R162 ;  /* 0x000000a2b1b1723e */ /* 0x000fe200000000ff */
[----:B------:R-:W-:Y:S01]  /*14510*/  FMUL R27, R27, R0 ;  /* 0x000000001b1b7220 */ /* 0x000fe20000400000 */
[----:B------:R-:W-:Y:S01]  /*14520*/  F2FP.F16.F32.PACK_AB R179, R179, R166 ;  /* 0x000000a6b3b3723e */ /* 0x000fe200000000ff */
[----:B------:R-:W-:Y:S01]  /*14530*/  FMUL R30, R30, R0 ;  /* 0x000000001e1e7220 */ /* 0x000fe20000400000 */
[----:B------:R-:W-:Y:S01]  /*14540*/  F2FP.F16.F32.PACK_AB R173, R173, R170 ;  /* 0x000000aaadad723e */ /* 0x000fe200000000ff */
        /* <DEDUP_REMOVED lines=61> */
[----:B------:R-:W-:-:S02]  /*14920*/  F2FP.F16.F32.PACK_AB R176, R19, R21 ;  /* 0x0000001513b0723e */ /* 0x000fc400000000ff */
[----:B------:R-:W-:Y:S02]  /*14930*/  F2FP.F16.F32.PACK_AB R178, R17, R18 ;  /* 0x0000001211b2723e */ /* 0x000fe400000000ff */
[----:B------:R-:W-:Y:S02]  /*14940*/  F2FP.F16.F32.PACK_AB R172, R15, R16 ;  /* 0x000000100fac723e */ /* 0x000fe400000000ff */
[----:B------:R-:W-:Y:S02]  /*14950*/  F2FP.F16.F32.PACK_AB R174, R13, R14 ;  /* 0x0000000e0dae723e */ /* 0x000fe400000000ff */
[----:B------:R-:W-:Y:S02]  /*14960*/  F2FP.F16.F32.PACK_AB R175, R175, R7 ;  /* 0x00000007afaf723e */ /* 0x000fe400000000ff */
[----:B------:R-:W-:Y:S02]  /*14970*/  F2FP.F16.F32.PACK_AB R168, R168, R12 ;  /* 0x0000000ca8a8723e */ /* 0x000fe400000000ff */
        /* <DEDUP_REMOVED lines=17> */
[----:B------:R-:W-:Y:S01]  /*14a90*/  F2FP.F16.F32.PACK_AB R154, R10, R212 ;  /* 0x000000d40a9a723e */ /* 0x000fe200000000ff */
[----:B-1----:R-:W-:Y:S06]  /*14aa0*/  @!P0 BRA `(.L_x_27) ;  /* 0x0000000000048947 */ /* 0x002fec0003800000 */
[----:B------:R-:W-:Y:S01]  /*14ab0*/  BPT.TRAP 0x1 ;  /* 0x000000040000795c */ /* 0x000fe20000300000 */
.L_x_27:
[----:B------:R-:W-:Y:S05]  /*14ac0*/  @P2 BRA `(.L_x_28) ;  /* 0x0000000000082947 */ /* 0x000fea0003800000 */
[----:B------:R-:W1:Y:S02]  /*14ad0*/  SYNCS.PHASECHK.TRANS64.TRYWAIT P2, [UR10+0xc0000], R20 ;  /* 0x0c000014ff0075a7 */ /* 0x000e64000804014a */
[----:B-1----:R-:W-:Y:S05]  /*14ae0*/  @!P2 BRA `(.L_x_29) ;  /* 0x000002340038a947 */ /* 0x002fea0003800000 */
.L_x_28:
[----:B-1----:R-:W2:Y:S04]  /*14af0*/  LDL R0, [R1+0x270] ;  /* 0x0002700001007983 */ /* 0x002ea80000100800 */
        /* <DEDUP_REMOVED lines=64> */
[----:B-1----:R-:W3:Y:S04]  /*14f00*/  LDL.LU.64 R24, [R1] ;  /* 0x0000000001187983 */ /* 0x002ee80000300a00 */
        /* <DEDUP_REMOVED lines=63> */
[----:B--2---:R-:W-:Y:S01]  /*15300*/  R2UR UR10, R0 ;  /* 0x00000000000a72ca */ /* 0x004fe200000e0000 */
[----:B------:R-:W-:-:S02]  /*15310*/  UMOV UR11, 0x40000040 ;  /* 0x40000040000b7882 */ /* 0x000fc40000000000 */
[----:B------:R-:W-:Y:S04]  /*15320*/  STL [R1+0x10a4], R176 ;  /* 0x0010a4b001007387 */ /* 0x000fe80000100800 */
[----:B------:R-:W-:Y:S04]  /*15330*/  STL [R1+0x10a0], R177 ;  /* 0x0010a0b101007387 */ /* 0x000fe80000100800 */
[----:B------:R-:W-:Y:S02]  /*15340*/  STL [R1+0x109c], R178 ;  /* 0x00109cb201007387 */ /* 0x000fe40000100800 */
[----:B------:R-:W-:-:S02]  /*15350*/  ULEA UR10, UR4, UR10, 0xd ;  /* 0x0000000a040a7291 */ /* 0x000fc4000f8e683f */
        /* <DEDUP_REMOVED lines=14> */
[----:B-----5:R-:W-:Y:S04]  /*15440*/  STL [R1+0x4c0], R235 ;  /* 0x0004c0eb01007387 */ /* 0x020fe80000100800 */
        /* <DEDUP_REMOVED lines=13> */
[----:B------:R1:W-:Y:S01]  /*15520*/  STL [R1+0x488], R2 ;  /* 0x0004880201007387 */ /* 0x0003e20000100800 */
[----:B---3--:R-:W-:-:S06]  /*15530*/  WARPGROUP.ARRIVE ;  /* 0x00000000000079c5 */ /* 0x008fcc0000000000 */
[----:B------:R-:W-:Y:S03]  /*15540*/  HGMMA.64x256x16.F32 R24, R180, gdesc[UR8].tnspB, R24, gsb0 ;  /* 0x43e00008b4187df0 */ /* 0x000fe60008000818 */
[----:B------:R-:W-:Y:S02]  /*15550*/  WARPGROUP.DEPBAR.LE gsb0, 0x0 ;  /* 0x00008000000079c5 */ /* 0x000fe40000010000 */
[----:B------:R-:W-:Y:S01]  /*15560*/  STL.64 [R1], R24 ;  /* 0x0000001801007387 */ /* 0x000fe20000100a00 */
[----:B-1----:R-:W-:Y:S01]  /*15570*/  IMAD.MOV.U32 R2, RZ, RZ, R150 ;  /* 0x000000ffff027224 */ /* 0x002fe200078e0096 */
[----:B------:R-:W-:Y:S01]  /*15580*/  MOV R0, R151 ;  /* 0x0000009700007202 */ /* 0x000fe20000000f00 */
[----:B------:R-:W-:Y:S01]  /*15590*/  IMAD.MOV.U32 R5, RZ, RZ, R147 ;  /* 0x000000ffff057224 */ /* 0x000fe200078e0093 */
[----:B------:R-:W-:Y:S01]  /*155a0*/  STL.64 [R1+0x8], R26 ;  /* 0x0000081a01007387 */ /* 0x000fe20000100a00 */
[----:B------:R-:W-:Y:S01]  /*155b0*/  MOV R4, R148 ;  /* 0x0000009400047202 */ /* 0x000fe20000000f00 */
[----:B------:R-:W-:Y:S01]  /*155c0*/  IMAD.MOV.U32 R8, RZ, RZ, R144 ;  /* 0x000000ffff087224 */ /* 0x000fe200078e0090 */
[----:B------:R-:W-:Y:S01]  /*155d0*/  MOV R3, R149 ;  /* 0x0000009500037202 */ /* 0x000fe20000000f00 */
        /* <DEDUP_REMOVED lines=64> */
[----:B------:R1:W-:Y:S01]  /*159e0*/  STL [R1+0x90], R60 ;  /* 0x0000903c01007387 */ /* 0x0003e20000100800 */
[----:B------:R-:W-:Y:S01]  /*159f0*/  MOV R202, R98 ;  /* 0x0000006200ca7202 */ /* 0x000fe20000000f00 */
[----:B------:R-:W-:Y:S01]  /*15a00*/  IMAD.MOV.U32 R207, RZ, RZ, R93 ;  /* 0x000000ffffcf7224 */ /* 0x000fe200078e005d */
[----:B------:R-:W-:Y:S01]  /*15a10*/  MOV R203, R97 ;  /* 0x0000006100cb7202 */ /* 0x000fe20000000f00 */
[----:B------:R-:W2:Y:S01]  /*15a20*/  LDL.LU.64 R150, [R1+0x12a0] ;  /* 0x0012a00001967983 */ /* 0x000ea20000300a00 */
        /* <DEDUP_REMOVED lines=40> */
[----:B------:R-:W-:-:S02]  /*15cb0*/  MOV R179, R64 ;  /* 0x0000004000b37202 */ /* 0x000fc40000000f00 */
[----:B------:R-:W-:Y:S01]  /*15cc0*/  MOV R235, R65 ;  /* 0x0000004100eb7202 */ /* 0x000fe20000000f00 */
[----:B------:R-:W2:Y:S01]  /*15cd0*/  LDL.LU.64 R128, [R1+0x1248] ;  /* 0x0012480001807983 */ /* 0x000ea20000300a00 */
[----:B------:R-:W-:Y:S02]  /*15ce0*/  MOV R177, R62 ;  /* 0x0000003e00b17202 */ /* 0x000fe40000000f00 */
        /* <DEDUP_REMOVED lines=56> */
[----:B------:R-:W-:Y:S04]  /*16070*/  STL.64 [R1+0x1090], R174 ;  /* 0x001090ae01007387 */ /* 0x000fe80000100a00 */
[----:B------:R-:W-:Y:S04]  /*16080*/  STL.64 [R1+0x1088], R172 ;  /* 0x001088ac01007387 */ /* 0x000fe80000100a00 */
[----:B------:R-:W-:Y:S04]  /*16090*/  STL.64 [R1+0x1080], R166 ;  /* 0x001080a601007387 */ /* 0x000fe80000100a00 */
[----:B------:R-:W-:Y:S04]  /*160a0*/  STL.64 [R1+0x1078], R164 ;  /* 0x001078a401007387 */ /* 0x000fe80000100a00 */
        /* <DEDUP_REMOVED lines=96> */
[----:B------:R-:W-:-:S03]  /*166b0*/  MOV R88, R179 ;  /* 0x000000b300587202 */ /* 0x000fc60000000f00 */
        /* <DEDUP_REMOVED lines=2187> */
[----:B------:R-:W-:Y:S01]  /*1ef70*/  UMOV UR11, 0x40000040 ;  /* 0x40000040000b7882 */ /* 0x000fe20000000000 */
[----:B--2---:R-:W-:-:S07]  /*1ef80*/  WARPGROUP.ARRIVE ;  /* 0x00000000000079c5 */ /* 0x004fce0000000000 */
[----:B------:R-:W-:Y:S03]  /*1ef90*/  HGMMA.64x256x16.F32 R24, R152, gdesc[UR8].tnspB, R24, gsb0 ;  /* 0x43e0000898187df0 */ /* 0x000fe60008000818 */
[----:B------:R-:W-:Y:S02]  /*1efa0*/  WARPGROUP.DEPBAR.LE gsb0, 0x0 ;  /* 0x00008000000079c5 */ /* 0x000fe40000010000 */
[----:B-1----:R-:W-:Y:S05]  /*1efb0*/  @!P0 BRA `(.L_x_30) ;  /* 0x0000000000048947 */ /* 0x002fea0003800000 */
[----:B------:R-:W-:Y:S01]  /*1efc0*/  BPT.TRAP 0x1 ;  /* 0x000000040000795c */ /* 0x000fe20000300000 */
.L_x_30:
[----:B------:R-:W-:-:S04]  /*1efd0*/  ULEA UR10, UR7, UR61, 0x3 ;  /* 0x0000003d070a7291 */ /* 0x000fc8000f8e183f */
[----:B------:R-:W-:-:S04]  /*1efe0*/  UIADD3 UR10, UR10, 0xc0028, URZ ;  /* 0x000c00280a0a7890 */ /* 0x000fc8000fffe03f */
[----:B------:R-:W-:-:S09]  /*1eff0*/  UPRMT UR10, URZ, 0x654, UR10 ;  /* 0x000006543f0a7896 */ /* 0x000fd2000800000a */
[----:B------:R-:W-:Y:S01]  /*1f000*/  SYNCS.ARRIVE.TRANS64.RED.A1T0 RZ, [UR10], RZ ;  /* 0x000000ffffff79a7 */ /* 0x000fe2000810040a */
[----:B------:R-:W-:Y:S05]  /*1f010*/  @P1 BRA `(.L_x_31) ;  /* 0x0000000000041947 */ /* 0x000fea0003800000 */
[----:B------:R-:W-:Y:S01]  /*1f020*/  BPT.TRAP 0x1 ;  /* 0x000000040000795c */ /* 0x000fe20000300000 */
.L_x_31:
[----:B------:R-:W-:-:S04]  /*1f030*/  UIADD3 UR7, UR7, 0x1, URZ ;  /* 0x0000000107077890 */ /* 0x000fc8000fffe03f */
[----:B------:R-:W-:-:S04]  /*1f040*/  UISETP.NE.AND UP0, UPT, UR7, 0x5, UPT ;  /* 0x000000050700788c */ /* 0x000fc8000bf05270 */
[----:B------:R-:W-:Y:S01]  /*1f050*/  USEL UR7, UR7, URZ, UP0 ;  /* 0x0000003f07077287 */ /* 0x000fe20008000000 */
[----:B------:R-:W-:Y:S11]  /*1f060*/  @!P0 BRA `(.L_x_32) ;  /* 0x0000000000048947 */ /* 0x000ff60003800000 */
[----:B------:R-:W-:Y:S01]  /*1f070*/  BPT.TRAP 0x1 ;  /* 0x000000040000795c */ /* 0x000fe20000300000 */
.L_x_32:
[----:B------:R-:W-:-:S04]  /*1f080*/  ULEA UR10, UR7, UR61, 0x3 ;  /* 0x0000003d070a7291 */ /* 0x000fc8000f8e183f */
[----:B------:R-:W-:-:S04]  /*1f090*/  UIADD3 UR10, UR10, 0xc0028, URZ ;  /* 0x000c00280a0a7890 */ /* 0x000fc8000fffe03f */
[----:B------:R-:W-:-:S09]  /*1f0a0*/  UPRMT UR10, URZ, 0x654, UR10 ;  /* 0x000006543f0a7896 */ /* 0x000fd2000800000a */
[----:B------:R-:W-:Y:S01]  /*1f0b0*/  SYNCS.ARRIVE.TRANS64.RED.A1T0 RZ, [UR10], RZ ;  /* 0x000000ffffff79a7 */ /* 0x000fe2000810040a */
[----:B------:R-:W-:Y:S05]  /*1f0c0*/  @P1 BRA `(.L_x_33) ;  /* 0x0000000000041947 */ /* 0x000fea0003800000 */
[----:B------:R-:W-:Y:S01]  /*1f0d0*/  BPT.TRAP 0x1 ;  /* 0x000000040000795c */ /* 0x000fe20000300000 */
.L_x_33:
[----:B------:R-:W-:Y:S01]  /*1f0e0*/  UIADD3 UR4, UR4, 0x1, URZ ;  /* 0x0000000104047890 */ /* 0x000fe2000fffe03f */
[----:B-----5:R-:W-:Y:S01]  /*1f0f0*/  IADD3 R2, R2, 0x80, RZ ;  /* 0x0000008002027810 */ /* 0x020fe20007ffe0ff */
[----:B------:R-:W-:Y:S01]  /*1f100*/  UISETP.GT.AND UP3, UPT, UR52, 0x2, UPT ;  /* 0x000000023400788c */ /* 0x000fe2000bf64270 */
[----:B------:R-:W-:Y:S01]  /*1f110*/  IMAD.MOV.U32 R3, RZ, RZ, R5 ;  /* 0x000000ffff037224 */ /* 0x000fe200078e0005 */
[----:B------:R-:W-:Y:S01]  /*1f120*/  UISETP.NE.AND UP2, UPT, UR4, 0x5, UPT ;  /* 0x000000050400788c */ /* 0x000fe2000bf45270 */
[----:B------:R-:W-:Y:S01]  /*1f130*/  MOV R6, R4 ;  /* 0x0000000400067202 */ /* 0x000fe20000000f00 */
[----:B------:R-:W-:Y:S02]  /*1f140*/  UIADD3 UR7, UR7, 0x1, URZ ;  /* 0x0000000107077890 */ /* 0x000fe4000fffe03f */
[----:B------:R-:W-:Y:S01]  /*1f150*/  USEL UR10, URZ, 0x1, UP2 ;  /* 0x000000013f0a7887 */ /* 0x000fe20009000000 */
[----:B------:R-:W-:Y:S01]  /*1f160*/  PLOP3.LUT P2, PT, PT, PT, UP3, 0x80, 0x0 ;  /* 0x000000000000781c */ /* 0x000fe20003f4f038 */
[----:B------:R-:W-:-:S02]  /*1f170*/  UISETP.NE.AND UP0, UPT, UR7, 0x5, UPT ;  /* 0x000000050700788c */ /* 0x000fc4000bf05270 */
[----:B------:R-:W-:Y:S02]  /*1f180*/  ULOP3.LUT UR60, UR6, UR10, URZ, 0x3c, !UPT ;  /* 0x0000000a063c7292 */ /* 0x000fe4000f8e3c3f */
[----:B------:R-:W-:Y:S02]  /*1f190*/  UIADD3 UR6, UR52, -0x1, URZ ;  /* 0xffffffff34067890 */ /* 0x000fe4000fffe03f */
[----:B------:R-:W-:Y:S02]  /*1f1a0*/  USEL UR7, UR7, URZ, UP0 ;  /* 0x0000003f07077287 */ /* 0x000fe40008000000 */
[----:B------:R-:W-:-:S03]  /*1f1b0*/  USEL UR4, UR4, URZ, UP2 ;  /* 0x0000003f04047287 */ /* 0x000fc60009000000 */
[----:B------:R-:W-:Y:S01]  /*1f1c0*/  UMOV UR52, UR6 ;  /* 0x0000000600347c82 */ /* 0x000fe20008000000 */
[----:B------:R-:W-:Y:S08]  /*1f1d0*/  @P2 BRA `(.L_x_34) ;  /* 0xfffffefc001c2947 */ /* 0x000ff0000383ffff */
[----:B------:R-:W-:-:S05]  /*1f1e0*/  UMOV UR59, UR6 ;  /* 0x00000006003b7c82 */ /* 0x000fca0008000000 */
.L_x_23:
[----:B------:R-:W-:-:S06]  /*1f1f0*/  UISETP.GE.AND UP0, UPT, UR59, 0x1, UPT ;  /* 0x000000013b00788c */ /* 0x000fcc000bf06270 */
[----:B------:R-:W-:-:S13]  /*1f200*/  PLOP3.LUT P2, PT, PT, PT, UP0, 0x80, 0x0 ;  /* 0x000000000000781c */ /* 0x000fda0003f4f008 */
[----:B------:R-:W-:Y:S05]  /*1f210*/  @!P2 BRA `(.L_x_35) ;  /* 0x0000010800a8a947 */ /* 0x000fea0003800000 */
[----:B------:R-:W-:Y:S01]  /*1f220*/  MOV R20, R5 ;  /* 0x0000000500147202 */ /* 0x000fe20000000f00 */
[----:B------:R-:W-:Y:S01]  /*1f230*/  IMAD.MOV.U32 R13, RZ, RZ, R4 ;  /* 0x000000ffff0d7224 */ /* 0x000fe200078e0004 */
[----:B------:R-:W-:Y:S01]  /*1f240*/  ULDC UR6, c[0x0][0x604] ;  /* 0x0001810000067ab9 */ /* 0x000fe20000000800 */
[----:B------:R-:W-:-:S05]  /*1f250*/  ULDC UR58, c[0x0][0x28c] ;  /* 0x0000a300003a7ab9 */ /* 0x000fca0000000800 */
.L_x_46:
[----:B------:R-:W-:Y:S05]  /*1f260*/  @!P0 BRA `(.L_x_36) ;  /* 0x0000000000048947 */ /* 0x000fea0003800000 */
[----:B------:R-:W-:Y:S01]  /*1f270*/  BPT.TRAP 0x1 ;  /* 0x000000040000795c */ /* 0x000fe20000300000 */
.L_x_36:
[----:B------:R-:W-:Y:S01]  /*1f280*/  ULEA UR5, UR4, UR61, 0x3 ;  /* 0x0000003d04057291 */ /* 0x000fe2000f8e183f */
[----:B------:R-:W-:-:S04]  /*1f290*/  MOV R0, UR60 ;  /* 0x0000003c00007c02 */ /* 0x000fc80008000f00 */
[----:B------:R-:W-:-:S04]  /*1f2a0*/  SHF.L.U32 R0, R0, 0x1f, RZ ;  /* 0x0000001f00007819 */ /* 0x000fc800000006ff */
[----:B------:R-:W1:Y:S02]  /*1f2b0*/  SYNCS.PHASECHK.TRANS64.TRYWAIT P2, [UR5+0xc0000], R0 ;  /* 0x0c000000ff0075a7 */ /* 0x000e640008040145 */
[----:B-1----:R-:W-:Y:S05]  /*1f2c0*/  @!P2 BRA `(.L_x_37) ;  /* 0x0000018c0058a947 */ /* 0x002fea0003800000 */
.L_x_134:
[----:B-1----:R-:W2:Y:S04]  /*1f2d0*/  LDL R3, [R1+0x274] ;  /* 0x0002740001037983 */ /* 0x002ea80000100800 */
[----:B------:R-:W3:Y:S04]  /*1f2e0*/  LDL.64 R4, [R1+0x268] ;  /* 0x0002680001047983 */ /* 0x000ee80000100a00 */
[----:B------:R-:W4:Y:S04]  /*1f2f0*/  LDL.64 R16, [R1+0x260] ;  /* 0x0002600001107983 */ /* 0x000f280000100a00 */
[----:B------:R-:W5:Y:S01]  /*1f300*/  LDL.64 R14, [R1+0x258] ;  /* 0x00025800010e7983 */ /* 0x000f620000100a00 */
[----:B------:R-:W-:Y:S01]  /*1f310*/  WARPGROUP.ARRIVE ;  /* 0x00000000000079c5 */ /* 0x000fe20000000000 */
[----:B------:R-:W-:-:S02]  /*1f320*/  UMOV UR55, 0x40000040 ;  /* 0x4000004000377882 */ /* 0x000fc40000000000 */
[----:B------:R-:W5:Y:S04]  /*1f330*/  LDL.64 R10, [R1+0x250] ;  /* 0x00025000010a7983 */ /* 0x000f680000100a00 */
[----:B------:R-:W5:Y:S04]  /*1f340*/  LDL.64 R8, [R1+0x248] ;  /* 0x0002480001087983 */ /* 0x000f680000100a00 */
[----:B------:R-:W5:Y:S04]  /*1f350*/  LDL.64 R6, [R1+0x240] ;  /* 0x0002400001067983 */ /* 0x000f680000100a00 */
[----:B------:R-:W5:Y:S01]  /*1f360*/  LDL.64 R18, [R1+0x230] ;  /* 0x0002300001127983 */ /* 0x000f620000100a00 */
[----:B--2---:R-:W-:-:S02]  /*1f370*/  R2UR UR5, R3 ;  /* 0x00000000030572ca */ /* 0x004fc400000e0000 */
[----:B---3--:R-:W-:Y:S02]  /*1f380*/  R2UR UR52, R4 ;  /* 0x00000000043472ca */ /* 0x008fe400000e0000 */
[----:B------:R-:W-:Y:S02]  /*1f390*/  R2UR UR53, R5 ;  /* 0x00000000053572ca */ /* 0x000fe400000e0000 */
[----:B------:R-:W2:Y:S07]  /*1f3a0*/  LDL.64 R4, [R1+0x238] ;  /* 0x0002380001047983 */ /* 0x000eae0000100a00 */
[----:B------:R-:W-:-:S07]  /*1f3b0*/  ULEA UR5, UR4, UR5, 0xd ;  /* 0x0000000504057291 */ /* 0x000fce000f8e683f */
[----:B------:R-:W-:Y:S02]  /*1f3c0*/  UMOV UR54, UR5 ;  /* 0x0000000500367c82 */ /* 0x000fe40008000000 */
[----:B------:R-:W-:Y:S01]  /*1f3d0*/  HGMMA.64x128x16.F32 R152, gdesc[UR52], RZ, !UPT, gsb0 ;  /* 0x01e00000349879f0 */ /* 0x000fe2000c0008ff */
[----:B----4-:R-:W-:Y:S02]  /*1f3e0*/  R2UR UR52, R16 ;  /* 0x00000000103472ca */ /* 0x010fe400000e0000 */
[----:B------:R-:W-:Y:S01]  /*1f3f0*/  R2UR UR53, R17 ;  /* 0x00000000113572ca */ /* 0x000fe200000e0000 */
[----:B------:R-:W-:Y:S01]  /*1f400*/  UIADD3 UR10, UR5, 0x2, URZ ;  /* 0x00000002050a7890 */ /* 0x000fe2000fffe03f */
[----:B------:R-:W3:Y:S01]  /*1f410*/  LDL.64 R16, [R1+0x228] ;  /* 0x0002280001107983 */ /* 0x000ee20000100a00 */
[----:B------:R-:W-:-:S05]  /*1f420*/  UMOV UR55, 0x40000040 ;  /* 0x4000004000377882 */ /* 0x000fca0000000000 */
[----:B------:R-:W-:Y:S01]  /*1f430*/  UMOV UR54, UR10 ;  /* 0x0000000a00367c82 */ /* 0x000fe20008000000 */
[----:B------:R-:W-:Y:S01]  /*1f440*/  UIADD3 UR10, UR5, 0x4, URZ ;  /* 0x00000004050a7890 */ /* 0x000fe2000fffe03f */
[----:B------:R-:W-:Y:S02]  /*1f450*/  WARPGROUP.DEPBAR.LE gsb0, 0x0 ;  /* 0x00008000000079c5 */ /* 0x000fe40000010000 */
[----:B------:R-:W-:-:S06]  /*1f460*/  WARPGROUP.ARRIVE ;  /* 0x00000000000079c5 */ /* 0x000fcc0000000000 */
[----:B------:R-:W-:Y:S01]  /*1f470*/  HGMMA.64x128x16.F32 R152, gdesc[UR52], R152, gsb0 ;  /* 0x01e00000349879f0 */ /* 0x000fe20008000898 */
[----:B-----5:R-:W-:Y:S02]  /*1f480*/  R2UR UR52, R14 ;  /* 0x000000000e3472ca */ /* 0x020fe400000e0000 */
[----:B------:R-:W-:Y:S01]  /*1f490*/  R2UR UR53, R15 ;  /* 0x000000000f3572ca */ /* 0x000fe200000e0000 */
[----:B------:R-:W-:Y:S01]  /*1f4a0*/  UMOV UR54, UR10 ;  /* 0x0000000a00367c82 */ /* 0x000fe20008000000 */
[----:B------:R-:W-:Y:S01]  /*1f4b0*/  UMOV UR55, 0x40000040 ;  /* 0x4000004000377882 */ /* 0x000fe20000000000 */
[----:B------:R-:W-:Y:S01]  /*1f4c0*/  UIADD3 UR10, UR5, 0x6, URZ ;  /* 0x00000006050a7890 */ /* 0x000fe2000fffe03f */
[----:B------:R-:W4:Y:S01]  /*1f4d0*/  LDL.64 R14, [R1+0x220] ;  /* 0x00022000010e7983 */ /* 0x000f220000100a00 */
[----:B------:R-:W-:Y:S02]  /*1f4e0*/  WARPGROUP.DEPBAR.LE gsb0, 0x0 ;  /* 0x00008000000079c5 */ /* 0x000fe40000010000 */
[----:B------:R-:W-:-:S06]  /*1f4f0*/  WARPGROUP.ARRIVE ;  /* 0x00000000000079c5 */ /* 0x000fcc0000000000 */
[----:B------:R-:W-:Y:S01]  /*1f500*/  HGMMA.64x128x16.F32 R152, gdesc[UR52], R152, gsb0 ;  /* 0x01e00000349879f0 */ /* 0x000fe20008000898 */
[----:B------:R-:W-:Y:S02]  /*1f510*/  R2UR UR52, R10 ;  /* 0x000000000a3472ca */ /* 0x000fe400000e0000 */
[----:B------:R-:W-:Y:S01]  /*1f520*/  R2UR UR53, R11 ;  /* 0x000000000b3572ca */ /* 0x000fe200000e0000 */
[----:B------:R-:W-:Y:S01]  /*1f530*/  UMOV UR54, UR10 ;  /* 0x0000000a00367c82 */ /* 0x000fe20008000000 */
[----:B------:R-:W-:Y:S01]  /*1f540*/  UMOV UR55, 0x40000040 ;  /* 0x4000004000377882 */ /* 0x000fe20000000000 */
[----:B------:R-:W-:Y:S01]  /*1f550*/  UIADD3 UR10, UR5, 0x400, URZ ;  /* 0x00000400050a7890 */ /* 0x000fe2000fffe03f */
[----:B------:R-:W5:Y:S01]  /*1f560*/  LDL.64 R10, [R1+0x218] ;  /* 0x00021800010a7983 */ /* 0x000f620000100a00 */
        /* <DEDUP_REMOVED lines=21> */
[----:B--2---:R-:W-:Y:S02]  /*1f6c0*/  R2UR UR52, R4 ;  /* 0x00000000043472ca */ /* 0x004fe400000e0000 */
[----:B------:R-:W-:Y:S01]  /*1f6d0*/  R2UR UR53, R5 ;  /* 0x00000000053572ca */ /* 0x000fe200000e0000 */
[----:B------:R-:W-:Y:S01]  /*1f6e0*/  UMOV UR54, UR10 ;  /* 0x0000000a00367c82 */ /* 0x000fe20008000000 */
[----:B------:R-:W-:Y:S01]  /*1f6f0*/  UMOV UR55, 0x40000040 ;  /* 0x4000004000377882 */ /* 0x000fe20000000000 */
[----:B------:R-:W-:Y:S01]  /*1f700*/  UIADD3 UR10, UR5, 0x406, URZ ;  /* 0x00000406050a7890 */ /* 0x000fe2000fffe03f */
[----:B------:R-:W2:Y:S01]  /*1f710*/  LDL.64 R4, [R1+0x200] ;  /* 0x0002000001047983 */ /* 0x000ea20000100a00 */
        /* <DEDUP_REMOVED lines=8> */
[----:B------:R-:W-:Y:S02]  /*1f7a0*/  WARPGROUP.DEPBAR.LE gsb0, 0x0 ;  /* 0x00008000000079c5 */ /* 0x000fe40000010000 */
[----:B------:R-:W-:-:S07]  /*1f7b0*/  WARPGROUP.ARRIVE ;  /* 0x00000000000079c5 */ /* 0x000fce0000000000 */
[----:B------:R-:W-:Y:S01]  /*1f7c0*/  HGMMA.64x128x16.F32 R152, gdesc[UR52], R152, gsb0 ;  /* 0x01e00000349879f0 */ /* 0x000fe20008000898 */
[----:B---3--:R-:W-:Y:S02]  /*1f7d0*/  R2UR UR52, R16 ;  /* 0x00000000103472ca */ /* 0x008fe400000e0000 */
[----:B------:R-:W-:Y:S01]  /*1f7e0*/  R2UR UR53, R17 ;  /* 0x00000000113572ca */ /* 0x000fe200000e0000 */
[----:B------:R-:W-:Y:S01]  /*1f7f0*/  UMOV UR54, UR10 ;  /* 0x0000000a00367c82 */ /* 0x000fe20008000000 */
[----:B------:R-:W-:Y:S01]  /*1f800*/  UMOV UR55, 0x40000040 ;  /* 0x4000004000377882 */ /* 0x000fe20000000000 */
[----:B------:R-:W-:Y:S01]  /*1f810*/  UIADD3 UR10, UR5, 0x802, URZ ;  /* 0x00000802050a7890 */ /* 0x000fe2000fffe03f */
[----:B------:R-:W-:Y:S02]  /*1f820*/  WARPGROUP.DEPBAR.LE gsb0, 0x0 ;  /* 0x00008000000079c5 */ /* 0x000fe40000010000 */
[----:B------:R-:W-:-:S07]  /*1f830*/  WARPGROUP.ARRIVE ;  /* 0x00000000000079c5 */ /* 0x000fce0000000000 */
[----:B------:R-:W-:Y:S01]  /*1f840*/  HGMMA.64x128x16.F32 R152, gdesc[UR52], R152, gsb0 ;  /* 0x01e00000349879f0 */ /* 0x000fe20008000898 */
[----:B----4-:R-:W-:Y:S02]  /*1f850*/  R2UR UR52, R14 ;  /* 0x000000000e3472ca */ /* 0x010fe400000e0000 */
[----:B------:R-:W-:Y:S01]  /*1f860*/  R2UR UR53, R15 ;  /* 0x000000000f3572ca */ /* 0x000fe200000e0000 */
[----:B------:R-:W-:Y:S01]  /*1f870*/  UMOV UR54, UR10 ;  /* 0x0000000a00367c82 */ /* 0x000fe20008000000 */
[----:B------:R-:W-:Y:S01]  /*1f880*/  UMOV UR55, 0x40000040 ;  /* 0x4000004000377882 */ /* 0x000fe20000000000 */
[----:B------:R-:W-:Y:S01]  /*1f890*/  UIADD3 UR10, UR5, 0x804, URZ ;  /* 0x00000804050a7890 */ /* 0x000fe2000fffe03f */
[----:B------:R-:W-:Y:S02]  /*1f8a0*/  WARPGROUP.DEPBAR.LE gsb0, 0x0 ;  /* 0x00008000000079c5 */ /* 0x000fe40000010000 */
[----:B------:R-:W-:-:S07]  /*1f8b0*/  WARPGROUP.ARRIVE ;  /* 0x00000000000079c5 */ /* 0x000fce0000000000 */
[----:B------:R-:W-:Y:S01]  /*1f8c0*/  HGMMA.64x128x16.F32 R152, gdesc[UR52], R152, gsb0 ;  /* 0x01e00000349879f0 */ /* 0x000fe20008000898 */
[----:B-----5:R-:W-:Y:S02]  /*1f8d0*/  R2UR UR52, R10 ;  /* 0x000000000a3472ca */ /* 0x020fe400000e0000 */
[----:B------:R-:W-:Y:S01]  /*1f8e0*/  R2UR UR53, R11 ;  /* 0x000000000b3572ca */ /* 0x000fe200000e0000 */
[----:B------:R-:W-:Y:S01]  /*1f8f0*/  UMOV UR54, UR10 ;  /* 0x0000000a00367c82 */ /* 0x000fe20008000000 */
[----:B------:R-:W-:Y:S01]  /*1f900*/  UMOV UR55, 0x40000040 ;  /* 0x4000004000377882 */ /* 0x000fe20000000000 */
[----:B------:R-:W-:Y:S01]  /*1f910*/  UIADD3 UR10, UR5, 0x806, URZ ;  /* 0x00000806050a7890 */ /* 0x000fe2000fffe03f */
[----:B------:R-:W-:Y:S02]  /*1f920*/  WARPGROUP.DEPBAR.LE gsb0, 0x0 ;  /* 0x00008000000079c5 */ /* 0x000fe40000010000 */
[----:B------:R-:W-:-:S07]  /*1f930*/  WARPGROUP.ARRIVE ;  /* 0x00000000000079c5 */ /* 0x000fce0000000000 */
        /* <DEDUP_REMOVED lines=17> */
[----:B--2---:R-:W-:Y:S02]  /*1fa50*/  R2UR UR52, R4 ;  /* 0x00000000043472ca */ /* 0x004fe400000e0000 */
        /* <DEDUP_REMOVED lines=47> */
[----:B------:R-:W-:Y:S01]  /*1fd50*/  UMOV UR54, UR10 ;  /* 0x0000000a00367c82 */ /* 0x000fe20008000000 */
[----:B------:R-:W-:Y:S01]  /*1fd60*/  UMOV UR55, 0x40000040 ;  /* 0x4000004000377882 */ /* 0x000fe20000000000 */
[----:B------:R-:W-:Y:S01]  /*1fd70*/  UMOV UR52, UR56 ;  /* 0x0000003800347c82 */ /* 0x000fe20008000000 */
[----:B------:R-:W-:Y:S01]  /*1fd80*/  UMOV UR53, UR57 ;  /* 0x0000003900357c82 */ /* 0x000fe20008000000 */
[----:B------:R-:W-:Y:S01]  /*1fd90*/  UIADD3 UR10, UR5, 0x1400, URZ ;  /* 0x00001400050a7890 */ /* 0x000fe2000fffe03f */
[----:B------:R-:W-:Y:S01]  /*1fda0*/  UMOV UR11, 0x40000040 ;  /* 0x40000040000b7882 */ /* 0x000fe20000000000 */
[----:B------:R-:W-:Y:S02]  /*1fdb0*/  WARPGROUP.DEPBAR.LE gsb0, 0x0 ;  /* 0x00008000000079c5 */ /* 0x000fe40000010000 */
[----:B------:R-:W-:-:S06]  /*1fdc0*/  WARPGROUP.ARRIVE ;  /* 0x00000000000079c5 */ /* 0x000fcc0000000000 */
        /* <DEDUP_REMOVED lines=76> */
[----:B------:R-:W-:Y:S03]  /*20290*/  HGMMA.64x128x16.F32 R152, gdesc[UR52], R152, gsb0 ;  /* 0x01e00000349879f0 */ /* 0x000fe60008000898 */
[----:B------:R-:W-:Y:S02]  /*202a0*/  WARPGROUP.DEPBAR.LE gsb0, 0x0 ;  /* 0x00008000000079c5 */ /* 0x000fe40000010000 */
[----:B------:R-:W-:Y:S05]  /*202b0*/  @!P0 BRA `(.L_x_38) ;  /* 0x0000000000048947 */ /* 0x000fea0003800000 */
[----:B------:R-:W-:Y:S01]  /*202c0*/  BPT.TRAP 0x1 ;  /* 0x000000040000795c */ /* 0x000fe20000300000 */
.L_x_38:
[C---:B------:R-:W-:Y:S01]  /*202d0*/  IADD3 R3, R2.reuse, 0x1, RZ ;  /* 0x0000000102037810 */ /* 0x040fe20007ffe0ff */
[----:B------:R1:W-:Y:S03]  /*202e0*/  STL [R1+0x3c0], R146 ;  /* 0x0003c09201007387 */ /* 0x0003e60000100800 */
[----:B------:R-:W-:Y:S01]  /*202f0*/  ISETP.GE.AND P2, PT, R3, UR58, PT ;  /* 0x0000003a03007c0c */ /* 0x000fe2000bf46270 */
[----:B------:R-:W-:-:S05]  /*20300*/  VIADD R3, R2, 0x8 ;  /* 0x0000000802037836 */ /* 0x000fca0000000000 */
[----:B------:R-:W-:Y:S01]  /*20310*/  ISETP.GE.AND P4, PT, R3, UR58, PT ;  /* 0x0000003a03007c0c */ /* 0x000fe2000bf86270 */
[----:B-1----:R-:W2:Y:S01]  /*20320*/  LDL.LU R146, [R1+0x8] ;  /* 0x0000080001927983 */ /* 0x002ea20000300800 */
[C---:B------:R-:W-:Y:S02]  /*20330*/  IADD3 R3, R2.reuse, 0x9, RZ ;  /* 0x0000000902037810 */ /* 0x040fe40007ffe0ff */
[C---:B------:R-:W-:Y:S01]  /*20340*/  ISETP.GE.AND P5, PT, R2.reuse, UR58, PT ;  /* 0x0000003a02007c0c */ /* 0x040fe2000bfa6270 */
[----:B------:R1:W-:Y:S01]  /*20350*/  STL [R1+0x3bc], R147 ;  /* 0x0003bc9301007387 */ /* 0x0003e20000100800 */
[----:B------:R-:W-:Y:S02]  /*20360*/  ISETP.GE.AND P3, PT, R3, UR58, PT ;  /* 0x0000003a03007c0c */ /* 0x000fe4000bf66270 */
[----:B------:R-:W-:-:S04]  /*20370*/  IADD3 R3, R2, 0x10, RZ ;  /* 0x0000001002037810 */ /* 0x000fc80007ffe0ff */
[----:B------:R-:W-:Y:S01]  /*20380*/  ISETP.GE.AND P6, PT, R3, UR58, PT ;  /* 0x0000003a03007c0c */ /* 0x000fe2000bfc6270 */
[----:B------:R-:W-:Y:S01]  /*20390*/  VIADD R3, R2, 0x11 ;  /* 0x0000001102037836 */ /* 0x000fe20000000000 */
[----:B------:R-:W-:Y:S01]  /*203a0*/  FSEL R222, R152, -INF , !P5 ;  /* 0xff80000098de7808 */ /* 0x000fe20006800000 */
[----:B-1----:R-:W3:Y:S01]  /*203b0*/  LDL.LU R147, [R1+0xc] ;  /* 0x00000c0001937983 */ /* 0x002ee20000300800 */
[----:B------:R-:W-:Y:S02]  /*203c0*/  FSEL R5, R154, -INF , !P5 ;  /* 0xff8000009a057808 */ /* 0x000fe40006800000 */
[----:B------:R-:W-:Y:S01]  /*203d0*/  ISETP.GE.AND P5, PT, R3, UR58, PT ;  /* 0x0000003a03007c0c */ /* 0x000fe2000bfa6270 */
[----:B------:R1:W-:Y:S01]  /*203e0*/  STL [R1+0x3b8], R150 ;  /* 0x0003b89601007387 */ /* 0x0003e20000100800 */
[----:B------:R-:W-:Y:S02]  /*203f0*/  IADD3 R3, R2, 0x18, RZ ;  /* 0x0000001802037810 */ /* 0x000fe40007ffe0ff */
[----:B------:R-:W-:-:S02]  /*20400*/  FSEL R221, R153, -INF , !P2 ;  /* 0xff80000099dd7808 */ /* 0x000fc40005000000 */
[----:B------:R-:W-:Y:S02]  /*20410*/  FSEL R155, R155, -INF , !P2 ;  /* 0xff8000009b9b7808 */ /* 0x000fe40005000000 */
[----:B------:R-:W-:Y:S02]  /*20420*/  ISETP.GE.AND P2, PT, R3, UR58, PT ;  /* 0x0000003a03007c0c */ /* 0x000fe4000bf46270 */
[----:B------:R-:W-:Y:S01]  /*20430*/  IADD3 R3, R2, 0x19, RZ ;  /* 0x0000001902037810 */ /* 0x000fe20007ffe0ff */
[----:B-1----:R-:W4:Y:S01]  /*20440*/  LDL.LU R150, [R1+0x18] ;  /* 0x0000180001967983 */ /* 0x002f220000300800 */
[----:B------:R-:W-:Y:S02]  /*20450*/  FSEL R220, R156, -INF , !P4 ;  /* 0xff8000009cdc7808 */ /* 0x000fe40006000000 */
[----:B------:R-:W-:Y:S01]  /*20460*/  FSEL R158, R158, -INF , !P4 ;  /* 0xff8000009e9e7808 */ /* 0x000fe20006000000 */
[----:B------:R1:W-:Y:S01]  /*20470*/  STL [R1+0x3b4], R151 ;  /* 0x0003b49701007387 */ /* 0x0003e20000100800 */
[----:B------:R-:W-:Y:S01]  /*20480*/  ISETP.GE.AND P4, PT, R3, UR58, PT ;  /* 0x0000003a03007c0c */ /* 0x000fe2000bf86270 */
[----:B------:R-:W-:Y:S01]  /*20490*/  VIADD R3, R2, 0x20 ;  /* 0x0000002002037836 */ /* 0x000fe20000000000 */
[----:B------:R-:W-:-:S02]  /*204a0*/  FSEL R219, R157, -INF , !P3 ;  /* 0xff8000009ddb7808 */ /* 0x000fc40005800000 */
[----:B------:R-:W-:Y:S02]  /*204b0*/  FSEL R159, R159, -INF , !P3 ;  /* 0xff8000009f9f7808 */ /* 0x000fe40005800000 */
[----:B------:R-:W-:Y:S02]  /*204c0*/  ISETP.GE.AND P3, PT, R3, UR58, PT ;  /* 0x0000003a03007c0c */ /* 0x000fe4000bf66270 */
[----:B------:R-:W-:Y:S01]  /*204d0*/  FMNMX R3, R5, R13, !PT ;  /* 0x0000000d05037209 */ /* 0x000fe20007800000 */
[----:B-1----:R-:W4:Y:S01]  /*204e0*/  LDL.LU R151, [R1+0x1c] ;  /* 0x00001c0001977983 */ /* 0x002f220000300800 */
[----:B------:R-:W-:Y:S02]  /*204f0*/  IADD3 R4, R2, 0x21, RZ ;  /* 0x0000002102047810 */ /* 0x000fe40007ffe0ff */
[----:B------:R-:W-:Y:S01]  /*20500*/  FMNMX R3, R155, R3, !PT ;  /* 0x000000039b037209 */ /* 0x000fe20007800000 */
[----:B------:R1:W-:Y:S01]  /*20510*/  STL [R1+0x3b0], R224 ;  /* 0x0003b0e001007387 */ /* 0x0003e20000100800 */
[----:B------:R-:W-:-:S02]  /*20520*/  FSEL R153, R160, -INF , !P6 ;  /* 0xff800000a0997808 */ /* 0x000fc40007000000 */
[----:B------:R-:W-:Y:S02]  /*20530*/  FSEL R162, R162, -INF , !P6 ;  /* 0xff800000a2a27808 */ /* 0x000fe40007000000 */
[----:B------:R-:W-:Y:S02]  /*20540*/  ISETP.GE.AND P6, PT, R4, UR58, PT ;  /* 0x0000003a04007c0c */ /* 0x000fe4000bfc6270 */
[----:B------:R-:W-:Y:S02]  /*20550*/  FMNMX R4, R158, R3, !PT ;  /* 0x000000039e047209 */ /* 0x000fe40007800000 */
[C---:B------:R-:W-:Y:S01]  /*20560*/  IADD3 R3, R2.reuse, 0x28, RZ ;  /* 0x0000002802037810 */ /* 0x040fe20007ffe0ff */
        /* <DEDUP_REMOVED lines=12> */
[----:B------:R-:W-:Y:S01]  /*20630*/  FSEL R223, R165, -INF , !P4 ;  /* 0xff800000a5df7808 */ /* 0x000fe20006000000 */
[----:B------:R1:W-:Y:S01]  /*20640*/  STL [R1+0x3a8], R24 ;  /* 0x0003a81801007387 */ /* 0x0003e20000100800 */
[----:B------:R-:W-:-:S02]  /*20650*/  FSEL R167, R167, -INF , !P4 ;  /* 0xff800000a7a77808 */ /* 0x000fc40006000000 */
[----:B------:R-:W-:Y:S02]  /*20660*/  FMNMX R4, R162, R4, !PT ;  /* 0x00000004a2047209 */ /* 0x000fe40007800000 */
[----:B------:R-:W-:Y:S02]  /*20670*/  ISETP.GE.AND P4, PT, R3, UR58, PT ;  /* 0x0000003a03007c0c */ /* 0x000fe4000bf86270 */
[----:B------:R-:W-:Y:S02]  /*20680*/  IADD3 R3, R2, 0x31, RZ ;  /* 0x0000003102037810 */ /* 0x000fe40007ffe0ff */
[----:B------:R-:W-:Y:S01]  /*20690*/  FMNMX R4, R163, R4, !PT ;  /* 0x00000004a3047209 */ /* 0x000fe20007800000 */
[----:B-1----:R-:W4:Y:S01]  /*206a0*/  LDL.LU R24, [R1+0x38] ;  /* 0x0000380001187983 */ /* 0x002f220000300800 */
[----:B------:R-:W-:Y:S02]  /*206b0*/  FSEL R19, R168, -INF , !P3 ;  /* 0xff800000a8137808 */ /* 0x000fe40005800000 */
[----:B------:R-:W-:Y:S01]  /*206c0*/  FSEL R170, R170, -INF , !P3 ;  /* 0xff800000aaaa7808 */ /* 0x000fe20005800000 */
[----:B------:R1:W-:Y:S01]  /*206d0*/  STL [R1+0x3a4], R25 ;  /* 0x0003a41901007387 */ /* 0x0003e20000100800 */
[----:B------:R-:W-:Y:S01]  /*206e0*/  ISETP.GE.AND P3, PT, R3, UR58, PT ;  /* 0x0000003a03007c0c */ /* 0x000fe2000bf66270 */
[----:B------:R-:W-:Y:S01]  /*206f0*/  VIADD R3, R2, 0x38 ;  /* 0x0000003802037836 */ /* 0x000fe20000000000 */
[----:B------:R-:W-:-:S02]  /*20700*/  FMNMX R4, R166, R4, !PT ;  /* 0x00000004a6047209 */ /* 0x000fc40007800000 */
[----:B------:R-:W-:Y:S02]  /*20710*/  FSEL R14, R169, -INF , !P6 ;  /* 0xff800000a90e7808 */ /* 0x000fe40007000000 */
[----:B------:R-:W-:Y:S02]  /*20720*/  FSEL R171, R171, -INF , !P6 ;  /* 0xff800000abab7808 */ /* 0x000fe40007000000 */
[----:B------:R-:W-:Y:S01]  /*20730*/  ISETP.GE.AND P6, PT, R3, UR58, PT ;  /* 0x0000003a03007c0c */ /* 0x000fe2000bfc6270 */
[----:B-1----:R-:W4:Y:S01]  /*20740*/  LDL.LU R25, [R1+0x3c] ;  /* 0x00003c0001197983 */ /* 0x002f220000300800 */
[----:B------:R-:W-:Y:S02]  /*20750*/  FMNMX R4, R167, R4, !PT ;  /* 0x00000004a7047209 */ /* 0x000fe40007800000 */
[----:B------:R-:W-:Y:S01]  /*20760*/  IADD3 R3, R2, 0x39, RZ ;  /* 0x0000003902037810 */ /* 0x000fe20007ffe0ff */
[----:B------:R1:W-:Y:S01]  /*20770*/  STL [R1+0x3a0], R28 ;  /* 0x0003a01c01007387 */ /* 0x0003e20000100800 */
[----:B------:R-:W-:-:S02]  /*20780*/  FSEL R172, R172, -INF , !P5 ;  /* 0xff800000acac7808 */ /* 0x000fc40006800000 */
[----:B------:R-:W-:Y:S02]  /*20790*/  FSEL R174, R174, -INF , !P5 ;  /* 0xff800000aeae7808 */ /* 0x000fe40006800000 */
[----:B------:R-:W-:Y:S02]  /*207a0*/  ISETP.GE.AND P5, PT, R3, UR58, PT ;  /* 0x0000003a03007c0c */ /* 0x000fe4000bfa6270 */
[----:B------:R-:W-:Y:S02]  /*207b0*/  FMNMX R4, R170, R4, !PT ;  /* 0x00000004aa047209 */ /* 0x000fe40007800000 */
[----:B------:R-:W-:Y:S01]  /*207c0*/  IADD3 R3, R2, 0x40, RZ ;  /* 0x0000004002037810 */ /* 0x000fe20007ffe0ff */
[----:B-1----:R-:W4:Y:S01]  /*207d0*/  LDL.LU R28, [R1+0x48] ;  /* 0x00004800011c7983 */ /* 0x002f220000300800 */
[----:B------:R-:W-:Y:S02]  /*207e0*/  FSEL R168, R173, -INF , !P2 ;  /* 0xff800000ada87808 */ /* 0x000fe40005000000 */
[----:B------:R-:W-:Y:S01]  /*207f0*/  FSEL R175, R175, -INF , !P2 ;  /* 0xff800000afaf7808 */ /* 0x000fe20005000000 */
[----:B------:R1:W-:Y:S01]  /*20800*/  STL [R1+0x39c], R29 ;  /* 0x00039c1d01007387 */ /* 0x0003e20000100800 */
[----:B------:R-:W-:-:S02]  /*20810*/  FMNMX R4, R171, R4, !PT ;  /* 0x00000004ab047209 */ /* 0x000fc40007800000 */
[----:B------:R-:W-:Y:S01]  /*20820*/  ISETP.GE.AND P2, PT, R3, UR58, PT ;  /* 0x0000003a03007c0c */ /* 0x000fe2000bf46270 */
[----:B------:R-:W-:Y:S01]  /*20830*/  VIADD R3, R2, 0x41 ;  /* 0x0000004102037836 */ /* 0x000fe20000000000 */
[----:B------:R-:W-:Y:S02]  /*20840*/  FMNMX R4, R174, R4, !PT ;  /* 0x00000004ae047209 */ /* 0x000fe40007800000 */
[----:B------:R-:W-:Y:S02]  /*20850*/  FSEL R18, R176, -INF , !P4 ;  /* 0xff800000b0127808 */ /* 0x000fe40006000000 */
[----:B------:R-:W-:Y:S01]  /*20860*/  FSEL R178, R178, -INF , !P4 ;  /* 0xff800000b2b27808 */ /* 0x000fe20006000000 */
[----:B-1----:R-:W4:Y:S01]  /*20870*/  LDL.LU R29, [R1+0x4c] ;  /* 0x00004c00011d7983 */ /* 0x002f220000300800 */
[----:B------:R-:W-:Y:S02]  /*20880*/  ISETP.GE.AND P4, PT, R3, UR58, PT ;  /* 0x0000003a03007c0c */ /* 0x000fe4000bf86270 */
[----:B------:R-:W-:Y:S01]  /*20890*/  IADD3 R3, R2, 0x48, RZ ;  /* 0x0000004802037810 */ /* 0x000fe20007ffe0ff */
[----:B------:R1:W-:Y:S01]  /*208a0*/  STL [R1+0x398], R32 ;  /* 0x0003982001007387 */ /* 0x0003e20000100800 */
[----:B------:R-:W-:-:S02]  /*208b0*/  FMNMX R4, R175, R4, !PT ;  /* 0x00000004af047209 */ /* 0x000fc40007800000 */
[----:B------:R-:W-:Y:S02]  /*208c0*/  FSEL R164, R177, -INF , !P3 ;  /* 0xff800000b1a47808 */ /* 0x000fe40005800000 */
        /* <DEDUP_REMOVED lines=9> */
[----:B------:R-:W-:Y:S01]  /*20960*/  ISETP.GE.AND P6, PT, R3, UR58, PT ;  /* 0x0000003a03007c0c */ /* 0x000fe2000bfc6270 */
[----:B------:R-:W-:Y:S01]  /*20970*/  VIADD R3, R2, 0x50 ;  /* 0x0000005002037836 */ /* 0x000fe20000000000 */
[----:B------:R-:W-:Y:S02]  /*20980*/  FSEL R7, R183, -INF , !P5 ;  /* 0xff800000b7077808 */ /* 0x000fe40006800000 */
[----:B------:R-:W-:Y:S01]  /*20990*/  FMNMX R4, R182, R4, !PT ;  /* 0x00000004b6047209 */ /* 0x000fe20007800000 */
[----:B-1----:R-:W4:Y:S01]  /*209a0*/  LDL.LU R33, [R1+0x5c] ;  /* 0x00005c0001217983 */ /* 0x002f220000300800 */
[----:B------:R-:W-:Y:S02]  /*209b0*/  FSEL R216, R181, -INF , !P5 ;  /* 0xff800000b5d87808 */ /* 0x000fe40006800000 */
[----:B------:R-:W-:Y:S01]  /*209c0*/  ISETP.GE.AND P5, PT, R3, UR58, PT ;  /* 0x0000003a03007c0c */ /* 0x000fe2000bfa6270 */
[----:B------:R1:W-:Y:S01]  /*209d0*/  STL [R1+0x390], R36 ;  /* 0x0003902401007387 */ /* 0x0003e20000100800 */
[----:B------:R-:W-:-:S02]  /*209e0*/  IADD3 R3, R2, 0x51, RZ ;  /* 0x0000005102037810 */ /* 0x000fc40007ffe0ff */
[----:B------:R-:W-:Y:S02]  /*209f0*/  FSEL R186, R186, -INF , !P2 ;  /* 0xff800000baba7808 */ /* 0x000fe40005000000 */
[----:B------:R-:W-:Y:S02]  /*20a00*/  FMNMX R4, R7, R4, !PT ;  /* 0x0000000407047209 */ /* 0x000fe40007800000 */
[----:B------:R-:W-:Y:S02]  /*20a10*/  FSEL R160, R184, -INF , !P2 ;  /* 0xff800000b8a07808 */ /* 0x000fe40005000000 */
[----:B------:R-:W-:Y:S01]  /*20a20*/  ISETP.GE.AND P2, PT, R3, UR58, PT ;  /* 0x0000003a03007c0c */ /* 0x000fe2000bf46270 */
[----:B-1----:R-:W4:Y:S01]  /*20a30*/  LDL.LU R36, [R1+0x68] ;  /* 0x0000680001247983 */ /* 0x002f220000300800 */
[----:B------:R-:W-:Y:S02]  /*20a40*/  FSEL R187, R187, -INF , !P4 ;  /* 0xff800000bbbb7808 */ /* 0x000fe40006000000 */
[----:B------:R-:W-:Y:S01]  /*20a50*/  FMNMX R4, R186, R4, !PT ;  /* 0x00000004ba047209 */ /* 0x000fe20007800000 */
[----:B------:R1:W-:Y:S01]  /*20a60*/  STL [R1+0x38c], R37 ;  /* 0x00038c2501007387 */ /* 0x0003e20000100800 */
[----:B------:R-:W-:-:S02]  /*20a70*/  IADD3 R3, R2, 0x58, RZ ;  /* 0x0000005802037810 */ /* 0x000fc40007ffe0ff */
[----:B------:R-:W-:Y:S02]  /*20a80*/  LOP3.LUT R0, R0, 0xffffffdf, RZ, 0xc0, !PT ;  /* 0xffffffdf00007812 */ /* 0x000fe400078ec0ff */
[----:B------:R-:W-:Y:S02]  /*20a90*/  FSEL R16, R185, -INF , !P4 ;  /* 0xff800000b9107808 */ /* 0x000fe40006000000 */
[----:B------:R-:W-:Y:S02]  /*20aa0*/  FSEL R190, R190, -INF , !P3 ;  /* 0xff800000bebe7808 */ /* 0x000fe40005800000 */
[----:B------:R-:W-:Y:S01]  /*20ab0*/  FMNMX R4, R187, R4, !PT ;  /* 0x00000004bb047209 */ /* 0x000fe20007800000 */
[----:B-1----:R-:W4:Y:S01]  /*20ac0*/  LDL.LU R37, [R1+0x6c] ;  /* 0x00006c0001257983 */ /* 0x002f220000300800 */
[----:B------:R-:W-:Y:S01]  /*20ad0*/  ISETP.GE.AND P4, PT, R3, UR58, PT ;  /* 0x0000003a03007c0c */ /* 0x000fe2000bf86270 */
[----:B------:R-:W-:Y:S01]  /*20ae0*/  VIADD R3, R2, 0x59 ;  /* 0x0000005902037836 */ /* 0x000fe20000000000 */
[----:B------:R-:W-:Y:S01]  /*20af0*/  @P0 LOP3.LUT R0, R0, 0x20, RZ, 0xfc, !PT ;  /* 0x0000002000000812 */ /* 0x000fe200078efcff */
[----:B------:R1:W-:Y:S01]  /*20b00*/  STL [R1+0x388], R40 ;  /* 0x0003882801007387 */ /* 0x0003e20000100800 */
[----:B------:R-:W-:-:S02]  /*20b10*/  FSEL R191, R191, -INF , !P6 ;  /* 0xff800000bfbf7808 */ /* 0x000fc40007000000 */
[----:B------:R-:W-:Y:S02]  /*20b20*/  FMNMX R4, R190, R4, !PT ;  /* 0x00000004be047209 */ /* 0x000fe40007800000 */
[----:B------:R-:W-:Y:S02]  /*20b30*/  FSEL R23, R188, -INF , !P3 ;  /* 0xff800000bc177808 */ /* 0x000fe40005800000 */
[----:B------:R-:W-:Y:S02]  /*20b40*/  LOP3.LUT R0, R0, 0xffffffef, RZ, 0xc0, !PT ;  /* 0xffffffef00007812 */ /* 0x000fe400078ec0ff */
[----:B------:R-:W-:Y:S01]  /*20b50*/  ISETP.GE.AND P3, PT, R3, UR58, PT ;  /* 0x0000003a03007c0c */ /* 0x000fe2000bf66270 */
[----:B-1----:R-:W4:Y:S01]  /*20b60*/  LDL.LU R40, [R1+0x78] ;  /* 0x0000780001287983 */ /* 0x002f220000300800 */
[----:B------:R-:W-:Y:S02]  /*20b70*/  IADD3 R3, R2, 0x60, RZ ;  /* 0x0000006002037810 */ /* 0x000fe40007ffe0ff */
[----:B------:R-:W-:Y:S01]  /*20b80*/  FSEL R194, R194, -INF , !P5 ;  /* 0xff800000c2c27808 */ /* 0x000fe20006800000 */
[----:B------:R1:W-:Y:S01]  /*20b90*/  STL [R1+0x384], R41 ;  /* 0x0003842901007387 */ /* 0x0003e20000100800 */
[----:B------:R-:W-:-:S02]  /*20ba0*/  FMNMX R4, R191, R4, !PT ;  /* 0x00000004bf047209 */ /* 0x000fc40007800000 */
[----:B------:R-:W-:Y:S02]  /*20bb0*/  @P1 LOP3.LUT R0, R0, 0x10, RZ, 0xfc, !PT ;  /* 0x0000001000001812 */ /* 0x000fe400078efcff */
[----:B------:R-:W-:Y:S02]  /*20bc0*/  ISETP.GE.AND P1, PT, R3, UR58, PT ;  /* 0x0000003a03007c0c */ /* 0x000fe4000bf26270 */
[----:B------:R-:W-:Y:S02]  /*20bd0*/  FSEL R9, R195, -INF , !P2 ;  /* 0xff800000c3097808 */ /* 0x000fe40005000000 */
[----:B------:R-:W-:Y:S01]  /*20be0*/  FMNMX R4, R194, R4, !PT ;  /* 0x00000004c2047209 */ /* 0x000fe20007800000 */
[----:B-1----:R-:W4:Y:S01]  /*20bf0*/  LDL.LU R41, [R1+0x7c] ;  /* 0x00007c0001297983 */ /* 0x002f220000300800 */
[----:B------:R-:W-:Y:S02]  /*20c00*/  IADD3 R3, R2, 0x61, RZ ;  /* 0x0000006102037810 */ /* 0x000fe40007ffe0ff */
[----:B------:R-:W-:Y:S01]  /*20c10*/  FSEL R11, R198, -INF , !P4 ;  /* 0xff800000c60b7808 */ /* 0x000fe20006000000 */
[----:B------:R1:W-:Y:S01]  /*20c20*/  STL [R1+0x380], R44 ;  /* 0x0003802c01007387 */ /* 0x0003e20000100800 */
[----:B------:R-:W-:-:S02]  /*20c30*/  FMNMX R4, R9, R4, !PT ;  /* 0x0000000409047209 */ /* 0x000fc40007800000 */
[----:B------:R-:W-:Y:S01]  /*20c40*/  ISETP.GE.AND P0, PT, R3, UR58, PT ;  /* 0x0000003a03007c0c */ /* 0x000fe2000bf06270 */
[----:B------:R-:W-:Y:S01]  /*20c50*/  VIADD R3, R2, 0x68 ;  /* 0x0000006802037836 */ /* 0x000fe20000000000 */
[----:B------:R-:W-:Y:S02]  /*20c60*/  FSEL R10, R199, -INF , !P3 ;  /* 0xff800000c70a7808 */ /* 0x000fe40005800000 */
[----:B------:R-:W-:Y:S02]  /*20c70*/  FMNMX R4, R11, R4, !PT ;  /* 0x000000040b047209 */ /* 0x000fe40007800000 */
[----:B------:R-:W-:Y:S01]  /*20c80*/  FSEL R21, R193, -INF , !P2 ;  /* 0xff800000c1157808 */ /* 0x000fe20005000000 */
[----:B-1----:R-:W4:Y:S01]  /*20c90*/  LDL.LU R44, [R1+0x88] ;  /* 0x00008800012c7983 */ /* 0x002f220000300800 */
[----:B------:R-:W-:Y:S02]  /*20ca0*/  LOP3.LUT R0, R0, 0xfffffffd, RZ, 0xc0, !PT ;  /* 0xfffffffd00007812 */ /* 0x000fe400078ec0ff */
[----:B------:R-:W-:Y:S01]  /*20cb0*/  ISETP.GE.AND P2, PT, R3, UR58, PT ;  /* 0x0000003a03007c0c */ /* 0x000fe2000bf46270 */
[----:B------:R1:W-:Y:S01]  /*20cc0*/  STL [R1+0x37c], R45 ;  /* 0x00037c2d01007387 */ /* 0x0003e20000100800 */
[----:B------:R-:W-:-:S02]  /*20cd0*/  FSEL R12, R202, -INF , !P1 ;  /* 0xff800000ca0c7808 */ /* 0x000fc40004800000 */
[----:B------:R-:W-:Y:S02]  /*20ce0*/  IADD3 R3, R2, 0x69, RZ ;  /* 0x0000006902037810 */ /* 0x000fe40007ffe0ff */
[----:B------:R-:W-:Y:S02]  /*20cf0*/  FMNMX R4, R10, R4, !PT ;  /* 0x000000040a047209 */ /* 0x000fe40007800000 */
[----:B------:R-:W-:Y:S02]  /*20d00*/  @P1 LOP3.LUT R0, R0, 0x2, RZ, 0xfc, !PT ;  /* 0x0000000200001812 */ /* 0x000fe400078efcff */
[----:B------:R-:W-:Y:S01]  /*20d10*/  ISETP.GE.AND P1, PT, R3, UR58, PT ;  /* 0x0000003a03007c0c */ /* 0x000fe2000bf26270 */
[----:B-1----:R-:W4:Y:S01]  /*20d20*/  LDL.LU R45, [R1+0x8c] ;  /* 0x00008c00012d7983 */ /* 0x002f220000300800 */
[----:B------:R-:W-:Y:S02]  /*20d30*/  FSEL R203, R203, -INF , !P0 ;  /* 0xff800000cbcb7808 */ /* 0x000fe40004000000 */
[----:B------:R-:W-:Y:S01]  /*20d40*/  FMNMX R4, R12, R4, !PT ;  /* 0x000000040c047209 */ /* 0x000fe20007800000 */
[----:B------:R1:W-:Y:S01]  /*20d50*/  STL [R1+0x378], R48 ;  /* 0x0003783001007387 */ /* 0x0003e20000100800 */
[----:B------:R-:W-:-:S02]  /*20d60*/  IADD3 R3, R2, 0x70, RZ ;  /* 0x0000007002037810 */ /* 0x000fc40007ffe0ff */
[----:B------:R-:W-:Y:S02]  /*20d70*/  FSEL R206, R206, -INF , !P2 ;  /* 0xff800000cece7808 */ /* 0x000fe40005000000 */
[----:B------:R-:W-:Y:S02]  /*20d80*/  FMNMX R4, R203, R4, !PT ;  /* 0x00000004cb047209 */ /* 0x000fe40007800000 */
[----:B------:R-:W-:Y:S02]  /*20d90*/  FSEL R156, R197, -INF , !P3 ;  /* 0xff800000c59c7808 */ /* 0x000fe40005800000 */
[----:B------:R-:W-:Y:S01]  /*20da0*/  ISETP.GE.AND P3, PT, R3, UR58, PT ;  /* 0x0000003a03007c0c */ /* 0x000fe2000bf66270 */
[----:B------:R-:W-:Y:S01]  /*20db0*/  VIADD R3, R2, 0x71 ;  /* 0x0000007102037836 */ /* 0x000fe20000000000 */
[----:B------:R-:W-:Y:S01]  /*20dc0*/  FSEL R207, R207, -INF , !P1 ;  /* 0xff800000cfcf7808 */ /* 0x000fe20004800000 */
[----:B-1----:R-:W4:Y:S01]  /*20dd0*/  LDL.LU R48, [R1+0x98] ;  /* 0x0000980001307983 */ /* 0x002f220000300800 */
[----:B------:R-:W-:-:S02]  /*20de0*/  FMNMX R4, R206, R4, !PT ;  /* 0x00000004ce047209 */ /* 0x000fc40007800000 */
[----:B------:R-:W-:Y:S01]  /*20df0*/  FSEL R154, R196, -INF , !P4 ;  /* 0xff800000c49a7808 */ /* 0x000fe20006000000 */
[----:B------:R1:W-:Y:S01]  /*20e00*/  STL [R1+0x374], R49 ;  /* 0x0003743101007387 */ /* 0x0003e20000100800 */
[----:B------:R-:W-:Y:S02]  /*20e10*/  ISETP.GE.AND P4, PT, R3, UR58, PT ;  /* 0x0000003a03007c0c */ /* 0x000fe4000bf86270 */
[----:B------:R-:W-:Y:S02]  /*20e20*/  FSEL R210, R210, -INF , !P3 ;  /* 0xff800000d2d27808 */ /* 0x000fe40005800000 */
[----:B------:R-:W-:Y:S02]  /*20e30*/  FMNMX R4, R207, R4, !PT ;  /* 0x00000004cf047209 */ /* 0x000fe40007800000 */
[----:B------:R-:W-:Y:S02]  /*20e40*/  IADD3 R3, R2, 0x78, RZ ;  /* 0x0000007802037810 */ /* 0x000fe40007ffe0ff */
[----:B------:R-:W-:Y:S01]  /*20e50*/  FSEL R22, R192, -INF , !P5 ;  /* 0xff800000c0167808 */ /* 0x000fe20006800000 */
[----:B-1----:R-:W4:Y:S01]  /*20e60*/  LDL.LU R49, [R1+0x9c] ;  /* 0x00009c0001317983 */ /* 0x002f220000300800 */
[----:B------:R-:W-:-:S02]  /*20e70*/  FSEL R211, R211, -INF , !P4 ;  /* 0xff800000d3d37808 */ /* 0x000fc40006000000 */
[----:B------:R-:W-:Y:S01]  /*20e80*/  FMNMX R4, R210, R4, !PT ;  /* 0x00000004d2047209 */ /* 0x000fe20007800000 */
[----:B------:R1:W-:Y:S01]  /*20e90*/  STL [R1+0x370], R52 ;  /* 0x0003703401007387 */ /* 0x0003e20000100800 */
[----:B------:R-:W-:Y:S02]  /*20ea0*/  IADD3 R6, R2, 0x79, RZ ;  /* 0x0000007902067810 */ /* 0x000fe40007ffe0ff */
[----:B------:R-:W-:Y:S02]  /*20eb0*/  ISETP.GE.AND P5, PT, R3, UR58, PT ;  /* 0x0000003a03007c0c */ /* 0x000fe4000bfa6270 */
[----:B------:R-:W-:Y:S02]  /*20ec0*/  FSEL R157, R189, -INF , !P6 ;  /* 0xff800000bd9d7808 */ /* 0x000fe40007000000 */
[----:B------:R-:W-:Y:S02]  /*20ed0*/  FSEL R214, R214, -INF , !P5 ;  /* 0xff800000d6d67808 */ /* 0x000fe40006800000 */
[----:B------:R-:W-:Y:S01]  /*20ee0*/  FMNMX R4, R211, R4, !PT ;  /* 0x00000004d3047209 */ /* 0x000fe20007800000 */
[----:B-1----:R-:W4:Y:S01]  /*20ef0*/  LDL.LU R52, [R1+0xa8] ;  /* 0x0000a80001347983 */ /* 0x002f220000300800 */
[----:B------:R-:W-:-:S02]  /*20f00*/  ISETP.GE.AND P6, PT, R6, UR58, PT ;  /* 0x0000003a06007c0c */ /* 0x000fc4000bfc6270 */
[----:B------:R-:W-:Y:S01]  /*20f10*/  FMNMX R4, R214, R4, !PT ;  /* 0x00000004d6047209 */ /* 0x000fe20007800000 */
[----:B------:R1:W-:Y:S01]  /*20f20*/  STL [R1+0x36c], R53 ;  /* 0x00036c3501007387 */ /* 0x0003e20000100800 */
[----:B------:R-:W-:-:S04]  /*20f30*/  FSEL R215, R215, -INF , !P6 ;  /* 0xff800000d7d77808 */ /* 0x000fc80007000000 */
[----:B------:R-:W-:-:S05]  /*20f40*/  FMNMX R4, R215, R4, !PT ;  /* 0x00000004d7047209 */ /* 0x000fca0007800000 */
[----:B------:R-:W2:Y:S01]  /*20f50*/  SHFL.BFLY PT, R3, R4, 0x1, 0x1f ;  /* 0x0c201f0004037f89 */ /* 0x000ea200000e0000 */
[----:B------:R-:W-:Y:S02]  /*20f60*/  LOP3.LUT R0, R0, 0xffffffbf, RZ, 0xc0, !PT ;  /* 0xffffffbf00007812 */ /* 0x000fe400078ec0ff */
[----:B------:R-:W-:Y:S01]  /*20f70*/  FSEL R204, R204, -INF , !P2 ;  /* 0xff800000cccc7808 */ /* 0x000fe20005000000 */
[----:B-1----:R-:W4:Y:S01]  /*20f80*/  LDL.LU R53, [R1+0xac] ;  /* 0x0000ac0001357983 */ /* 0x002f220000300800 */
[----:B------:R-:W-:-:S03]  /*20f90*/  @P0 LOP3.LUT R0, R0, 0x40, RZ, 0xfc, !PT ;  /* 0x0000004000000812 */ /* 0x000fc600078efcff */
[----:B------:R1:W-:Y:S01]  /*20fa0*/  STL [R1+0x368], R56 ;  /* 0x0003683801007387 */ /* 0x0003e20000100800 */
[----:B--2---:R-:W-:-:S03]  /*20fb0*/  FMNMX R4, R4, R3, !PT ;  /* 0x0000000304047209 */ /* 0x004fc60007800000 */
[----:B-1----:R-:W2:Y:S04]  /*20fc0*/  LDL.LU R56, [R1+0xb8] ;  /* 0x0000b80001387983 */ /* 0x002ea80000300800 */
[----:B------:R-:W1:Y:S01]  /*20fd0*/  SHFL.BFLY PT, R3, R4, 0x2, 0x1f ;  /* 0x0c401f0004037f89 */ /* 0x000e6200000e0000 */
[C---:B------:R-:W-:Y:S02]  /*20fe0*/  LOP3.LUT P0, RZ, R0.reuse, 0x2, RZ, 0xc0, !PT ;  /* 0x0000000200ff7812 */ /* 0x040fe4000780c0ff */
[----:B------:R-:W-:Y:S01]  /*20ff0*/  LOP3.LUT R0, R0, 0xffffff7f, RZ, 0xc0, !PT ;  /* 0xffffff7f00007812 */ /* 0x000fe200078ec0ff */
[----:B------:R3:W-:Y:S10]  /*21000*/  STL [R1+0x364], R57 ;  /* 0x0003643901007387 */ /* 0x0007f40000100800 */
[----:B------:R-:W-:Y:S01]  /*21010*/  @P0 LOP3.LUT R0, R0, 0x80, RZ, 0xfc, !PT ;  /* 0x0000008000000812 */ /* 0x000fe200078efcff */
[----:B---3--:R-:W3:Y:S04]  /*21020*/  LDL.LU R57, [R1+0xbc] ;  /* 0x0000bc0001397983 */ /* 0x008ee80000300800 */
[----:B------:R1:W-:Y:S02]  /*21030*/  STL [R1+0x360], R60 ;  /* 0x0003603c01007387 */ /* 0x0003e40000100800 */
[----:B-1----:R-:W-:-:S04]  /*21040*/  FMNMX R4, R4, R3, !PT ;  /* 0x0000000304047209 */ /* 0x002fc80007800000 */
[C---:B------:R-:W-:Y:S01]  /*21050*/  FSETP.NEU.AND P0, PT, R4.reuse, -INF , PT ;  /* 0xff8000000400780b */ /* 0x040fe20003f0d000 */
[----:B------:R-:W3:Y:S03]  /*21060*/  LDL.LU R60, [R1+0xc8] ;  /* 0x0000c800013c7983 */ /* 0x000ee60000300800 */
[----:B------:R-:W-:Y:S01]  /*21070*/  FSEL R6, R4, RZ, P0 ;  /* 0x000000ff04067208 */ /* 0x000fe20000000000 */
[----:B------:R1:W-:Y:S04]  /*21080*/  STL [R1+0x35c], R61 ;  /* 0x00035c3d01007387 */ /* 0x0003e80000100800 */
[----:B------:R-:W-:-:S04]  /*21090*/  FMUL R3, R6, UR6 ;  /* 0x0000000606037c20 */ /* 0x000fc80008400000 */
[----:B------:R-:W-:Y:S01]  /*210a0*/  FFMA R5, R5, UR6, -R3 ;  /* 0x0000000605057c23 */ /* 0x000fe20008000803 */
[----:B------:R-:W-:Y:S01]  /*210b0*/  LOP3.LUT P0, RZ, R0, 0x80, RZ, 0xc0, !PT ;  /* 0x0000008000ff7812 */ /* 0x000fe2000780c0ff */
[----:B-1----:R-:W3:Y:S03]  /*210c0*/  LDL.LU R61, [R1+0xcc] ;  /* 0x0000cc00013d7983 */ /* 0x002ee60000300800 */
[----:B------:R-:W-:Y:S01]  /*210d0*/  FSETP.GEU.AND P2, PT, R5, -126, PT ;  /* 0xc2fc00000500780b */ /* 0x000fe20003f4e000 */
[----:B------:R1:W-:Y:S01]  /*210e0*/  STL [R1+0x358], R64 ;  /* 0x0003584001007387 */ /* 0x0003e20000100800 */
[----:B------:R-:W-:-:S11]  /*210f0*/  FSEL R15, R200, -INF , !P0 ;  /* 0xff800000c80f7808 */ /* 0x000fd60004000000 */
[----:B------:R-:W-:Y:S01]  /*21100*/  @!P2 FMUL R5, R5, 0.5 ;  /* 0x3f0000000505a820 */ /* 0x000fe20000400000 */
[----:B-1----:R-:W3:Y:S03]  /*21110*/  LDL.LU R64, [R1+0xd8] ;  /* 0x0000d80001407983 */ /* 0x002ee60000300800 */
[----:B------:R1:W1:Y:S01]  /*21120*/  MUFU.EX2 R189, R5 ;  /* 0x0000000500bd7308 */ /* 0x0002620000000800 */
[----:B------:R-:W-:Y:S01]  /*21130*/  LOP3.LUT P0, RZ, R0, 0x40, RZ, 0xc0, !PT ;  /* 0x0000004000ff7812 */ /* 0x000fe2000780c0ff */
[----:B------:R1:W-:Y:S02]  /*21140*/  STL [R1+0x354], R65 ;  /* 0x0003544101007387 */ /* 0x0003e40000100800 */
[----:B-1----:R-:W-:Y:S01]  /*21150*/  FFMA R5, R155, UR6, -R3 ;  /* 0x000000069b057c23 */ /* 0x002fe20008000803 */
[----:B------:R-:W-:-:S04]  /*21160*/  @!P2 FMUL R189, R189, R189 ;  /* 0x000000bdbdbda220 */ /* 0x000fc80000400000 */
[----:B------:R-:W-:Y:S01]  /*21170*/  FSETP.GEU.AND P2, PT, R5, -126, PT ;  /* 0xc2fc00000500780b */ /* 0x000fe20003f4e000 */
[----:B------:R-:W3:Y:S01]  /*21180*/  LDL.LU R65, [R1+0xdc] ;  /* 0x0000dc0001417983 */ /* 0x000ee20000300800 */
[----:B------:R-:W-:-:S03]  /*21190*/  FSEL R152, R201, -INF , !P0 ;  /* 0xff800000c9987808 */ /* 0x000fc60004000000 */
[----:B------:R1:W-:Y:S08]  /*211a0*/  STL [R1+0x350], R68 ;  /* 0x0003504401007387 */ /* 0x0003f00000100800 */
[----:B------:R-:W-:Y:S01]  /*211b0*/  @!P2 FMUL R5, R5, 0.5 ;  /* 0x3f0000000505a820 */ /* 0x000fe20000400000 */
[----:B-1----:R-:W3:Y:S03]  /*211c0*/  LDL.LU R68, [R1+0xe8] ;  /* 0x0000e80001447983 */ /* 0x002ee60000300800 */
[----:B------:R1:W1:Y:S01]  /*211d0*/  MUFU.EX2 R181, R5 ;  /* 0x0000000500b57308 */ /* 0x0002620000000800 */
[----:B------:R1:W-:Y:S02]  /*211e0*/  STL [R1+0x34c], R69 ;  /* 0x00034c4501007387 */ /* 0x0003e40000100800 */
[----:B-1----:R-:W-:-:S02]  /*211f0*/  FFMA R5, R158, UR6, -R3 ;  /* 0x000000069e057c23 */ /* 0x002fc40008000803 */
[----:B------:R-:W3:Y:S04]  /*21200*/  LDL.LU R69, [R1+0xec] ;  /* 0x0000ec0001457983 */ /* 0x000ee80000300800 */
[----:B------:R1:W-:Y:S01]  /*21210*/  STL [R1+0x348], R72 ;  /* 0x0003484801007387 */ /* 0x0003e20000100800 */
[----:B------:R-:W-:Y:S01]  /*21220*/  @!P2 FMUL R181, R181, R181 ;  /* 0x000000b5b5b5a220 */ /* 0x000fe20000400000 */
[C---:B------:R-:W-:Y:S02]  /*21230*/  FSETP.GEU.AND P2, PT, R5.reuse, -126, PT ;  /* 0xc2fc00000500780b */ /* 0x040fe40003f4e000 */
[----:B-1----:R-:W3:Y:S04]  /*21240*/  LDL.LU R72, [R1+0xf8] ;  /* 0x0000f80001487983 */ /* 0x002ee80000300800 */
[----:B------:R1:W-:Y:S07]  /*21250*/  STL [R1+0x344], R73 ;  /* 0x0003444901007387 */ /* 0x0003ee0000100800 */
[----:B------:R-:W-:-:S04]  /*21260*/  @!P2 FMUL R5, R5, 0.5 ;  /* 0x3f0000000505a820 */ /* 0x000fc80000400000 */
[----:B------:R1:W1:Y:S02]  /*21270*/  MUFU.EX2 R161, R5 ;  /* 0x0000000500a17308 */ /* 0x0002640000000800 */
[----:B-1----:R-:W3:Y:S01]  /*21280*/  LDL.LU R73, [R1+0xfc] ;  /* 0x0000fc0001497983 */ /* 0x002ee20000300800 */
[----:B------:R-:W-:-:S03]  /*21290*/  FFMA R5, R159, UR6, -R3 ;  /* 0x000000069f057c23 */ /* 0x000fc60008000803 */
[----:B------:R1:W-:Y:S01]  /*212a0*/  STL [R1+0x340], R76 ;  /* 0x0003404c01007387 */ /* 0x0003e20000100800 */
[----:B------:R-:W-:Y:S01]  /*212b0*/  @!P2 FMUL R161, R161, R161 ;  /* 0x000000a1a1a1a220 */ /* 0x000fe20000400000 */
[C---:B------:R-:W-:Y:S02]  /*212c0*/  FSETP.GEU.AND P2, PT, R5.reuse, -126, PT ;  /* 0xc2fc00000500780b */ /* 0x040fe40003f4e000 */
[----:B-1----:R-:W3:Y:S04]  /*212d0*/  LDL.LU R76, [R1+0x108] ;  /* 0x00010800014c7983 */ /* 0x002ee80000300800 */
[----:B------:R1:W-:Y:S07]  /*212e0*/  STL [R1+0x33c], R77 ;  /* 0x00033c4d01007387 */ /* 0x0003ee0000100800 */
[----:B------:R-:W-:Y:S01]  /*212f0*/  @!P2 FMUL R5, R5, 0.5 ;  /* 0x3f0000000505a820 */ /* 0x000fe20000400000 */
[----:B-1----:R-:W3:Y:S03]  /*21300*/  LDL.LU R77, [R1+0x10c] ;  /* 0x00010c00014d7983 */ /* 0x002ee60000300800 */
[----:B------:R1:W1:Y:S01]  /*21310*/  MUFU.EX2 R183, R5 ;  /* 0x0000000500b77308 */ /* 0x0002620000000800 */
[----:B------:R1:W-:Y:S02]  /*21320*/  STL [R1+0x338], R80 ;  /* 0x0003385001007387 */ /* 0x0003e40000100800 */
[----:B-1----:R-:W-:-:S02]  /*21330*/  FFMA R5, R162, UR6, -R3 ;  /* 0x00000006a2057c23 */ /* 0x002fc40008000803 */
[----:B------:R-:W3:Y:S01]  /*21340*/  LDL.LU R80, [R1+0x118] ;  /* 0x0001180001507983 */ /* 0x000ee20000300800 */
[----:B------:R-:W-:Y:S02]  /*21350*/  @!P2 FMUL R183, R183, R183 ;  /* 0x000000b7b7b7a220 */ /* 0x000fe40000400000 */
[C---:B------:R-:W-:Y:S01]  /*21360*/  FSETP.GEU.AND P2, PT, R5.reuse, -126, PT ;  /* 0xc2fc00000500780b */ /* 0x040fe20003f4e000 */
[----:B------:R1:W-:Y:S04]  /*21370*/  STL [R1+0x334], R81 ;  /* 0x0003345101007387 */ /* 0x0003e80000100800 */
[----:B-1----:R-:W3:Y:S08]  /*21380*/  LDL.LU R81, [R1+0x11c] ;  /* 0x00011c0001517983 */ /* 0x002ef00000300800 */
[----:B------:R-:W-:Y:S01]  /*21390*/  @!P2 FMUL R5, R5, 0.5 ;  /* 0x3f0000000505a820 */ /* 0x000fe20000400000 */
[----:B------:R1:W-:Y:S03]  /*213a0*/  STL [R1+0x330], R84 ;  /* 0x0003305401007387 */ /* 0x0003e60000100800 */
        /* <DEDUP_REMOVED lines=8> */
[----:B------:R-:W-:-:S04]  /*21430*/  @!P2 FMUL R5, R5, 0.5 ;  /* 0x3f0000000505a820 */ /* 0x000fc80000400000 */
[----:B------:R1:W1:Y:S02]  /*21440*/  MUFU.EX2 R177, R5 ;  /* 0x0000000500b17308 */ /* 0x0002640000000800 */
[----:B-1----:R-:W3:Y:S04]  /*21450*/  LDL.LU R88, [R1+0x138] ;  /* 0x0001380001587983 */ /* 0x002ee80000300800 */
[----:B------:R1:W-:Y:S01]  /*21460*/  STL [R1+0x324], R89 ;  /* 0x0003245901007387 */ /* 0x0003e20000100800 */
[----:B------:R-:W-:-:S03]  /*21470*/  FFMA R5, R166, UR6, -R3 ;  /* 0x00000006a6057c23 */ /* 0x000fc60008000803 */
[----:B-1----:R-:W3:Y:S01]  /*21480*/  LDL.LU R89, [R1+0x13c] ;  /* 0x00013c0001597983 */ /* 0x002ee20000300800 */
[----:B------:R-:W-:Y:S01]  /*21490*/  @!P2 FMUL R177, R177, R177 ;  /* 0x000000b1b1b1a220 */ /* 0x000fe20000400000 */
[C---:B------:R-:W-:Y:S02]  /*214a0*/  FSETP.GEU.AND P2, PT, R5.reuse, -126, PT ;  /* 0xc2fc00000500780b */ /* 0x040fe40003f4e000 */
[----:B------:R1:W-:Y:S04]  /*214b0*/  STL [R1+0x320], R92 ;  /* 0x0003205c01007387 */ /* 0x0003e80000100800 */
[----:B-1----:R-:W3:Y:S07]  /*214c0*/  LDL.LU R92, [R1+0x148] ;  /* 0x00014800015c7983 */ /* 0x002eee0000300800 */
[----:B------:R-:W-:Y:S01]  /*214d0*/  @!P2 FMUL R5, R5, 0.5 ;  /* 0x3f0000000505a820 */ /* 0x000fe20000400000 */
[----:B------:R1:W-:Y:S03]  /*214e0*/  STL [R1+0x31c], R93 ;  /* 0x00031c5d01007387 */ /* 0x0003e60000100800 */
[----:B------:R4:W2:Y:S01]  /*214f0*/  MUFU.EX2 R202, R5 ;  /* 0x0000000500ca7308 */ /* 0x0008a20000000800 */
[----:B-1----:R-:W3:Y:S01]  /*21500*/  LDL.LU R93, [R1+0x14c] ;  /* 0x00014c00015d7983 */ /* 0x002ee20000300800 */
[----:B----4-:R-:W-:-:S03]  /*21510*/  FFMA R5, R167, UR6, -R3 ;  /* 0x00000006a7057c23 */ /* 0x010fc60008000803 */
[----:B------:R1:W-:Y:S01]  /*21520*/  STL [R1+0x318], R96 ;  /* 0x0003186001007387 */ /* 0x0003e20000100800 */
[----:B--2---:R-:W-:Y:S01]  /*21530*/  @!P2 FMUL R202, R202, R202 ;  /* 0x000000cacacaa220 */ /* 0x004fe20000400000 */
[C---:B------:R-:W-:Y:S02]  /*21540*/  FSETP.GEU.AND P2, PT, R5.reuse, -126, PT ;  /* 0xc2fc00000500780b */ /* 0x040fe40003f4e000 */
[----:B-1----:R-:W2:Y:S04]  /*21550*/  LDL.LU R96, [R1+0x158] ;  /* 0x0001580001607983 */ /* 0x002ea80000300800 */
[----:B------:R1:W-:Y:S07]  /*21560*/  STL [R1+0x314], R97 ;  /* 0x0003146101007387 */ /* 0x0003ee0000100800 */
[----:B------:R-:W-:-:S04]  /*21570*/  @!P2 FMUL R5, R5, 0.5 ;  /* 0x3f0000000505a820 */ /* 0x000fc80000400000 */
[----:B------:R4:W4:Y:S01]  /*21580*/  MUFU.EX2 R179, R5 ;  /* 0x0000000500b37308 */ /* 0x0009220000000800 */
[----:B-1----:R-:W2:Y:S04]  /*21590*/  LDL.LU R97, [R1+0x15c] ;  /* 0x00015c0001617983 */ /* 0x002ea80000300800 */
[----:B------:R1:W-:Y:S01]  /*215a0*/  STL [R1+0x310], R100 ;  /* 0x0003106401007387 */ /* 0x0003e20000100800 */
[----:B----4-:R-:W-:-:S03]  /*215b0*/  FFMA R5, R170, UR6, -R3 ;  /* 0x00000006aa057c23 */ /* 0x010fc60008000803 */
[----:B-1----:R-:W4:Y:S01]  /*215c0*/  LDL.LU R100, [R1+0x168] ;  /* 0x0001680001647983 */ /* 0x002f220000300800 */
[----:B------:R-:W-:Y:S01]  /*215d0*/  @!P2 FMUL R179, R179, R179 ;  /* 0x000000b3b3b3a220 */ /* 0x000fe20000400000 */
[C---:B------:R-:W-:Y:S02]  /*215e0*/  FSETP.GEU.AND P2, PT, R5.reuse, -126, PT ;  /* 0xc2fc00000500780b */ /* 0x040fe40003f4e000 */
[----:B------:R1:W-:Y:S04]  /*215f0*/  STL [R1+0x30c], R101 ;  /* 0x00030c6501007387 */ /* 0x0003e80000100800 */
[----:B-1----:R-:W4:Y:S07]  /*21600*/  LDL.LU R101, [R1+0x1fc] ;  /* 0x0001fc0001657983 */ /* 0x002f2e0000300800 */
[----:B------:R-:W-:Y:S01]  /*21610*/  @!P2 FMUL R5, R5, 0.5 ;  /* 0x3f0000000505a820 */ /* 0x000fe20000400000 */
[----:B------:R1:W-:Y:S03]  /*21620*/  STL [R1+0x308], R104 ;  /* 0x0003086801007387 */ /* 0x0003e60000100800 */
[----:B------:R1:W1:Y:S02]  /*21630*/  MUFU.EX2 R201, R5 ;  /* 0x0000000500c97308 */ /* 0x0002640000000800 */
[----:B-1----:R-:W4:Y:S01]  /*21640*/  LDL.LU R104, [R1+0x4] ;  /* 0x0000040001687983 */ /* 0x002f220000300800 */
[----:B------:R-:W-:-:S03]  /*21650*/  FFMA R5, R171, UR6, -R3 ;  /* 0x00000006ab057c23 */ /* 0x000fc60008000803 */
[----:B------:R1:W-:Y:S01]  /*21660*/  STL [R1+0x304], R105 ;  /* 0x0003046901007387 */ /* 0x0003e20000100800 */
[----:B------:R-:W-:Y:S01]  /*21670*/  @!P2 FMUL R201, R201, R201 ;  /* 0x000000c9c9c9a220 */ /* 0x000fe20000400000 */
[C---:B------:R-:W-:Y:S02]  /*21680*/  FSETP.GEU.AND P2, PT, R5.reuse, -126, PT ;  /* 0xc2fc00000500780b */ /* 0x040fe40003f4e000 */
[----:B-1----:R-:W4:Y:S04]  /*21690*/  LDL.LU R105, [R1+0x10] ;  /* 0x0000100001697983 */ /* 0x002f280000300800 */
[----:B------:R1:W-:Y:S07]  /*216a0*/  STL [R1+0x300], R108 ;  /* 0x0003006c01007387 */ /* 0x0003ee0000100800 */
[----:B------:R-:W-:-:S04]  /*216b0*/  @!P2 FMUL R5, R5, 0.5 ;  /* 0x3f0000000505a820 */ /* 0x000fc80000400000 */
[----:B------:R1:W1:Y:S02]  /*216c0*/  MUFU.EX2 R173, R5 ;  /* 0x0000000500ad7308 */ /* 0x0002640000000800 */
[----:B-1----:R-:W4:Y:S04]  /*216d0*/  LDL.LU R108, [R1+0x14] ;  /* 0x00001400016c7983 */ /* 0x002f280000300800 */
[----:B------:R1:W-:Y:S01]  /*216e0*/  STL [R1+0x2fc], R109 ;  /* 0x0002fc6d01007387 */ /* 0x0003e20000100800 */
[----:B------:R-:W-:-:S03]  /*216f0*/  FFMA R5, R174, UR6, -R3 ;  /* 0x00000006ae057c23 */ /* 0x000fc60008000803 */
[----:B-1----:R-:W4:Y:S01]  /*21700*/  LDL.LU R109, [R1+0x20] ;  /* 0x00002000016d7983 */ /* 0x002f220000300800 */
[----:B------:R-:W-:Y:S01]  /*21710*/  @!P2 FMUL R173, R173, R173 ;  /* 0x000000adadada220 */ /* 0x000fe20000400000 */
[----:B------:R-:W-:Y:S02]  /*21720*/  FSETP.GEU.AND P2, PT, R5, -126, PT ;  /* 0xc2fc00000500780b */ /* 0x000fe40003f4e000 */
[----:B------:R1:W-:Y:S01]  /*21730*/  STL [R1+0x2f8], R112 ;  /* 0x0002f87001007387 */ /* 0x0003e20000100800 */
[----:B------:R-:W-:-:S03]  /*21740*/  FSEL R205, R205, -INF , !P1 ;  /* 0xff800000cdcd7808 */ /* 0x000fc60004800000 */
        /* <DEDUP_REMOVED lines=15> */
[----:B------:R-:W-:Y:S01]  /*21840*/  FFMA R5, R178, UR6, -R3 ;  /* 0x00000006b2057c23 */ /* 0x000fe20008000803 */
[----:B------:R-:W-:Y:S02]  /*21850*/  FSEL R209, R209, -INF , !P4 ;  /* 0xff800000d1d17808 */ /* 0x000fe40006000000 */
[----:B-1----:R-:W4:Y:S01]  /*21860*/  LDL.LU R120, [R1+0x44] ;  /* 0x0000440001787983 */ /* 0x002f220000300800 */
[----:B------:R-:W-:Y:S01]  /*21870*/  @!P2 FMUL R175, R175, R175 ;  /* 0x000000afafafa220 */ /* 0x000fe20000400000 */
[----:B------:R-:W-:-:S02]  /*21880*/  FSETP.GEU.AND P2, PT, R5, -126, PT ;  /* 0xc2fc00000500780b */ /* 0x000fc40003f4e000 */
        /* <DEDUP_REMOVED lines=15> */
[----:B-1----:R-:W4:Y:S01]  /*21980*/  LDL.LU R128, [R1+0x64] ;  /* 0x0000640001807983 */ /* 0x002f220000300800 */
[----:B------:R-:W-:-:S03]  /*21990*/  FSEL R213, R213, -INF , !P6 ;  /* 0xff800000d5d57808 */ /* 0x000fc60007000000 */
[----:B------:R1:W-:Y:S01]  /*219a0*/  STL [R1+0x2d4], R129 ;  /* 0x0002d48101007387 */ /* 0x0003e20000100800 */
[----:B------:R-:W-:-:S03]  /*219b0*/  FFMA R5, R182, UR6, -R3 ;  /* 0x00000006b6057c23 */ /* 0x000fc60008000803 */
        /* <DEDUP_REMOVED lines=16> */
[----:B------:R3:W2:Y:S01]  /*21ac0*/  MUFU.EX2 R171, R5 ;  /* 0x0000000500ab7308 */ /* 0x0006a20000000800 */
[----:B-1----:R-:W4:Y:S04]  /*21ad0*/  LDL.LU R137, [R1+0x90] ;  /* 0x0000900001897983 */ /* 0x002f280000300800 */
[----:B------:R1:W-:Y:S01]  /*21ae0*/  STL [R1+0x2c0], R140 ;  /* 0x0002c08c01007387 */ /* 0x0003e20000100800 */
[----:B---3--:R-:W-:-:S03]  /*21af0*/  FFMA R5, R186, UR6, -R3 ;  /* 0x00000006ba057c23 */ /* 0x008fc60008000803 */
[----:B-1----:R-:W3:Y:S01]  /*21b00*/  LDL.LU R140, [R1+0x94] ;  /* 0x00009400018c7983 */ /* 0x002ee20000300800 */
[----:B--2---:R-:W-:Y:S01]  /*21b10*/  @!P2 FMUL R171, R171, R171 ;  /* 0x000000abababa220 */ /* 0x004fe20000400000 */
[C---:B------:R-:W-:Y:S02]  /*21b20*/  FSETP.GEU.AND P2, PT, R5.reuse, -126, PT ;  /* 0xc2fc00000500780b */ /* 0x040fe40003f4e000 */
[----:B------:R1:W-:Y:S04]  /*21b30*/  STL [R1+0x2bc], R141 ;  /* 0x0002bc8d01007387 */ /* 0x0003e80000100800 */
[----:B-1----:R-:W2:Y:S07]  /*21b40*/  LDL.LU R141, [R1+0xa0] ;  /* 0x0000a000018d7983 */ /* 0x002eae0000300800 */
[----:B------:R-:W-:Y:S01]  /*21b50*/  @!P2 FMUL R5, R5, 0.5 ;  /* 0x3f0000000505a820 */ /* 0x000fe20000400000 */
[----:B------:R1:W-:Y:S03]  /*21b60*/  STL [R1+0x2b8], R144 ;  /* 0x0002b89001007387 */ /* 0x0003e60000100800 */
[----:B------:R1:W1:Y:S02]  /*21b70*/  MUFU.EX2 R197, R5 ;  /* 0x0000000500c57308 */ /* 0x0002640000000800 */
[----:B-1----:R-:W2:Y:S01]  /*21b80*/  LDL.LU R144, [R1+0xa4] ;  /* 0x0000a40001907983 */ /* 0x002ea20000300800 */
[----:B------:R-:W-:-:S03]  /*21b90*/  FFMA R5, R187, UR6, -R3 ;  /* 0x00000006bb057c23 */ /* 0x000fc60008000803 */
[----:B------:R1:W-:Y:S01]  /*21ba0*/  STL [R1+0x2b4], R145 ;  /* 0x0002b49101007387 */ /* 0x0003e20000100800 */
[----:B------:R-:W-:Y:S01]  /*21bb0*/  @!P2 FMUL R197, R197, R197 ;  /* 0x000000c5c5c5a220 */ /* 0x000fe20000400000 */
[C---:B------:R-:W-:Y:S02]  /*21bc0*/  FSETP.GEU.AND P2, PT, R5.reuse, -126, PT ;  /* 0xc2fc00000500780b */ /* 0x040fe40003f4e000 */
[----:B-1----:R-:W2:Y:S04]  /*21bd0*/  LDL.LU R145, [R1+0xb0] ;  /* 0x0000b00001917983 */ /* 0x002ea80000300800 */
[----:B------:R1:W-:Y:S07]  /*21be0*/  STL [R1+0x2b0], R148 ;  /* 0x0002b09401007387 */ /* 0x0003ee0000100800 */
[----:B------:R-:W-:-:S04]  /*21bf0*/  @!P2 FMUL R5, R5, 0.5 ;  /* 0x3f0000000505a820 */ /* 0x000fc80000400000 */
[----:B------:R1:W1:Y:S02]  /*21c00*/  MUFU.EX2 R165, R5 ;  /* 0x0000000500a57308 */ /* 0x0002640000000800 */
[----:B-1----:R-:W2:Y:S04]  /*21c10*/  LDL.LU R148, [R1+0xb4] ;  /* 0x0000b40001947983 */ /* 0x002ea80000300800 */
[----:B------:R1:W-:Y:S01]  /*21c20*/  STL [R1+0x2ac], R149 ;  /* 0x0002ac9501007387 */ /* 0x0003e20000100800 */
[----:B------:R-:W-:-:S03]  /*21c30*/  FFMA R5, R190, UR6, -R3 ;  /* 0x00000006be057c23 */ /* 0x000fc60008000803 */
[----:B-1----:R-:W2:Y:S01]  /*21c40*/  LDL.LU R149, [R1+0xc0] ;  /* 0x0000c00001957983 */ /* 0x002ea20000300800 */
[----:B------:R-:W-:Y:S01]  /*21c50*/  @!P2 FMUL R165, R165, R165 ;  /* 0x000000a5a5a5a220 */ /* 0x000fe20000400000 */
[C---:B------:R-:W-:Y:S02]  /*21c60*/  FSETP.GEU.AND P2, PT, R5.reuse, -126, PT ;  /* 0xc2fc00000500780b */ /* 0x040fe40003f4e000 */
[----:B------:R1:W-:Y:S01]  /*21c70*/  STL [R1+0x2a8], R235 ;  /* 0x0002a8eb01007387 */ /* 0x0003e20000100800 */
[C---:B------:R-:W-:Y:S02]  /*21c80*/  LOP3.LUT P0, RZ, R0.reuse, 0x20, RZ, 0xc0, !PT ;  /* 0x0000002000ff7812 */ /* 0x040fe4000780c0ff */
[----:B------:R-:W-:Y:S01]  /*21c90*/  LOP3.LUT P1, RZ, R0, 0x10, RZ, 0xc0, !PT ;  /* 0x0000001000ff7812 */ /* 0x000fe2000782c0ff */
        /* <DEDUP_REMOVED lines=35> */
[----:B------:R-:W-:Y:S01]  /*21ed0*/  FFMA R5, R11, UR6, -R3 ;  /* 0x000000060b057c23 */ /* 0x000fe20008000803 */
[----:B------:R-:W-:-:S04]  /*21ee0*/  @!P2 FMUL R188, R188, R188 ;  /* 0x000000bcbcbca220 */ /* 0x000fc80000400000 */
[----:B------:R-:W-:Y:S01]  /*21ef0*/  FSETP.GEU.AND P2, PT, R5, -126, PT ;  /* 0xc2fc00000500780b */ /* 0x000fe20003f4e000 */
[----:B-1----:R-:W2:Y:S01]  /*21f00*/  LDL.LU R226, [R1+0x110] ;  /* 0x0001100001e27983 */ /* 0x002ea20000300800 */
[----:B------:R-:W-:-:S03]  /*21f10*/  FSEL R11, R208, -INF , !P3 ;  /* 0xff800000d00b7808 */ /* 0x000fc60005800000 */
[----:B------:R-:W3:Y:S04]  /*21f20*/  LDL.LU R176, [R1+0x1f8] ;  /* 0x0001f80001b07983 */ /* 0x000ee80000300800 */
[----:B------:R-:W2:Y:S04]  /*21f30*/  LDL.LU R180, [R1+0x1ec] ;  /* 0x0001ec0001b47983 */ /* 0x000ea80000300800 */
[----:B------:R-:W-:Y:S01]  /*21f40*/  @!P2 FMUL R5, R5, 0.5 ;  /* 0x3f0000000505a820 */ /* 0x000fe20000400000 */
[----:B------:R-:W3:Y:S03]  /*21f50*/  LDL.LU R155, [R1+0x1e8] ;  /* 0x0001e800019b7983 */ /* 0x000ee60000300800 */
[----:B------:R1:W1:Y:S01]  /*21f60*/  MUFU.EX2 R194, R5 ;  /* 0x0000000500c27308 */ /* 0x0002620000000800 */
[----:B------:R-:W2:Y:S04]  /*21f70*/  LDL.LU R158, [R1+0x1dc] ;  /* 0x0001dc00019e7983 */ /* 0x000ea80000300800 */
[----:B------:R-:W3:Y:S01]  /*21f80*/  LDL.LU R162, [R1+0x1d8] ;  /* 0x0001d80001a27983 */ /* 0x000ee20000300800 */
[----:B-1----:R-:W-:Y:S01]  /*21f90*/  FFMA R5, R10, UR6, -R3 ;  /* 0x000000060a057c23 */ /* 0x002fe20008000803 */
[----:B------:R-:W-:-:S04]  /*21fa0*/  @!P2 FMUL R194, R194, R194 ;  /* 0x000000c2c2c2a220 */ /* 0x000fc80000400000 */
[----:B------:R-:W-:Y:S01]  /*21fb0*/  FSETP.GEU.AND P2, PT, R5, -126, PT ;  /* 0xc2fc00000500780b */ /* 0x000fe20003f4e000 */
[----:B------:R-:W2:Y:S01]  /*21fc0*/  LDL.LU R166, [R1+0x1cc] ;  /* 0x0001cc0001a67983 */ /* 0x000ea20000300800 */
[----:B------:R-:W-:-:S03]  /*21fd0*/  FADD R10, -R6, R13 ;  /* 0x0000000d060a7221 */ /* 0x000fc60000000100 */
[----:B------:R-:W3:Y:S08]  /*21fe0*/  LDL.LU R170, [R1+0x1c8] ;  /* 0x0001c80001aa7983 */ /* 0x000ef00000300800 */
[----:B------:R-:W-:Y:S01]  /*21ff0*/  @!P2 FMUL R5, R5, 0.5 ;  /* 0x3f0000000505a820 */ /* 0x000fe20000400000 */
[----:B------:R-:W-:Y:S01]  /*22000*/  FMUL R0, R10, UR6 ;  /* 0x000000060a007c20 */ /* 0x000fe20008400000 */
[----:B------:R-:W2:Y:S02]  /*22010*/  LDL.LU R174, [R1+0x1bc] ;  /* 0x0001bc0001ae7983 */ /* 0x000ea40000300800 */
[----:B------:R1:W4:Y:S02]  /*22020*/  MUFU.EX2 R163, R5 ;  /* 0x0000000500a37308 */ /* 0x0003240000000800 */
[----:B------:R-:W3:Y:S04]  /*22030*/  LDL.LU R178, [R1+0x1b8] ;  /* 0x0001b80001b27983 */ /* 0x000ee80000300800 */
[----:B------:R-:W2:Y:S01]  /*22040*/  LDL.LU R182, [R1+0x1ac] ;  /* 0x0001ac0001b67983 */ /* 0x000ea20000300800 */
[----:B-1----:R-:W-:-:S03]  /*22050*/  FFMA R5, R12, UR6, -R3 ;  /* 0x000000060c057c23 */ /* 0x002fc60008000803 */
[----:B------:R-:W3:Y:S01]  /*22060*/  LDL.LU R12, [R1+0x1a8] ;  /* 0x0001a800010c7983 */ /* 0x000ee20000300800 */
[----:B----4-:R-:W-:Y:S01]  /*22070*/  @!P2 FMUL R163, R163, R163 ;  /* 0x000000a3a3a3a220 */ /* 0x010fe20000400000 */
[----:B------:R-:W-:-:S13]  /*22080*/  FSETP.GEU.AND P2, PT, R5, -126, PT ;  /* 0xc2fc00000500780b */ /* 0x000fda0003f4e000 */
[----:B------:R-:W-:-:S04]  /*22090*/  @!P2 FMUL R5, R5, 0.5 ;  /* 0x3f0000000505a820 */ /* 0x000fc80000400000 */
[----:B------:R1:W4:Y:S02]  /*220a0*/  MUFU.EX2 R193, R5 ;  /* 0x0000000500c17308 */ /* 0x0003240000000800 */
[----:B-1----:R-:W-:Y:S02]  /*220b0*/  FFMA R5, R203, UR6, -R3 ;  /* 0x00000006cb057c23 */ /* 0x002fe40008000803 */
[----:B------:R-:W2:Y:S01]  /*220c0*/  LDL.LU R203, [R1+0x19c] ;  /* 0x00019c0001cb7983 */ /* 0x000ea20000300800 */
[----:B----4-:R-:W-:Y:S02]  /*220d0*/  @!P2 FMUL R193, R193, R193 ;  /* 0x000000c1c1c1a220 */ /* 0x010fe40000400000 */
[----:B------:R-:W-:-:S13]  /*220e0*/  FSETP.GEU.AND P2, PT, R5, -126, PT ;  /* 0xc2fc00000500780b */ /* 0x000fda0003f4e000 */
[----:B------:R-:W-:-:S04]  /*220f0*/  @!P2 FMUL R5, R5, 0.5 ;  /* 0x3f0000000505a820 */ /* 0x000fc80000400000 */
[----:B------:R1:W4:Y:S02]  /*22100*/  MUFU.EX2 R187, R5 ;  /* 0x0000000500bb7308 */ /* 0x0003240000000800 */
[----:B-1----:R-:W-:Y:S02]  /*22110*/  FFMA R5, R206, UR6, -R3 ;  /* 0x00000006ce057c23 */ /* 0x002fe40008000803 */
[----:B------:R-:W3:Y:S01]  /*22120*/  LDL.LU R206, [R1+0x1f4] ;  /* 0x0001f40001ce7983 */ /* 0x000ee20000300800 */
        /* <DEDUP_REMOVED lines=22> */
[----:B-1----:R-:W-:Y:S01]  /*22290*/  FFMA R5, R214, UR6, -R3 ;  /* 0x00000006d6057c23 */ /* 0x002fe20008000803 */
[----:B----4-:R-:W-:-:S04]  /*222a0*/  @!P2 FMUL R185, R185, R185 ;  /* 0x000000b9b9b9a220 */ /* 0x010fc80000400000 */
[----:B------:R-:W-:Y:S01]  /*222b0*/  FSETP.GEU.AND P2, PT, R5, -126, PT ;  /* 0xc2fc00000500780b */ /* 0x000fe20003f4e000 */
[----:B------:R-:W4:-:S12]  /*222c0*/  LDL.LU R214, [R1+0x1d4] ;  /* 0x0001d40001d67983 */ /* 0x000f180000300800 */
[----:B------:R-:W-:-:S04]  /*222d0*/  @!P2 FMUL R5, R5, 0.5 ;  /* 0x3f0000000505a820 */ /* 0x000fc80000400000 */
[----:B------:R-:W1:Y:S01]  /*222e0*/  MUFU.EX2 R190, R5 ;  /* 0x0000000500be7308 */ /* 0x000e620000000800 */
[----:B------:R-:W-:Y:S02]  /*222f0*/  FFMA R3, R215, UR6, -R3 ;  /* 0x00000006d7037c23 */ /* 0x000fe40008000803 */
[----:B------:R-:W4:Y:S04]  /*22300*/  LDL.LU R215, [R1+0x1d0] ;  /* 0x0001d00001d77983 */ /* 0x000f280000300800 */
[----:B------:R-:W2:Y:S01]  /*22310*/  LDL.LU R13, [R1+0x198] ;  /* 0x00019800010d7983 */ /* 0x000ea20000300800 */
[----:B-1----:R-:W-:Y:S01]  /*22320*/  @!P2 FMUL R190, R190, R190 ;  /* 0x000000bebebea220 */ /* 0x002fe20000400000 */
[----:B------:R-:W-:Y:S01]  /*22330*/  FSETP.GEU.AND P2, PT, R3, -126, PT ;  /* 0xc2fc00000300780b */ /* 0x000fe20003f4e000 */
[----:B------:R-:W-:-:S12]  /*22340*/  FADD R5, R189, R197 ;  /* 0x000000c5bd057221 */ /* 0x000fd80000000000 */
[----:B------:R-:W-:-:S04]  /*22350*/  @!P2 FMUL R3, R3, 0.5 ;  /* 0x3f0000000303a820 */ /* 0x000fc80000400000 */
[----:B------:R1:W1:Y:S02]  /*22360*/  MUFU.EX2 R184, R3 ;  /* 0x0000000300b87308 */ /* 0x0002640000000800 */
[----:B-1----:R-:W-:-:S04]  /*22370*/  FADD R3, R201, R193 ;  /* 0x000000c1c9037221 */ /* 0x002fc80000000000 */
[----:B------:R-:W-:Y:S01]  /*22380*/  FADD R7, R5, R3 ;  /* 0x0000000305077221 */ /* 0x000fe20000000000 */
[----:B------:R-:W-:Y:S01]  /*22390*/  FADD R5, R159, R195 ;  /* 0x000000c39f057221 */ /* 0x000fe20000000000 */
[----:B------:R-:W-:-:S04]  /*223a0*/  FADD R3, R199, R191 ;  /* 0x000000bfc7037221 */ /* 0x000fc80000000000 */
[----:B------:R-:W-:Y:S01]  /*223b0*/  FADD R3, R5, R3 ;  /* 0x0000000305037221 */ /* 0x000fe20000000000 */
[----:B------:R-:W-:-:S03]  /*223c0*/  FADD R5, R181, R165 ;  /* 0x000000a5b5057221 */ /* 0x000fc60000000000 */
[----:B------:R-:W-:Y:S01]  /*223d0*/  FADD R8, R7, R3 ;  /* 0x0000000307087221 */ /* 0x000fe20000000000 */
[----:B------:R-:W-:-:S04]  /*223e0*/  FADD R3, R173, R187 ;  /* 0x000000bbad037221 */ /* 0x000fc80000000000 */
        /* <DEDUP_REMOVED lines=11> */
[----:B------:R-:W-:Y:S01]  /*224a0*/  FADD R5, R183, R167 ;  /* 0x000000a7b7057221 */ /* 0x000fe20000000000 */
[----:B------:R-:W-:Y:S02]  /*224b0*/  @!P2 FMUL R184, R184, R184 ;  /* 0x000000b8b8b8a220 */ /* 0x000fe40000400000 */
[----:B------:R-:W-:Y:S01]  /*224c0*/  FADD R7, R6, R3 ;  /* 0x0000000306077221 */ /* 0x000fe20000000000 */
[----:B------:R-:W-:-:S04]  /*224d0*/  FADD R3, R175, R186 ;  /* 0x000000baaf037221 */ /* 0x000fc80000000000 */
[----:B------:R-:W-:Y:S01]  /*224e0*/  FADD R6, R5, R3 ;  /* 0x0000000305067221 */ /* 0x000fe20000000000 */
[----:B------:R-:W-:Y:S01]  /*224f0*/  FADD R5, R179, R163 ;  /* 0x000000a3b3057221 */ /* 0x000fe20000000000 */
[----:B------:R-:W-:-:S04]  /*22500*/  FADD R3, R171, R184 ;  /* 0x000000b8ab037221 */ /* 0x000fc80000000000 */
[----:B------:R-:W-:-:S04]  /*22510*/  FADD R3, R5, R3 ;  /* 0x0000000305037221 */ /* 0x000fc80000000000 */
[----:B------:R-:W-:Y:S01]  /*22520*/  FADD R6, R6, R3 ;  /* 0x0000000306067221 */ /* 0x000fe20000000000 */
        /* <DEDUP_REMOVED lines=32> */
[----:B------:R-:W1:Y:S01]  /*22730*/  SHFL.BFLY PT, R5, R3, 0x1, 0x1f ;  /* 0x0c201f0003057f89 */ /* 0x000e6200000e0000 */
[----:B------:R-:W-:Y:S02]  /*22740*/  FSETP.GEU.AND P2, PT, R0, -126, PT ;  /* 0xc2fc00000000780b */ /* 0x000fe40003f4e000 */
[----:B-1----:R-:W-:-:S05]  /*22750*/  FMNMX R3, R3, R5, !PT ;  /* 0x0000000503037209 */ /* 0x002fca0007800000 */
[----:B------:R-:W1:Y:S06]  /*22760*/  SHFL.BFLY PT, R5, R3, 0x2, 0x1f ;  /* 0x0c401f0003057f89 */ /* 0x000e6c00000e0000 */
[----:B------:R-:W-:-:S06]  /*22770*/  @!P2 FMUL R0, R0, 0.5 ;  /* 0x3f0000000000a820 */ /* 0x000fcc0000400000 */
[----:B------:R-:W3:Y:S01]  /*22780*/  MUFU.EX2 R0, R0 ;  /* 0x0000000000007308 */ /* 0x000ee20000000800 */
[----:B------:R-:W-:Y:S01]  /*22790*/  FADD R7, R8, R7 ;  /* 0x0000000708077221 */ /* 0x000fe20000000000 */
[----:B------:R-:W-:Y:S01]  /*227a0*/  FADD R6, R9, R6 ;  /* 0x0000000609067221 */ /* 0x000fe20000000000 */
[----:B------:R-:W4:Y:S04]  /*227b0*/  LDL.LU R8, [R1+0x18c] ;  /* 0x00018c0001087983 */ /* 0x000f280000300800 */
[----:B------:R-:W2:Y:S01]  /*227c0*/  LDL.LU R208, [R1+0x1c4] ;  /* 0x0001c40001d07983 */ /* 0x000ea20000300800 */
[----:B------:R-:W-:-:S03]  /*227d0*/  FADD R6, R7, R6 ;  /* 0x0000000607067221 */ /* 0x000fc60000000000 */
[----:B------:R-:W4:Y:S04]  /*227e0*/  LDL.LU R10, [R1+0x188] ;  /* 0x00018800010a7983 */ /* 0x000f280000300800 */
[----:B------:R-:W2:Y:S01]  /*227f0*/  LDL.LU R9, [R1+0x17c] ;  /* 0x00017c0001097983 */ /* 0x000ea20000300800 */
[----:B-1----:R-:W-:-:S03]  /*22800*/  FMNMX R5, R3, R5, !PT ;  /* 0x0000000503057209 */ /* 0x002fc60007800000 */
[----:B------:R-:W4:Y:S04]  /*22810*/  LDL.LU R7, [R1+0x178] ;  /* 0x0001780001077983 */ /* 0x000f280000300800 */
[----:B------:R-:W2:Y:S01]  /*22820*/  LDL.LU R3, [R1+0x16c] ;  /* 0x00016c0001037983 */ /* 0x000ea20000300800 */
[----:B---3--:R-:W-:-:S04]  /*22830*/  @!P2 FMUL R0, R0, R0 ;  /* 0x000000000000a220 */ /* 0x008fc80000400000 */
[-C--:B------:R-:W-:Y:S01]  /*22840*/  FMUL R146, R146, R0.reuse ;  /* 0x0000000092927220 */ /* 0x080fe20000400000 */
[-C--:B------:R-:W-:Y:S01]  /*22850*/  FMUL R147, R147, R0.reuse ;  /* 0x0000000093937220 */ /* 0x080fe20000400000 */
[-C--:B------:R-:W-:Y:S01]  /*22860*/  FMUL R150, R150, R0.reuse ;  /* 0x0000000096967220 */ /* 0x080fe20000400000 */
[-C--:B------:R-:W-:Y:S02]  /*22870*/  FMUL R151, R151, R0.reuse ;  /* 0x0000000097977220 */ /* 0x080fe40000400000 */
        /* <DEDUP_REMOVED lines=121> */
[-C--:B----4-:R-:W-:Y:S01]  /*23010*/  FMUL R7, R7, R0.reuse ;  /* 0x0000000007077220 */ /* 0x090fe20000400000 */
[-C--:B------:R-:W-:Y:S02]  /*23020*/  FMUL R9, R9, R0.reuse ;  /* 0x0000000009097220 */ /* 0x080fe40000400000 */
[----:B-1----:R-:W4:Y:S04]  /*23030*/  LDL.LU R89, [R1+0x324] ;  /* 0x0003240001597983 */ /* 0x002f280000300800 */
[----:B------:R1:W-:Y:S01]  /*23040*/  STL [R1+0x148], R92 ;  /* 0x0001485c01007387 */ /* 0x0003e20000100800 */
[-C--:B------:R-:W-:Y:S01]  /*23050*/  FMUL R10, R10, R0.reuse ;  /* 0x000000000a0a7220 */ /* 0x080fe20000400000 */
[----:B------:R-:W-:-:S02]  /*23060*/  FMUL R8, R8, R0 ;  /* 0x0000000008087220 */ /* 0x000fc40000400000 */
[----:B-1----:R-:W4:Y:S04]  /*23070*/  LDL.LU R92, [R1+0x320] ;  /* 0x00032000015c7983 */ /* 0x002f280000300800 */
[----:B------:R1:W-:Y:S01]  /*23080*/  STL [R1+0x14c], R93 ;  /* 0x00014c5d01007387 */ /* 0x0003e20000100800 */
[-C--:B------:R-:W-:Y:S01]  /*23090*/  FMUL R13, R13, R0.reuse ;  /* 0x000000000d0d7220 */ /* 0x080fe20000400000 */
        /* <DEDUP_REMOVED lines=14> */
[----:B------:R-:W-:Y:S04]  /*23180*/  STL [R1+0x16c], R3 ;  /* 0x00016c0301007387 */ /* 0x000fe80000100800 */
[----:B------:R1:W-:Y:S04]  /*23190*/  STL [R1+0x178], R7 ;  /* 0x0001780701007387 */ /* 0x0003e80000100800 */
[----:B------:R-:W-:Y:S04]  /*231a0*/  STL [R1+0x17c], R9 ;  /* 0x00017c0901007387 */ /* 0x000fe80000100800 */
[----:B------:R-:W-:Y:S04]  /*231b0*/  STL [R1+0x188], R10 ;  /* 0x0001880a01007387 */ /* 0x000fe80000100800 */
[----:B------:R-:W-:Y:S01]  /*231c0*/  STL [R1+0x18c], R8 ;  /* 0x00018c0801007387 */ /* 0x000fe20000100800 */
[----:B------:R-:W-:-:S03]  /*231d0*/  FMUL R162, R162, R0 ;  /* 0x00000000a2a27220 */ /* 0x000fc60000400000 */
[----:B------:R-:W-:Y:S01]  /*231e0*/  STL [R1+0x198], R13 ;  /* 0x0001980d01007387 */ /* 0x000fe20000100800 */
[----:B------:R-:W-:-:S03]  /*231f0*/  FMUL R158, R158, R0 ;  /* 0x000000009e9e7220 */ /* 0x000fc60000400000 */
[----:B------:R-:W-:Y:S01]  /*23200*/  STL [R1+0x19c], R203 ;  /* 0x00019ccb01007387 */ /* 0x000fe20000100800 */
[----:B------:R-:W-:-:S03]  /*23210*/  FSETP.NEU.AND P2, PT, R5, -INF , PT ;  /* 0xff8000000500780b */ /* 0x000fc60003f4d000 */
[----:B------:R-:W-:Y:S01]  /*23220*/  STL [R1+0x1a8], R12 ;  /* 0x0001a80c01007387 */ /* 0x000fe20000100800 */
[----:B------:R-:W-:-:S03]  /*23230*/  FMUL R155, R155, R0 ;  /* 0x000000009b9b7220 */ /* 0x000fc60000400000 */
[----:B------:R-:W-:Y:S01]  /*23240*/  STL [R1+0x1ac], R182 ;  /* 0x0001acb601007387 */ /* 0x000fe20000100800 */
[----:B------:R-:W-:-:S03]  /*23250*/  FMUL R101, R101, R0 ;  /* 0x0000000065657220 */ /* 0x000fc60000400000 */
[----:B------:R-:W-:Y:S01]  /*23260*/  STL [R1+0x1b8], R178 ;  /* 0x0001b8b201007387 */ /* 0x000fe20000100800 */
[----:B------:R-:W-:-:S03]  /*23270*/  FMUL R180, R180, R0 ;  /* 0x00000000b4b47220 */ /* 0x000fc60000400000 */
[----:B------:R-:W-:Y:S01]  /*23280*/  STL [R1+0x1bc], R174 ;  /* 0x0001bcae01007387 */ /* 0x000fe20000100800 */
[----:B-1----:R-:W-:-:S03]  /*23290*/  FSEL R7, R5, RZ, P2 ;  /* 0x000000ff05077208 */ /* 0x002fc60001000000 */
[----:B------:R-:W-:Y:S04]  /*232a0*/  STL [R1+0x1c8], R170 ;  /* 0x0001c8aa01007387 */ /* 0x000fe80000100800 */
[----:B------:R-:W-:Y:S04]  /*232b0*/  STL [R1+0x1cc], R166 ;  /* 0x0001cca601007387 */ /* 0x000fe80000100800 */
[----:B------:R-:W-:Y:S01]  /*232c0*/  STL [R1+0x1d8], R162 ;  /* 0x0001d8a201007387 */ /* 0x000fe20000100800 */
[----:B------:R-:W-:-:S03]  /*232d0*/  FMUL R176, R176, R0 ;  /* 0x00000000b0b07220 */ /* 0x000fc60000400000 */
[----:B------:R-:W-:Y:S01]  /*232e0*/  STL [R1+0x1dc], R158 ;  /* 0x0001dc9e01007387 */ /* 0x000fe20000100800 */
[-C--:B------:R-:W-:Y:S01]  /*232f0*/  FMUL R26, R26, R0.reuse ;  /* 0x000000001a1a7220 */ /* 0x080fe20000400000 */
[-C--:B------:R-:W-:Y:S02]  /*23300*/  FMUL R27, R27, R0.reuse ;  /* 0x000000001b1b7220 */ /* 0x080fe40000400000 */
[----:B------:R-:W-:Y:S01]  /*23310*/  STL [R1+0x1e8], R155 ;  /* 0x0001e89b01007387 */ /* 0x000fe20000100800 */
[-C--:B------:R-:W-:Y:S01]  /*23320*/  FMUL R30, R30, R0.reuse ;  /* 0x000000001e1e7220 */ /* 0x080fe20000400000 */
[-C--:B------:R-:W-:Y:S01]  /*23330*/  FMUL R31, R31, R0.reuse ;  /* 0x000000001f1f7220 */ /* 0x080fe20000400000 */
[-C--:B------:R-:W-:Y:S01]  /*23340*/  FMUL R34, R34, R0.reuse ;  /* 0x0000000022227220 */ /* 0x080fe20000400000 */
[----:B------:R1:W-:Y:S01]  /*23350*/  STL [R1+0x1fc], R101 ;  /* 0x0001fc6501007387 */ /* 0x0003e20000100800 */
        /* <DEDUP_REMOVED lines=56> */
[-C--:B---3--:R-:W-:Y:S01]  /*236e0*/  FMUL R146, R146, R0.reuse ;  /* 0x0000000092927220 */ /* 0x088fe20000400000 */
[-C--:B------:R-:W-:Y:S01]  /*236f0*/  FMUL R147, R147, R0.reuse ;  /* 0x0000000093937220 */ /* 0x080fe20000400000 */
[-C--:B------:R-:W-:Y:S01]  /*23700*/  FMUL R150, R150, R0.reuse ;  /* 0x0000000096967220 */ /* 0x080fe20000400000 */
[----:B------:R-:W-:Y:S01]  /*23710*/  FMUL R151, R151, R0 ;  /* 0x0000000097977220 */ /* 0x000fe20000400000 */
[----:B------:R-:W-:Y:S01]  /*23720*/  FFMA R224, R0, R224, R6 ;  /* 0x000000e000e07223 */ /* 0x000fe20000000006 */
[----:B-1----:R-:W3:Y:S01]  /*23730*/  LDL.LU R101, [R1] ;  /* 0x0000000001657983 */ /* 0x002ee20000300800 */
[----:B------:R-:W-:-:S04]  /*23740*/  FMUL R0, R7, UR6 ;  /* 0x0000000607007c20 */ /* 0x000fc80008400000 */
[----:B------:R-:W-:-:S05]  /*23750*/  FFMA R3, R222, UR6, -R0 ;  /* 0x00000006de037c23 */ /* 0x000fca0008000800 */
[----:B------:R-:W-:Y:S01]  /*23760*/  FSETP.GEU.AND P3, PT, R3, -126, PT ;  /* 0xc2fc00000300780b */ /* 0x000fe20003f6e000 */
[----:B------:R-:W-:Y:S01]  /*23770*/  FFMA R6, R221, UR6, -R0 ;  /* 0x00000006dd067c23 */ /* 0x000fe20008000800 */
[----:B------:R-:W-:-:S04]  /*23780*/  FADD R162, -R7, R20 ;  /* 0x0000001407a27221 */ /* 0x000fc80000000100 */
[----:B------:R-:W-:Y:S01]  /*23790*/  FSETP.GEU.AND P4, PT, R6, -126, PT ;  /* 0xc2fc00000600780b */ /* 0x000fe20003f8e000 */
[----:B------:R-:W-:-:S06]  /*237a0*/  FFMA R7, R220, UR6, -R0 ;  /* 0x00000006dc077c23 */ /* 0x000fcc0008000800 */
[----:B------:R-:W-:-:S04]  /*237b0*/  @!P3 FMUL R3, R3, 0.5 ;  /* 0x3f0000000303b820 */ /* 0x000fc80000400000 */
[----:B------:R1:W1:Y:S01]  /*237c0*/  MUFU.EX2 R155, R3 ;  /* 0x00000003009b7308 */ /* 0x0002620000000800 */
[----:B------:R-:W-:Y:S01]  /*237d0*/  FSETP.GEU.AND P5, PT, R7, -126, PT ;  /* 0xc2fc00000700780b */ /* 0x000fe20003fae000 */
[----:B------:R-:W-:Y:S01]  /*237e0*/  @!P4 FMUL R6, R6, 0.5 ;  /* 0x3f0000000606c820 */ /* 0x000fe20000400000 */
[----:B-1----:R-:W-:-:S05]  /*237f0*/  FFMA R3, R219, UR6, -R0 ;  /* 0x00000006db037c23 */ /* 0x002fca0008000800 */
[----:B------:R-:W-:Y:S01]  /*23800*/  FSETP.GEU.AND P6, PT, R3, -126, PT ;  /* 0xc2fc00000300780b */ /* 0x000fe20003fce000 */
[----:B------:R1:W1:Y:S05]  /*23810*/  MUFU.EX2 R180, R6 ;  /* 0x0000000600b47308 */ /* 0x00026a0000000800 */
[----:B------:R-:W-:Y:S01]  /*23820*/  @!P5 FMUL R7, R7, 0.5 ;  /* 0x3f0000000707d820 */ /* 0x000fe20000400000 */
[----:B-1----:R-:W-:-:S06]  /*23830*/  FFMA R6, R153, UR6, -R0 ;  /* 0x0000000699067c23 */ /* 0x002fcc0008000800 */
[----:B------:R-:W-:Y:S01]  /*23840*/  @!P6 FMUL R3, R3, 0.5 ;  /* 0x3f0000000303e820 */ /* 0x000fe20000400000 */
[----:B------:R-:W-:Y:S01]  /*23850*/  FSETP.GEU.AND P2, PT, R6, -126, PT ;  /* 0xc2fc00000600780b */ /* 0x000fe20003f4e000 */
[----:B------:R1:W2:Y:S01]  /*23860*/  MUFU.EX2 R153, R7 ;  /* 0x0000000700997308 */ /* 0x0002a20000000800 */
[----:B------:R-:W-:Y:S01]  /*23870*/  @!P3 FMUL R155, R155, R155 ;  /* 0x0000009b9b9bb220 */ /* 0x000fe20000400000 */
[----:B------:R-:W-:-:S06]  /*23880*/  @!P4 FMUL R180, R180, R180 ;  /* 0x000000b4b4b4c220 */ /* 0x000fcc0000400000 */
[----:B------:R2:W2:Y:S01]  /*23890*/  MUFU.EX2 R182, R3 ;  /* 0x0000000300b67308 */ /* 0x0004a20000000800 */
[----:B-1----:R-:W-:-:S05]  /*238a0*/  FFMA R7, R218, UR6, -R0 ;  /* 0x00000006da077c23 */ /* 0x002fca0008000800 */
[----:B------:R-:W-:Y:S01]  /*238b0*/  FSETP.GEU.AND P3, PT, R7, -126, PT ;  /* 0xc2fc00000700780b */ /* 0x000fe20003f6e000 */
[----:B--2---:R-:W-:Y:S01]  /*238c0*/  FFMA R3, R217, UR6, -R0 ;  /* 0x00000006d9037c23 */ /* 0x004fe20008000800 */
[----:B------:R-:W-:-:S04]  /*238d0*/  @!P2 FMUL R6, R6, 0.5 ;  /* 0x3f0000000606a820 */ /* 0x000fc80000400000 */
[----:B------:R-:W-:Y:S01]  /*238e0*/  FSETP.GEU.AND P4, PT, R3, -126, PT ;  /* 0xc2fc00000300780b */ /* 0x000fe20003f8e000 */
[----:B------:R1:W2:Y:S01]  /*238f0*/  MUFU.EX2 R20, R6 ;  /* 0x0000000600147308 */ /* 0x0002a20000000800 */
[----:B------:R-:W-:-:S05]  /*23900*/  @!P5 FMUL R153, R153, R153 ;  /* 0x000000999999d220 */ /* 0x000fca0000400000 */
[----:B------:R-:W-:Y:S01]  /*23910*/  @!P3 FMUL R7, R7, 0.5 ;  /* 0x3f0000000707b820 */ /* 0x000fe20000400000 */
[--C-:B-1----:R-:W-:Y:S01]  /*23920*/  FFMA R6, R19, UR6, -R0.reuse ;  /* 0x0000000613067c23 */ /* 0x102fe20008000800 */
[----:B------:R1:W-:Y:S04]  /*23930*/  STL [R1+0x1f8], R176 ;  /* 0x0001f8b001007387 */ /* 0x0003e80000100800 */
[----:B------:R-:W-:Y:S01]  /*23940*/  @!P4 FMUL R3, R3, 0.5 ;  /* 0x3f0000000303c820 */ /* 0x000fe20000400000 */
[----:B------:R-:W-:Y:S01]  /*23950*/  FSETP.GEU.AND P5, PT, R6, -126, PT ;  /* 0xc2fc00000600780b */ /* 0x000fe20003fae000 */
[----:B------:R-:W-:Y:S01]  /*23960*/  @!P6 FMUL R182, R182, R182 ;  /* 0x000000b6b6b6e220 */ /* 0x000fe20000400000 */
[--C-:B------:R-:W-:Y:S01]  /*23970*/  FFMA R8, R18, UR6, -R0.reuse ;  /* 0x0000000612087c23 */ /* 0x100fe20008000800 */
[----:B--2---:R-:W-:Y:S01]  /*23980*/  @!P2 FMUL R20, R20, R20 ;  /* 0x000000141414a220 */ /* 0x004fe20000400000 */
[--C-:B------:R-:W-:Y:S01]  /*23990*/  FFMA R11, R11, UR6, -R0.reuse ;  /* 0x000000060b0b7c23 */ /* 0x100fe20008000800 */
[--C-:B------:R-:W-:Y:S01]  /*239a0*/  FFMA R10, R152, UR6, -R0.reuse ;  /* 0x00000006980a7c23 */ /* 0x100fe20008000800 */
[----:B-1----:R1:W2:Y:S01]  /*239b0*/  MUFU.EX2 R176, R7 ;  /* 0x0000000700b07308 */ /* 0x0022a20000000800 */
[--C-:B------:R-:W-:Y:S01]  /*239c0*/  FFMA R9, R204, UR6, -R0.reuse ;  /* 0x00000006cc097c23 */ /* 0x100fe20008000800 */
[--C-:B------:R-:W-:Y:S01]  /*239d0*/  FFMA R12, R156, UR6, -R0.reuse ;  /* 0x000000069c0c7c23 */ /* 0x100fe20008000800 */
[--C-:B------:R-:W-:Y:S01]  /*239e0*/  FFMA R178, R223, UR6, -R0.reuse ;  /* 0x00000006dfb27c23 */ /* 0x100fe20008000800 */
[--C-:B------:R-:W-:Y:S01]  /*239f0*/  FFMA R13, R216, UR6, -R0.reuse ;  /* 0x00000006d80d7c23 */ /* 0x100fe20008000800 */
[----:B------:R-:W4:Y:S01]  /*23a00*/  LDL.LU R222, [R1+0x1c0] ;  /* 0x0001c00001de7983 */ /* 0x000f220000300800 */
[----:B-1----:R-:W-:Y:S01]  /*23a10*/  FFMA R7, R14, UR6, -R0 ;  /* 0x000000060e077c23 */ /* 0x002fe20008000800 */
[----:B------:R-:W-:Y:S01]  /*23a20*/  @!P5 FMUL R6, R6, 0.5 ;  /* 0x3f0000000606d820 */ /* 0x000fe20000400000 */
[----:B------:R1:W2:Y:S01]  /*23a30*/  MUFU.EX2 R14, R3 ;  /* 0x00000003000e7308 */ /* 0x0002a20000000800 */
[----:B------:R-:W4:Y:S02]  /*23a40*/  LDL.LU R221, [R1+0x1b4] ;  /* 0x0001b40001dd7983 */ /* 0x000f240000300800 */
[----:B------:R-:W-:-:S02]  /*23a50*/  FSETP.GEU.AND P6, PT, R7, -126, PT ;  /* 0xc2fc00000700780b */ /* 0x000fc40003fce000 */
[----:B------:R-:W4:Y:S01]  /*23a60*/  LDL.LU R220, [R1+0x1b0] ;  /* 0x0001b00001dc7983 */ /* 0x000f220000300800 */
[--C-:B-1----:R-:W-:Y:S02]  /*23a70*/  FFMA R3, R172, UR6, -R0.reuse ;  /* 0x00000006ac037c23 */ /* 0x102fe40008000800 */
[----:B------:R1:W1:Y:S01]  /*23a80*/  MUFU.EX2 R19, R6 ;  /* 0x0000000600137308 */ /* 0x0002620000000800 */
[----:B--2---:R-:W-:Y:S01]  /*23a90*/  @!P3 FMUL R176, R176, R176 ;  /* 0x000000b0b0b0b220 */ /* 0x004fe20000400000 */
[----:B------:R-:W2:Y:S01]  /*23aa0*/  LDL.LU R219, [R1+0x1a4] ;  /* 0x0001a40001db7983 */ /* 0x000ea20000300800 */
[----:B------:R-:W-:Y:S01]  /*23ab0*/  FSETP.GEU.AND P2, PT, R3, -126, PT ;  /* 0xc2fc00000300780b */ /* 0x000fe20003f4e000 */
[----:B------:R-:W-:Y:S01]  /*23ac0*/  @!P4 FMUL R14, R14, R14 ;  /* 0x0000000e0e0ec220 */ /* 0x000fe20000400000 */
[----:B------:R-:W-:Y:S01]  /*23ad0*/  FSETP.GEU.AND P4, PT, R8, -126, PT ;  /* 0xc2fc00000800780b */ /* 0x000fe20003f8e000 */
[--C-:B-1----:R-:W-:Y:S02]  /*23ae0*/  FFMA R6, R168, UR6, -R0.reuse ;  /* 0x00000006a8067c23 */ /* 0x102fe40008000800 */
[----:B------:R-:W-:Y:S01]  /*23af0*/  @!P6 FMUL R7, R7, 0.5 ;  /* 0x3f0000000707e820 */ /* 0x000fe20000400000 */
[----:B------:R-:W4:Y:S07]  /*23b00*/  LDL.LU R218, [R1+0x1a0] ;  /* 0x0001a00001da7983 */ /* 0x000f2e0000300800 */
[----:B------:R-:W-:Y:S01]  /*23b10*/  @!P2 FMUL R3, R3, 0.5 ;  /* 0x3f0000000303a820 */ /* 0x000fe20000400000 */
[----:B------:R-:W-:Y:S01]  /*23b20*/  FSETP.GEU.AND P3, PT, R6, -126, PT ;  /* 0xc2fc00000600780b */ /* 0x000fe20003f6e000 */
[----:B------:R1:W-:Y:S01]  /*23b30*/  MUFU.EX2 R172, R7 ;  /* 0x0000000700ac7308 */ /* 0x0003e20000000800 */
[----:B------:R-:W-:Y:S01]  /*23b40*/  @!P5 FMUL R19, R19, R19 ;  /* 0x000000131313d220 */ /* 0x000fe20000400000 */
[----:B------:R-:W-:Y:S01]  /*23b50*/  @!P4 FMUL R8, R8, 0.5 ;  /* 0x3f0000000808c820 */ /* 0x000fe20000400000 */
[----:B------:R-:W2:Y:S04]  /*23b60*/  LDL.LU R217, [R1+0x194] ;  /* 0x0001940001d97983 */ /* 0x000ea80000300800 */
[----:B------:R-:W4:Y:S01]  /*23b70*/  LDL.LU R223, [R1+0x190] ;  /* 0x0001900001df7983 */ /* 0x000f220000300800 */
[----:B------:R1:W1:Y:S02]  /*23b80*/  MUFU.EX2 R18, R3 ;  /* 0x0000000300127308 */ /* 0x0002640000000800 */
[--C-:B-1----:R-:W-:Y:S01]  /*23b90*/  FFMA R7, R17, UR6, -R0.reuse ;  /* 0x0000000611077c23 */ /* 0x102fe20008000800 */
[----:B------:R-:W2:Y:S01]  /*23ba0*/  LDL.LU R216, [R1+0x184] ;  /* 0x0001840001d87983 */ /* 0x000ea20000300800 */
[----:B------:R-:W-:-:S05]  /*23bb0*/  FFMA R3, R164, UR6, -R0 ;  /* 0x00000006a4037c23 */ /* 0x000fca0008000800 */
[----:B------:R-:W-:Y:S01]  /*23bc0*/  FSETP.GEU.AND P5, PT, R3, -126, PT ;  /* 0xc2fc00000300780b */ /* 0x000fe20003fae000 */
[----:B------:R1:W-:Y:S01]  /*23bd0*/  MUFU.EX2 R17, R8 ;  /* 0x0000000800117308 */ /* 0x0003e20000000800 */
[----:B------:R-:W-:Y:S01]  /*23be0*/  @!P3 FMUL R6, R6, 0.5 ;  /* 0x3f0000000606b820 */ /* 0x000fe20000400000 */
[----:B------:R-:W-:Y:S01]  /*23bf0*/  @!P2 FMUL R18, R18, R18 ;  /* 0x000000121212a220 */ /* 0x000fe20000400000 */
[----:B-1----:R-:W-:-:S05]  /*23c00*/  FFMA R8, R160, UR6, -R0 ;  /* 0x00000006a0087c23 */ /* 0x002fca0008000800 */
[----:B------:R1:W1:Y:S04]  /*23c10*/  MUFU.EX2 R174, R6 ;  /* 0x0000000600ae7308 */ /* 0x0002680000000800 */
[----:B------:R-:W-:Y:S01]  /*23c20*/  @!P5 FMUL R3, R3, 0.5 ;  /* 0x3f0000000303d820 */ /* 0x000fe20000400000 */
[----:B------:R-:W-:Y:S01]  /*23c30*/  FSETP.GEU.AND P2, PT, R8, -126, PT ;  /* 0xc2fc00000800780b */ /* 0x000fe20003f4e000 */
[----:B------:R-:W-:Y:S01]  /*23c40*/  @!P6 FMUL R172, R172, R172 ;  /* 0x000000acacace220 */ /* 0x000fe20000400000 */
[----:B------:R-:W-:Y:S01]  /*23c50*/  FSETP.GEU.AND P6, PT, R7, -126, PT ;  /* 0xc2fc00000700780b */ /* 0x000fe20003fce000 */
[----:B------:R1:W1:Y:S02]  /*23c60*/  MUFU.EX2 R168, R3 ;  /* 0x0000000300a87308 */ /* 0x0002640000000800 */
[----:B-1----:R-:W-:-:S08]  /*23c70*/  FFMA R6, R16, UR6, -R0 ;  /* 0x0000000610067c23 */ /* 0x002fd00008000800 */
[----:B------:R-:W-:Y:S01]  /*23c80*/  @!P2 FMUL R8, R8, 0.5 ;  /* 0x3f0000000808a820 */ /* 0x000fe20000400000 */
[----:B------:R-:W-:Y:S01]  /*23c90*/  @!P3 FMUL R174, R174, R174 ;  /* 0x000000aeaeaeb220 */ /* 0x000fe20000400000 */
[--C-:B------:R-:W-:Y:S01]  /*23ca0*/  FFMA R3, R23, UR6, -R0.reuse ;  /* 0x0000000617037c23 */ /* 0x100fe20008000800 */
[----:B------:R-:W-:Y:S01]  /*23cb0*/  FSETP.GEU.AND P3, PT, R6, -126, PT ;  /* 0xc2fc00000600780b */ /* 0x000fe20003f6e000 */
[----:B------:R1:W-:Y:S01]  /*23cc0*/  MUFU.EX2 R23, R8 ;  /* 0x0000000800177308 */ /* 0x0003e20000000800 */
[----:B------:R-:W-:Y:S01]  /*23cd0*/  @!P6 FMUL R7, R7, 0.5 ;  /* 0x3f0000000707e820 */ /* 0x000fe20000400000 */
[----:B------:R-:W-:Y:S01]  /*23ce0*/  @!P5 FMUL R168, R168, R168 ;  /* 0x000000a8a8a8d220 */ /* 0x000fe20000400000 */
[----:B-1----:R-:W-:-:S05]  /*23cf0*/  FFMA R8, R157, UR6, -R0 ;  /* 0x000000069d087c23 */ /* 0x002fca0008000800 */
[----:B------:R-:W1:Y:S01]  /*23d00*/  MUFU.EX2 R16, R7 ;  /* 0x0000000700107308 */ /* 0x000e620000000800 */
[----:B------:R-:W-:-:S03]  /*23d10*/  FSETP.GEU.AND P5, PT, R8, -126, PT ;  /* 0xc2fc00000800780b */ /* 0x000fc60003fae000 */
[----:B------:R-:W-:Y:S01]  /*23d20*/  @!P3 FMUL R6, R6, 0.5 ;  /* 0x3f0000000606b820 */ /* 0x000fe20000400000 */
[----:B------:R-:W-:-:S03]  /*23d30*/  @!P4 FMUL R17, R17, R17 ;  /* 0x000000111111c220 */ /* 0x000fc60000400000 */
[----:B------:R1:W-:Y:S01]  /*23d40*/  MUFU.EX2 R164, R6 ;  /* 0x0000000600a47308 */ /* 0x0003e20000000800 */
[----:B------:R-:W-:-:S05]  /*23d50*/  FSETP.GEU.AND P4, PT, R3, -126, PT ;  /* 0xc2fc00000300780b */ /* 0x000fca0003f8e000 */
[----:B------:R-:W-:Y:S01]  /*23d60*/  @!P5 FMUL R8, R8, 0.5 ;  /* 0x3f0000000808d820 */ /* 0x000fe20000400000 */
[--C-:B-1----:R-:W-:Y:S01]  /*23d70*/  FFMA R6, R22, UR6, -R0.reuse ;  /* 0x0000000616067c23 */ /* 0x102fe20008000800 */
[----:B------:R-:W-:Y:S02]  /*23d80*/  @!P6 FMUL R16, R16, R16 ;  /* 0x000000101010e220 */ /* 0x000fe40000400000 */
[----:B------:R-:W1:Y:S02]  /*23d90*/  MUFU.EX2 R166, R8 ;  /* 0x0000000800a67308 */ /* 0x000e640000000800 */
[----:B------:R-:W-:Y:S02]  /*23da0*/  FSETP.GEU.AND P6, PT, R6, -126, PT ;  /* 0xc2fc00000600780b */ /* 0x000fe40003fce000 */
[----:B------:R-:W-:Y:S01]  /*23db0*/  @!P4 FMUL R3, R3, 0.5 ;  /* 0x3f0000000303c820 */ /* 0x000fe20000400000 */
[----:B------:R-:W-:Y:S01]  /*23dc0*/  FFMA R7, R21, UR6, -R0 ;  /* 0x0000000615077c23 */ /* 0x000fe20008000800 */
[----:B------:R-:W-:-:S02]  /*23dd0*/  @!P2 FMUL R23, R23, R23 ;  /* 0x000000171717a220 */ /* 0x000fc40000400000 */
[----:B------:R1:W-:Y:S02]  /*23de0*/  MUFU.EX2 R22, R3 ;  /* 0x0000000300167308 */ /* 0x0003e40000000800 */
[----:B------:R-:W-:-:S05]  /*23df0*/  FSETP.GEU.AND P2, PT, R7, -126, PT ;  /* 0xc2fc00000700780b */ /* 0x000fca0003f4e000 */
[----:B------:R-:W-:Y:S01]  /*23e00*/  @!P6 FMUL R6, R6, 0.5 ;  /* 0x3f0000000606e820 */ /* 0x000fe20000400000 */
[----:B-1----:R-:W-:Y:S01]  /*23e10*/  FFMA R3, R15, UR6, -R0 ;  /* 0x000000060f037c23 */ /* 0x002fe20008000800 */
[----:B------:R-:W-:Y:S02]  /*23e20*/  @!P5 FMUL R166, R166, R166 ;  /* 0x000000a6a6a6d220 */ /* 0x000fe40000400000 */
[----:B------:R-:W1:Y:S01]  /*23e30*/  MUFU.EX2 R21, R6 ;  /* 0x0000000600157308 */ /* 0x000e620000000800 */
[----:B------:R-:W-:Y:S01]  /*23e40*/  FSETP.GEU.AND P5, PT, R11, -126, PT ;  /* 0xc2fc00000b00780b */ /* 0x000fe20003fae000 */
[----:B------:R-:W-:Y:S01]  /*23e50*/  @!P3 FMUL R164, R164, R164 ;  /* 0x000000a4a4a4b220 */ /* 0x000fe20000400000 */
[----:B------:R-:W-:Y:S01]  /*23e60*/  FSETP.GEU.AND P3, PT, R3, -126, PT ;  /* 0xc2fc00000300780b */ /* 0x000fe20003f6e000 */
[----:B------:R-:W-:-:S04]  /*23e70*/  @!P2 FMUL R7, R7, 0.5 ;  /* 0x3f0000000707a820 */ /* 0x000fc80000400000 */
[----:B------:R1:W1:Y:S06]  /*23e80*/  MUFU.EX2 R160, R7 ;  /* 0x0000000700a07308 */ /* 0x00026c0000000800 */
[----:B------:R-:W-:Y:S02]  /*23e90*/  @!P5 FMUL R11, R11, 0.5 ;  /* 0x3f0000000b0bd820 */ /* 0x000fe40000400000 */
[----:B------:R-:W-:Y:S01]  /*23ea0*/  @!P3 FMUL R3, R3, 0.5 ;  /* 0x3f0000000303b820 */ /* 0x000fe20000400000 */
[----:B-1----:R-:W-:Y:S01]  /*23eb0*/  @!P6 FMUL R21, R21, R21 ;  /* 0x000000151515e220 */ /* 0x002fe20000400000 */
[----:B------:R-:W-:-:S02]  /*23ec0*/  FSETP.GEU.AND P6, PT, R10, -126, PT ;  /* 0xc2fc00000a00780b */ /* 0x000fc40003fce000 */
[----:B------:R-:W1:Y:S01]  /*23ed0*/  MUFU.EX2 R157, R3 ;  /* 0x00000003009d7308 */ /* 0x000e620000000800 */
[----:B------:R-:W-:-:S07]  /*23ee0*/  FFMA R6, R154, UR6, -R0 ;  /* 0x000000069a067c23 */ /* 0x000fce0008000800 */
[----:B------:R-:W3:Y:S01]  /*23ef0*/  MUFU.EX2 R11, R11 ;  /* 0x0000000b000b7308 */ /* 0x000ee20000000800 */
[----:B------:R-:W-:Y:S01]  /*23f00*/  @!P4 FMUL R22, R22, R22 ;  /* 0x000000161616c220 */ /* 0x000fe20000400000 */
[----:B------:R-:W-:Y:S01]  /*23f10*/  FSETP.GEU.AND P4, PT, R6, -126, PT ;  /* 0xc2fc00000600780b */ /* 0x000fe20003f8e000 */
[----:B------:R-:W-:Y:S01]  /*23f20*/  @!P6 FMUL R10, R10, 0.5 ;  /* 0x3f0000000a0ae820 */ /* 0x000fe20000400000 */
[--C-:B------:R-:W-:Y:S01]  /*23f30*/  FFMA R8, R205, UR6, -R0.reuse ;  /* 0x00000006cd087c23 */ /* 0x100fe20008000800 */
[--C-:B------:R-:W-:Y:S01]  /*23f40*/  FFMA R7, R209, UR6, -R0.reuse ;  /* 0x00000006d1077c23 */ /* 0x100fe20008000800 */
[----:B------:R-:W-:Y:S01]  /*23f50*/  @!P2 FMUL R160, R160, R160 ;  /* 0x000000a0a0a0a220 */ /* 0x000fe20000400000 */
[----:B------:R-:W-:Y:S01]  /*23f60*/  FSETP.GEU.AND P2, PT, R9, -126, PT ;  /* 0xc2fc00000900780b */ /* 0x000fe20003f4e000 */
[----:B------:R3:W3:Y:S01]  /*23f70*/  MUFU.EX2 R156, R10 ;  /* 0x0000000a009c7308 */ /* 0x0006e20000000800 */
[----:B-1----:R-:W-:Y:S01]  /*23f80*/  @!P3 FMUL R157, R157, R157 ;  /* 0x0000009d9d9db220 */ /* 0x002fe20000400000 */
[----:B------:R-:W-:Y:S01]  /*23f90*/  FSETP.GEU.AND P3, PT, R7, -126, PT ;  /* 0xc2fc00000700780b */ /* 0x000fe20003f6e000 */
[----:B------:R-:W-:Y:S01]  /*23fa0*/  FFMA R3, R213, UR6, -R0 ;  /* 0x00000006d5037c23 */ /* 0x000fe20008000800 */
[----:B------:R-:W4:Y:S01]  /*23fb0*/  LDL.LU R205, [R1+0x180] ;  /* 0x0001800001cd7983 */ /* 0x000f220000300800 */
[----:B---3--:R-:W-:Y:S01]  /*23fc0*/  @!P5 FMUL R11, R11, R11 ;  /* 0x0000000b0b0bd220 */ /* 0x008fe20000400000 */
[----:B------:R-:W-:Y:S01]  /*23fd0*/  FSETP.GEU.AND P5, PT, R8, -126, PT ;  /* 0xc2fc00000800780b */ /* 0x000fe20003fae000 */
[----:B------:R-:W-:-:S05]  /*23fe0*/  @!P4 FMUL R6, R6, 0.5 ;  /* 0x3f0000000606c820 */ /* 0x000fca0000400000 */
[----:B------:R-:W-:Y:S01]  /*23ff0*/  @!P2 FMUL R9, R9, 0.5 ;  /* 0x3f0000000909a820 */ /* 0x000fe20000400000 */
[----:B------:R-:W-:Y:S01]  /*24000*/  FADD R10, R155, R23 ;  /* 0x000000179b0a7221 */ /* 0x000fe20000000000 */
[----:B------:R-:W3:Y:S01]  /*24010*/  LDL.LU R209, [R1+0x174] ;  /* 0x0001740001d17983 */ /* 0x000ee20000300800 */
[----:B------:R1:W1:Y:S01]  /*24020*/  MUFU.EX2 R15, R6 ;  /* 0x00000006000f7308 */ /* 0x0002620000000800 */
[----:B------:R-:W-:Y:S01]  /*24030*/  @!P3 FMUL R7, R7, 0.5 ;  /* 0x3f0000000707b820 */ /* 0x000fe20000400000 */
[----:B------:R-:W-:Y:S01]  /*24040*/  @!P6 FMUL R156, R156, R156 ;  /* 0x0000009c9c9ce220 */ /* 0x000fe20000400000 */
[----:B-1----:R-:W-:Y:S01]  /*24050*/  FFMA R6, R212, UR6, -R0 ;  /* 0x00000006d4067c23 */ /* 0x002fe20008000800 */
[----:B------:R-:W-:-:S04]  /*24060*/  @!P5 FMUL R8, R8, 0.5 ;  /* 0x3f0000000808d820 */ /* 0x000fc80000400000 */
[----:B------:R-:W1:Y:S01]  /*24070*/  MUFU.EX2 R9, R9 ;  /* 0x0000000900097308 */ /* 0x000e620000000800 */
[----:B------:R-:W2:Y:S01]  /*24080*/  LDL.LU R212, [R1+0x170] ;  /* 0x0001700001d47983 */ /* 0x000ea20000300800 */
[----:B------:R-:W-:Y:S01]  /*24090*/  FSETP.GEU.AND P6, PT, R6, -126, PT ;  /* 0xc2fc00000600780b */ /* 0x000fe20003fce000 */
[----:B------:R-:W-:Y:S02]  /*240a0*/  FADD R0, R19, R157 ;  /* 0x0000009d13007221 */ /* 0x000fe40000000000 */
[----:B------:R-:W4:Y:S03]  /*240b0*/  LDL.LU R213, [R1+0x164] ;  /* 0x0001640001d57983 */ /* 0x000f260000300800 */
[----:B------:R1:W1:Y:S01]  /*240c0*/  MUFU.EX2 R152, R7 ;  /* 0x0000000700987308 */ /* 0x0002620000000800 */
[----:B------:R-:W-:-:S07]  /*240d0*/  FADD R154, R10, R0 ;  /* 0x000000000a9a7221 */ /* 0x000fce0000000000 */
[----:B------:R-:W1:Y:S01]  /*240e0*/  MUFU.EX2 R158, R8 ;  /* 0x00000008009e7308 */ /* 0x000e620000000800 */
[----:B------:R-:W-:Y:S01]  /*240f0*/  FADD R10, R20, R21 ;  /* 0x00000015140a7221 */ /* 0x000fe20000000000 */
[----:B------:R-:W-:Y:S01]  /*24100*/  FADD R0, R17, R11 ;  /* 0x0000000b11007221 */ /* 0x000fe20000000000 */
[----:B------:R-:W-:-:S03]  /*24110*/  @!P6 FMUL R6, R6, 0.5 ;  /* 0x3f0000000606e820 */ /* 0x000fc60000400000 */
[----:B------:R-:W-:Y:S01]  /*24120*/  FADD R0, R10, R0 ;  /* 0x000000000a007221 */ /* 0x000fe20000000000 */
[----:B------:R-:W-:Y:S01]  /*24130*/  @!P4 FMUL R15, R15, R15 ;  /* 0x0000000f0f0fc220 */ /* 0x000fe20000400000 */
[----:B------:R-:W-:Y:S01]  /*24140*/  FSETP.GEU.AND P4, PT, R178, -126, PT ;  /* 0xc2fc0000b200780b */ /* 0x000fe20003f8e000 */
[----:B-1----:R-:W-:Y:S01]  /*24150*/  FADD R7, R180, R164 ;  /* 0x000000a4b4077221 */ /* 0x002fe20000000000 */
[----:B------:R-:W-:Y:S01]  /*24160*/  FADD R204, R154, R0 ;  /* 0x000000009acc7221 */ /* 0x000fe20000000000 */
[----:B------:R-:W-:Y:S01]  /*24170*/  FADD R0, R172, R156 ;  /* 0x0000009cac007221 */ /* 0x000fe20000000000 */
[----:B------:R-:W-:Y:S01]  /*24180*/  @!P2 FMUL R9, R9, R9 ;  /* 0x000000090909a220 */ /* 0x000fe20000400000 */
[----:B------:R-:W-:Y:S01]  /*24190*/  @!P3 FMUL R152, R152, R152 ;  /* 0x000000989898b220 */ /* 0x000fe20000400000 */
[----:B------:R-:W1:Y:S01]  /*241a0*/  MUFU.EX2 R6, R6 ;  /* 0x0000000600067308 */ /* 0x000e620000000800 */
[----:B------:R-:W-:Y:S01]  /*241b0*/  FSETP.GEU.AND P2, PT, R13, -126, PT ;  /* 0xc2fc00000d00780b */ /* 0x000fe20003f4e000 */
[----:B------:R-:W-:Y:S01]  /*241c0*/  @!P5 FMUL R158, R158, R158 ;  /* 0x0000009e9e9ed220 */ /* 0x000fe20000400000 */
[----:B------:R-:W-:-:S02]  /*241d0*/  FSETP.GEU.AND P3, PT, R12, -126, PT ;  /* 0xc2fc00000c00780b */ /* 0x000fc40003f6e000 */
[----:B------:R-:W-:Y:S01]  /*241e0*/  FSETP.GEU.AND P5, PT, R3, -126, PT ;  /* 0xc2fc00000300780b */ /* 0x000fe20003fae000 */
[----:B------:R-:W-:Y:S01]  /*241f0*/  FADD R8, R7, R0 ;  /* 0x0000000007087221 */ /* 0x000fe20000000000 */
[----:B------:R-:W-:Y:S01]  /*24200*/  FADD R7, R176, R160 ;  /* 0x000000a0b0077221 */ /* 0x000fe20000000000 */
[----:B------:R-:W-:-:S04]  /*24210*/  FADD R0, R168, R152 ;  /* 0x00000098a8007221 */ /* 0x000fc80000000000 */
[----:B------:R-:W-:Y:S01]  /*24220*/  FADD R0, R7, R0 ;  /* 0x0000000007007221 */ /* 0x000fe20000000000 */
[----:B------:R-:W-:Y:S01]  /*24230*/  @!P4 FMUL R178, R178, 0.5 ;  /* 0x3f000000b2b2c820 */ /* 0x000fe20000400000 */
[----:B------:R-:W-:Y:S02]  /*24240*/  @!P2 FMUL R13, R13, 0.5 ;  /* 0x3f0000000d0da820 */ /* 0x000fe40000400000 */
[----:B------:R-:W-:Y:S01]  /*24250*/  FADD R203, R8, R0 ;  /* 0x0000000008cb7221 */ /* 0x000fe20000000000 */
[----:B------:R-:W-:Y:S01]  /*24260*/  FMUL R0, R162, UR6 ;  /* 0x00000006a2007c20 */ /* 0x000fe20008400000 */
[----:B------:R-:W-:Y:S01]  /*24270*/  @!P3 FMUL R12, R12, 0.5 ;  /* 0x3f0000000c0cb820 */ /* 0x000fe20000400000 */
[----:B------:R-:W-:Y:S01]  /*24280*/  @!P5 FMUL R3, R3, 0.5 ;  /* 0x3f0000000303d820 */ /* 0x000fe20000400000 */
[----:B-1----:R-:W-:Y:S01]  /*24290*/  @!P6 FMUL R6, R6, R6 ;  /* 0x000000060606e220 */ /* 0x002fe20000400000 */
[----:B------:R-:W1:Y:S01]  /*242a0*/  MUFU.EX2 R178, R178 ;  /* 0x000000b200b27308 */ /* 0x000e620000000800 */
[----:B------:R-:W-:Y:S01]  /*242b0*/  FSETP.GEU.AND P6, PT, R0, -126, PT ;  /* 0xc2fc00000000780b */ /* 0x000fe20003fce000 */
[----:B------:R-:W-:Y:S01]  /*242c0*/  FADD R8, R153, R22 ;  /* 0x0000001699087221 */ /* 0x000fe20000000000 */
[----:B------:R-:W-:-:S05]  /*242d0*/  FADD R7, R18, R9 ;  /* 0x0000000912077221 */ /* 0x000fca0000000000 */
[----:B------:R1:W1:Y:S01]  /*242e0*/  MUFU.EX2 R170, R13 ;  /* 0x0000000d00aa7308 */ /* 0x0002620000000800 */
[----:B------:R-:W-:-:S07]  /*242f0*/  FADD R10, R8, R7 ;  /* 0x00000007080a7221 */ /* 0x000fce0000000000 */
[----:B------:R-:W1:Y:S01]  /*24300*/  MUFU.EX2 R162, R12 ;  /* 0x0000000c00a27308 */ /* 0x000e620000000800 */
[----:B------:R-:W-:-:S07]  /*24310*/  FADD R8, R14, R15 ;  /* 0x0000000f0e087221 */ /* 0x000fce0000000000 */
[----:B------:R1:W1:Y:S01]  /*24320*/  MUFU.EX2 R154, R3 ;  /* 0x00000003009a7308 */ /* 0x0002620000000800 */
[----:B------:R-:W-:Y:S01]  /*24330*/  FADD R7, R16, R6 ;  /* 0x0000000610077221 */ /* 0x000fe20000000000 */
[----:B------:R-:W-:Y:S01]  /*24340*/  @!P6 FMUL R0, R0, 0.5 ;  /* 0x3f0000000000e820 */ /* 0x000fe20000400000 */
[----:B-1----:R-:W-:Y:S01]  /*24350*/  @!P4 FMUL R178, R178, R178 ;  /* 0x000000b2b2b2c220 */ /* 0x002fe20000400000 */
[----:B------:R-:W3:Y:S01]  /*24360*/  LDL.LU R13, [R1+0x160] ;  /* 0x00016000010d7983 */ /* 0x000ee20000300800 */
[----:B------:R-:W-:Y:S01]  /*24370*/  FADD R3, R8, R7 ;  /* 0x0000000708037221 */ /* 0x000fe20000000000 */
[----:B------:R-:W-:Y:S01]  /*24380*/  FADD R7, R182, R166 ;  /* 0x000000a6b6077221 */ /* 0x000fe20000000000 */
[----:B------:R-:W-:Y:S01]  /*24390*/  @!P2 FMUL R170, R170, R170 ;  /* 0x000000aaaaaaa220 */ /* 0x000fe20000400000 */
[----:B------:R-:W-:Y:S01]  /*243a0*/  @!P3 FMUL R162, R162, R162 ;  /* 0x000000a2a2a2b220 */ /* 0x000fe20000400000 */
[----:B------:R-:W-:Y:S01]  /*243b0*/  FADD R10, R10, R3 ;  /* 0x000000030a0a7221 */ /* 0x000fe20000000000 */
[----:B------:R-:W-:Y:S01]  /*243c0*/  FADD R3, R174, R158 ;  /* 0x0000009eae037221 */ /* 0x000fe20000000000 */
[----:B------:R-:W1:Y:S01]  /*243d0*/  MUFU.EX2 R0, R0 ;  /* 0x0000000000007308 */ /* 0x000e620000000800 */
[----:B------:R-:W2:Y:S01]  /*243e0*/  LDL.LU R12, [R1+0x154] ;  /* 0x00015400010c7983 */ /* 0x000ea20000300800 */
[----:B------:R-:W-:Y:S01]  /*243f0*/  @!P5 FMUL R154, R154, R154 ;  /* 0x0000009a9a9ad220 */ /* 0x000fe20000400000 */
[----:B------:R-:W-:Y:S01]  /*24400*/  FADD R8, R7, R3 ;  /* 0x0000000307087221 */ /* 0x000fe20000000000 */
[----:B------:R-:W-:-:S02]  /*24410*/  FADD R7, R178, R162 ;  /* 0x000000a2b2077221 */ /* 0x000fc40000000000 */
[----:B------:R-:W-:-:S04]  /*24420*/  FADD R3, R170, R154 ;  /* 0x0000009aaa037221 */ /* 0x000fc80000000000 */
[----:B------:R-:W-:Y:S01]  /*24430*/  FADD R3, R7, R3 ;  /* 0x0000000307037221 */ /* 0x000fe20000000000 */
[----:B------:R-:W-:-:S03]  /*24440*/  FADD R7, R204, R10 ;  /* 0x0000000acc077221 */ /* 0x000fc60000000000 */
[----:B------:R-:W-:Y:S02]  /*24450*/  FADD R3, R8, R3 ;  /* 0x0000000308037221 */ /* 0x000fe40000000000 */
[----:B------:R-:W4:Y:S02]  /*24460*/  LDL.LU R8, [R1+0x150] ;  /* 0x0001500001087983 */ /* 0x000f240000300800 */
[----:B------:R-:W-:Y:S01]  /*24470*/  FADD R3, R203, R3 ;  /* 0x00000003cb037221 */ /* 0x000fe20000000000 */
[----:B-1----:R-:W-:Y:S01]  /*24480*/  @!P6 FMUL R0, R0, R0 ;  /* 0x000000000000e220 */ /* 0x002fe20000400000 */
[----:B------:R-:W3:Y:S01]  /*24490*/  LDL.LU R203, [R1+0x144] ;  /* 0x0001440001cb7983 */ /* 0x000ee20000300800 */
[----:B------:R-:W-:Y:S01]  /*244a0*/  F2FP.F16.F32.PACK_AB R181, R181, R189 ;  /* 0x000000bdb5b5723e */ /* 0x000fe200000000ff */
[----:B------:R-:W-:Y:S02]  /*244b0*/  FADD R3, R7, R3 ;  /* 0x0000000307037221 */ /* 0x000fe40000000000 */
[----:B------:R-:W2:Y:S01]  /*244c0*/  LDL.LU R204, [R1+0x134] ;  /* 0x0001340001cc7983 */ /* 0x000ea20000300800 */
[----:B------:R-:W-:-:S03]  /*244d0*/  F2FP.F16.F32.PACK_AB R183, R183, R161 ;  /* 0x000000a1b7b7723e */ /* 0x000fc600000000ff */
[----:B------:R-:W4:Y:S01]  /*244e0*/  LDL.LU R10, [R1+0x140] ;  /* 0x00014000010a7983 */ /* 0x000f220000300800 */
[----:B------:R-:W-:Y:S01]  /*244f0*/  F2FP.F16.F32.PACK_AB R177, R177, R159 ;  /* 0x0000009fb1b1723e */ /* 0x000fe200000000ff */
[-C--:B------:R-:W-:Y:S02]  /*24500*/  FMUL R101, R101, R0.reuse ;  /* 0x0000000065657220 */ /* 0x080fe40000400000 */
[----:B------:R-:W3:Y:S01]  /*24510*/  LDL.LU R7, [R1+0x130] ;  /* 0x0001300001077983 */ /* 0x000ee20000300800 */
[----:B------:R-:W-:-:S03]  /*24520*/  FMUL R104, R104, R0 ;  /* 0x0000000068687220 */ /* 0x000fc60000400000 */
[----:B------:R-:W2:Y:S04]  /*24530*/  LDL.LU R189, [R1+0x124] ;  /* 0x0001240001bd7983 */ /* 0x000ea80000300800 */
[----:B------:R-:W4:Y:S01]  /*24540*/  LDL.LU R161, [R1+0x120] ;  /* 0x0001200001a17983 */ /* 0x000f220000300800 */
[----:B------:R-:W-:-:S03]  /*24550*/  FMUL R105, R105, R0 ;  /* 0x0000000069697220 */ /* 0x000fc60000400000 */
[----:B------:R-:W3:Y:S01]  /*24560*/  LDL.LU R159, [R1+0x114] ;  /* 0x00011400019f7983 */ /* 0x000ee20000300800 */
[----:B------:R-:W-:-:S03]  /*24570*/  FMUL R108, R108, R0 ;  /* 0x000000006c6c7220 */ /* 0x000fc60000400000 */
[----:B------:R1:W-:Y:S01]  /*24580*/  STL [R1], R101 ;  /* 0x0000006501007387 */ /* 0x0003e20000100800 */
[-C--:B------:R-:W-:Y:S01]  /*24590*/  FMUL R109, R109, R0.reuse ;  /* 0x000000006d6d7220 */ /* 0x080fe20000400000 */
[-C--:B------:R-:W-:Y:S01]  /*245a0*/  FMUL R112, R112, R0.reuse ;  /* 0x0000000070707220 */ /* 0x080fe20000400000 */
[-C--:B------:R-:W-:Y:S01]  /*245b0*/  FMUL R113, R113, R0.reuse ;  /* 0x0000000071717220 */ /* 0x080fe20000400000 */
[----:B-1----:R-:W2:Y:S04]  /*245c0*/  LDL.LU R101, [R1+0x30c] ;  /* 0x00030c0001657983 */ /* 0x002ea80000300800 */
[----:B------:R1:W-:Y:S01]  /*245d0*/  STL [R1+0x4], R104 ;  /* 0x0000046801007387 */ /* 0x0003e20000100800 */
[-C--:B------:R-:W-:Y:S01]  /*245e0*/  FMUL R116, R116, R0.reuse ;  /* 0x0000000074747220 */ /* 0x080fe20000400000 */
[----:B------:R-:W-:-:S02]  /*245f0*/  FMUL R117, R117, R0 ;  /* 0x0000000075757220 */ /* 0x000fc40000400000 */
        /* <DEDUP_REMOVED lines=62> */
[----:B-1----:R-:W2:Y:S01]  /*249e0*/  LDL.LU R149, [R1+0x2ac] ;  /* 0x0002ac0001957983 */ /* 0x002ea20000300800 */
        /* <DEDUP_REMOVED lines=8> */
[----:B-1----:R1:W5:Y:S04]  /*24a70*/  LDL.LU R235, [R1+0x2a8] ;  /* 0x0002a80001eb7983 */ /* 0x0023680000300800 */
[----:B------:R4:W-:Y:S01]  /*24a80*/  STL [R1+0xd0], R234 ;  /* 0x0000d0ea01007387 */ /* 0x0009e20000100800 */
[-C--:B------:R-:W-:Y:S01]  /*24a90*/  FMUL R228, R228, R0.reuse ;  /* 0x00000000e4e47220 */ /* 0x080fe20000400000 */
[----:B------:R-:W-:-:S02]  /*24aa0*/  FMUL R227, R227, R0 ;  /* 0x00000000e3e37220 */ /* 0x000fc40000400000 */
[----:B----4-:R1:W5:Y:S04]  /*24ab0*/  LDL.LU R234, [R1+0x2a4] ;  /* 0x0002a40001ea7983 */ /* 0x0103680000300800 */
[----:B------:R4:W-:Y:S01]  /*24ac0*/  STL [R1+0xd4], R233 ;  /* 0x0000d4e901007387 */ /* 0x0009e20000100800 */
[----:B------:R-:W-:-:S03]  /*24ad0*/  FMUL R226, R226, R0 ;  /* 0x00000000e2e27220 */ /* 0x000fc60000400000 */
[----:B----4-:R1:W5:Y:S04]  /*24ae0*/  LDL.LU R233, [R1+0x2a0] ;  /* 0x0002a00001e97983 */ /* 0x0103680000300800 */
[----:B------:R4:W-:Y:S01]  /*24af0*/  STL [R1+0xe0], R232 ;  /* 0x0000e0e801007387 */ /* 0x0009e20000100800 */
[----:B---3--:R-:W-:-:S03]  /*24b00*/  FMUL R159, R159, R0 ;  /* 0x000000009f9f7220 */ /* 0x008fc60000400000 */
[----:B----4-:R1:W5:Y:S04]  /*24b10*/  LDL.LU R232, [R1+0x29c] ;  /* 0x00029c0001e87983 */ /* 0x0103680000300800 */
[----:B------:R3:W-:Y:S01]  /*24b20*/  STL [R1+0xe4], R231 ;  /* 0x0000e4e701007387 */ /* 0x0007e20000100800 */
[-C--:B------:R-:W-:Y:S01]  /*24b30*/  FMUL R161, R161, R0.reuse ;  /* 0x00000000a1a17220 */ /* 0x080fe20000400000 */
[-C--:B--2---:R-:W-:Y:S02]  /*24b40*/  FMUL R189, R189, R0.reuse ;  /* 0x00000000bdbd7220 */ /* 0x084fe40000400000 */
[----:B---3--:R1:W5:Y:S04]  /*24b50*/  LDL.LU R231, [R1+0x298] ;  /* 0x0002980001e77983 */ /* 0x0083680000300800 */
        /* <DEDUP_REMOVED lines=21> */
[----:B------:R2:W-:Y:S04]  /*24cb0*/  STL [R1+0x120], R161 ;  /* 0x000120a101007387 */ /* 0x0005e80000100800 */
[----:B------:R1:W-:Y:S04]  /*24cc0*/  STL [R1+0x124], R189 ;  /* 0x000124bd01007387 */ /* 0x0003e80000100800 */
[----:B------:R1:W-:Y:S04]  /*24cd0*/  STL [R1+0x130], R7 ;  /* 0x0001300701007387 */ /* 0x0003e80000100800 */
[----:B------:R1:W-:Y:S01]  /*24ce0*/  STL [R1+0x134], R204 ;  /* 0x000134cc01007387 */ /* 0x0003e20000100800 */
[----:B------:R-:W-:-:S03]  /*24cf0*/  FMUL R205, R205, R0 ;  /* 0x00000000cdcd7220 */ /* 0x000fc60000400000 */
        /* <DEDUP_REMOVED lines=39> */
[----:B------:R-:W-:Y:S01]  /*24f70*/  FFMA R225, R0, R225, R3 ;  /* 0x000000e100e17223 */ /* 0x000fe20000000003 */
[----:B------:R-:W-:Y:S01]  /*24f80*/  IMAD.U32 R3, RZ, RZ, UR5 ;  /* 0x00000005ff037e24 */ /* 0x000fe2000f8e00ff */
[----:B------:R-:W-:-:S04]  /*24f90*/  ULEA UR10, UR4, UR61, 0x3 ;  /* 0x0000003d040a7291 */ /* 0x000fc8000f8e183f */
[----:B------:R-:W-:Y:S01]  /*24fa0*/  SHF.L.U32 R3, R3, 0x1f, RZ ;  /* 0x0000001f03037819 */ /* 0x000fe200000006ff */
[----:B------:R-:W-:Y:S01]  /*24fb0*/  FMUL R24, R24, R0 ;  /* 0x0000000018187220 */ /* 0x000fe20000400000 */
[----:B------:R-:W-:-:S03]  /*24fc0*/  F2FP.F16.F32.PACK_AB R182, R182, R153 ;  /* 0x00000099b6b6723e */ /* 0x000fc600000000ff */
[----:B------:R1:W3:Y:S01]  /*24fd0*/  SYNCS.PHASECHK.TRANS64.TRYWAIT P2, [UR10+0xc0000], R3 ;  /* 0x0c000003ff0075a7 */ /* 0x0002e2000804014a */
        /* <DEDUP_REMOVED lines=81> */
[----:B--2---:R-:W-:Y:S02]  /*254f0*/  F2FP.F16.F32.PACK_AB R161, R188, R195 ;  /* 0x000000c3bca1723e */ /* 0x004fe400000000ff */
[----:B------:R-:W-:-:S02]  /*25500*/  F2FP.F16.F32.PACK_AB R162, R162, R15 ;  /* 0x0000000fa2a2723e */ /* 0x000fc400000000ff */
[----:B------:R-:W-:Y:S02]  /*25510*/  F2FP.F16.F32.PACK_AB R163, R163, R194 ;  /* 0x000000c2a3a3723e */ /* 0x000fe400000000ff */
[----:B------:R-:W-:Y:S02]  /*25520*/  F2FP.F16.F32.PACK_AB R157, R187, R193 ;  /* 0x000000c1bb9d723e */ /* 0x000fe400000000ff */
[----:B------:R-:W-:Y:S02]  /*25530*/  F2FP.F16.F32.PACK_AB R158, R158, R9 ;  /* 0x000000099e9e723e */ /* 0x000fe400000000ff */
[----:B------:R-:W-:Y:S02]  /*25540*/  F2FP.F16.F32.PACK_AB R159, R186, R192 ;  /* 0x000000c0ba9f723e */ /* 0x000fe400000000ff */
[----:B------:R-:W-:Y:S02]  /*25550*/  F2FP.F16.F32.PACK_AB R152, R152, R11 ;  /* 0x0000000b9898723e */ /* 0x000fe400000000ff */
[----:B------:R-:W-:-:S02]  /*25560*/  F2FP.F16.F32.PACK_AB R153, R185, R191 ;  /* 0x000000bfb999723e */ /* 0x000fc400000000ff */
[----:B------:R-:W-:Y:S01]  /*25570*/  F2FP.F16.F32.PACK_AB R154, R154, R6 ;  /* 0x000000069a9a723e */ /* 0x000fe200000000ff */
[----:B-1-3--:R-:W-:Y:S06]  /*25580*/  @!P0 BRA `(.L_x_39) ;  /* 0x0000000000048947 */ /* 0x00afec0003800000 */
[----:B------:R-:W-:Y:S01]  /*25590*/  BPT.TRAP 0x1 ;  /* 0x000000040000795c */ /* 0x000fe20000300000 */
.L_x_39:
[----:B------:R-:W-:Y:S05]  /*255a0*/  @P2 BRA `(.L_x_40) ;  /* 0x0000000000082947 */ /* 0x000fea0003800000 */
[----:B------:R-:W1:Y:S02]  /*255b0*/  SYNCS.PHASECHK.TRANS64.TRYWAIT P2, [UR10+0xc0000], R3 ;  /* 0x0c000003ff0075a7 */ /* 0x000e64000804014a */
[----:B-1----:R-:W-:Y:S05]  /*255c0*/  @!P2 BRA `(.L_x_41) ;  /* 0x0000012800b0a947 */ /* 0x002fea0003800000 */
.L_x_40:
        /* <DEDUP_REMOVED lines=2638> */
.L_x_42:
[----:B------:R-:W-:-:S04]  /*2fab0*/  ULEA UR10, UR7, UR61, 0x3 ;  /* 0x0000003d070a7291 */ /* 0x000fc8000f8e183f */
[----:B------:R-:W-:-:S04]  /*2fac0*/  UIADD3 UR10, UR10, 0xc0028, URZ ;  /* 0x000c00280a0a7890 */ /* 0x000fc8000fffe03f */
[----:B------:R-:W-:-:S09]  /*2fad0*/  UPRMT UR10, URZ, 0x654, UR10 ;  /* 0x000006543f0a7896 */ /* 0x000fd2000800000a */
[----:B------:R-:W-:Y:S01]  /*2fae0*/  SYNCS.ARRIVE.TRANS64.RED.A1T0 RZ, [UR10], RZ ;  /* 0x000000ffffff79a7 */ /* 0x000fe2000810040a */
[----:B------:R-:W-:Y:S05]  /*2faf0*/  @P1 BRA `(.L_x_43) ;  /* 0x0000000000041947 */ /* 0x000fea0003800000 */
[----:B------:R-:W-:Y:S01]  /*2fb00*/  BPT.TRAP 0x1 ;  /* 0x000000040000795c */ /* 0x000fe20000300000 */
.L_x_43:
[----:B------:R-:W-:-:S04]  /*2fb10*/  UIADD3 UR7, UR7, 0x1, URZ ;  /* 0x0000000107077890 */ /* 0x000fc8000fffe03f */
[----:B------:R-:W-:-:S04]  /*2fb20*/  UISETP.NE.AND UP0, UPT, UR7, 0x5, UPT ;  /* 0x000000050700788c */ /* 0x000fc8000bf05270 */
[----:B------:R-:W-:Y:S01]  /*2fb30*/  USEL UR7, UR7, URZ, UP0 ;  /* 0x0000003f07077287 */ /* 0x000fe20008000000 */
[----:B------:R-:W-:Y:S11]  /*2fb40*/  @!P0 BRA `(.L_x_44) ;  /* 0x0000000000048947 */ /* 0x000ff60003800000 */
[----:B------:R-:W-:Y:S01]  /*2fb50*/  BPT.TRAP 0x1 ;  /* 0x000000040000795c */ /* 0x000fe20000300000 */
.L_x_44:
[----:B------:R-:W-:-:S04]  /*2fb60*/  ULEA UR10, UR7, UR61, 0x3 ;  /* 0x0000003d070a7291 */ /* 0x000fc8000f8e183f */
[----:B------:R-:W-:-:S04]  /*2fb70*/  UIADD3 UR10, UR10, 0xc0028, URZ ;  /* 0x000c00280a0a7890 */ /* 0x000fc8000fffe03f */
[----:B------:R-:W-:-:S09]  /*2fb80*/  UPRMT UR10, URZ, 0x654, UR10 ;  /* 0x000006543f0a7896 */ /* 0x000fd2000800000a */
[----:B------:R-:W-:Y:S01]  /*2fb90*/  SYNCS.ARRIVE.TRANS64.RED.A1T0 RZ, [UR10], RZ ;  /* 0x000000ffffff79a7 */ /* 0x000fe2000810040a */
[----:B------:R-:W-:Y:S05]  /*2fba0*/  @P1 BRA `(.L_x_45) ;  /* 0x0000000000041947 */ /* 0x000fea0003800000 */
[----:B------:R-:W-:Y:S01]  /*2fbb0*/  BPT.TRAP 0x1 ;  /* 0x000000040000795c */ /* 0x000fe20000300000 */
.L_x_45:
        /* <DEDUP_REMOVED lines=16> */
.L_x_35:
[----:B------:R-:W1:Y:S01]  /*2fcc0*/  SHFL.BFLY PT, R0, R225, 0x1, 0x1f ;  /* 0x0c201f00e1007f89 */ /* 0x000e6200000e0000 */
[----:B------:R-:W-:Y:S01]  /*2fcd0*/  BSSY B0, `(.L_x_47) ;  /* 0x0000025000007945 */ /* 0x000fe20003800000 */
[----:B------:R-:W-:Y:S01]  /*2fce0*/  MOV R12, 0x7f800000 ;  /* 0x7f800000000c7802 */ /* 0x000fe20000000f00 */
[----:B------:R-:W-:Y:S01]  /*2fcf0*/  IMAD.MOV.U32 R11, RZ, RZ, 0x3f800000 ;  /* 0x3f800000ff0b7424 */ /* 0x000fe200078e00ff */
[----:B------:R-:W2:Y:S01]  /*2fd00*/  SHFL.BFLY PT, R2, R224, 0x1, 0x1f ;  /* 0x0c201f00e0027f89 */ /* 0x000ea200000e0000 */
[----:B------:R-:W-:Y:S01]  /*2fd10*/  MOV R10, 0x7f800000 ;  /* 0x7f800000000a7802 */ /* 0x000fe20000000f00 */
[----:B-1----:R-:W-:Y:S01]  /*2fd20*/  FADD R225, R0, R225 ;  /* 0x000000e100e17221 */ /* 0x002fe20000000000 */
[----:B--2---:R-:W-:-:S04]  /*2fd30*/  FADD R224, R2, R224 ;  /* 0x000000e002e07221 */ /* 0x004fc80000000000 */
[----:B------:R-:W1:Y:S04]  /*2fd40*/  SHFL.BFLY PT, R0, R225, 0x2, 0x1f ;  /* 0x0c401f00e1007f89 */ /* 0x000e6800000e0000 */
[----:B------:R-:W2:Y:S01]  /*2fd50*/  SHFL.BFLY PT, R13, R224, 0x2, 0x1f ;  /* 0x0c401f00e00d7f89 */ /* 0x000ea200000e0000 */
[C---:B-1----:R-:W-:Y:S01]  /*2fd60*/  FSETP.NE.AND P0, PT, R225.reuse, -R0, PT ;  /* 0x80000000e100720b */ /* 0x042fe20003f05000 */
[----:B------:R-:W-:Y:S01]  /*2fd70*/  FADD R225, R225, R0 ;  /* 0x00000000e1e17221 */ /* 0x000fe20000000000 */
[----:B------:R-:W-:Y:S01]  /*2fd80*/  MOV R0, 0x3f800000 ;  /* 0x3f80000000007802 */ /* 0x000fe20000000f00 */
[----:B--2---:R-:W-:-:S10]  /*2fd90*/  FADD R6, R224, R13 ;  /* 0x0000000de0067221 */ /* 0x004fd40000000000 */
[----:B------:R-:W-:Y:S05]  /*2fda0*/  @!P0 BRA `(.L_x_48) ;  /* 0x00000000005c8947 */ /* 0x000fea0003800000 */
[----:B------:R-:W-:Y:S01]  /*2fdb0*/  IMAD.MOV.U32 R0, RZ, RZ, R225 ;  /* 0x000000ffff007224 */ /* 0x000fe200078e00e1 */
[----:B------:R-:W-:Y:S04]  /*2fdc0*/  BSSY B1, `(.L_x_49) ;  /* 0x000000d000017945 */ /* 0x000fe80003800000 */
[----:B------:R-:W-:-:S04]  /*2fdd0*/  IADD3 R2, R0, 0x1800000, RZ ;  /* 0x0180000000027810 */ /* 0x000fc80007ffe0ff */
[----:B------:R-:W-:-:S04]  /*2fde0*/  LOP3.LUT R2, R2, 0x7f800000, RZ, 0xc0, !PT ;  /* 0x7f80000002027812 */ /* 0x000fc800078ec0ff */
[----:B------:R-:W-:-:S13]  /*2fdf0*/  ISETP.GT.U32.AND P0, PT, R2, 0x1ffffff, PT ;  /* 0x01ffffff0200780c */ /* 0x000fda0003f04070 */
[----:B------:R-:W-:Y:S05]  /*2fe00*/  @P0 BRA `(.L_x_50) ;  /* 0x0000000000100947 */ /* 0x000fea0003800000 */
[----:B------:R-:W-:-:S07]  /*2fe10*/  MOV R9, 0x2fe30 ;  /* 0x0002fe3000097802 */ /* 0x000fce0000000f00 */
[----:B------:R-:W-:Y:S05]  /*2fe20*/  CALL.REL.NOINC `($__internal_0_$__cuda_sm20_rcp_rn_f32_slowpath) ;  /* 0x0000008400487944 */ /* 0x000fea0003c00000 */
[----:B------:R-:W-:Y:S01]  /*2fe30*/  MOV R2, R7 ;  /* 0x0000000700027202 */ /* 0x000fe20000000f00 */
[----:B------:R-:W-:Y:S06]  /*2fe40*/  BRA `(.L_x_51) ;  /* 0x0000000000107947 */ /* 0x000fec0003800000 */
.L_x_50:
[----:B------:R-:W1:Y:S02]  /*2fe50*/  MUFU.RCP R2, R0 ;  /* 0x0000000000027308 */ /* 0x000e640000001000 */
[----:B-1----:R-:W-:-:S04]  /*2fe60*/  FFMA R3, R0, R2, -1 ;  /* 0xbf80000000037423 */ /* 0x002fc80000000002 */
[----:B------:R-:W-:-:S04]  /*2fe70*/  FADD.FTZ R3, -R3, -RZ ;  /* 0x800000ff03037221 */ /* 0x000fc80000010100 */
[----:B------:R-:W-:-:S07]  /*2fe80*/  FFMA R2, R2, R3, R2 ;  /* 0x0000000302027223 */ /* 0x000fce0000000002 */
.L_x_51:
[----:B------:R-:W-:Y:S05]  /*2fe90*/  BSYNC B1 ;  /* 0x0000000000017941 */ /* 0x000fea0003800000 */
.L_x_49:
[----:B------:R-:W-:Y:S01]  /*2fea0*/  FSETP.GEU.AND P0, PT, |R0|, 1.175494350822287508e-38, PT ;  /* 0x008000000000780b */ /* 0x000fe20003f0e200 */
[----:B------:R-:W-:-:S12]  /*2feb0*/  ULDC UR4, c[0x0][0x600] ;  /* 0x0001800000047ab9 */ /* 0x000fd80000000800 */
[----:B------:R-:W-:-:S06]  /*2fec0*/  @!P0 FMUL R0, R0, 16777216 ;  /* 0x4b80000000008820 */ /* 0x000fcc0000400000 */
[----:B------:R-:W1:Y:S02]  /*2fed0*/  MUFU.LG2 R0, R0 ;  /* 0x0000000000007308 */ /* 0x000e640000000c00 */
[----:B-1----:R-:W-:-:S04]  /*2fee0*/  @!P0 FADD R0, R0, -24 ;  /* 0xc1c0000000008421 */ /* 0x002fc80000000000 */
[----:B------:R-:W-:-:S04]  /*2fef0*/  FMUL R0, R0, 0.69314718246459960938 ;  /* 0x3f31721800007820 */ /* 0x000fc80000400000 */
[----:B------:R-:W-:Y:S01]  /*2ff00*/  FFMA R10, R5, UR4, R0 ;  /* 0x00000004050a7c23 */ /* 0x000fe20008000000 */
[----:B------:R-:W-:-:S07]  /*2ff10*/  IMAD.MOV.U32 R0, RZ, RZ, R2 ;  /* 0x000000ffff007224 */ /* 0x000fce00078e0002 */
.L_x_48:
[----:B------:R-:W-:Y:S05]  /*2ff20*/  BSYNC B0 ;  /* 0x0000000000007941 */ /* 0x000fea0003800000 */
.L_x_47:
[----:B------:R-:W2:Y:S01]  /*2ff30*/  LDL.LU R166, [R1] ;  /* 0x0000000001a67983 */ /* 0x000ea20000300800 */
[----:B------:R-:W-:-:S03]  /*2ff40*/  ULDC UR4, c[0x0][0x608] ;  /* 0x0001820000047ab9 */ /* 0x000fc60000000800 */
[----:B------:R-:W3:Y:S04]  /*2ff50*/  LDL.LU R162, [R1+0x4] ;  /* 0x0000040001a27983 */ /* 0x000ee80000300800 */
[----:B------:R-:W4:Y:S04]  /*2ff60*/  LDL.LU R158, [R1+0x10] ;  /* 0x00001000019e7983 */ /* 0x000f280000300800 */
[----:B------:R-:W5:Y:S04]  /*2ff70*/  LDL.LU R154, [R1+0x14] ;  /* 0x00001400019a7983 */ /* 0x000f680000300800 */
        /* <DEDUP_REMOVED lines=59> */
[----:B------:R-:W5:Y:S01]  /*30330*/  LDL.LU R2, [R1+0x1f4] ;  /* 0x0001f40001027983 */ /* 0x000f620000300800 */
[----:B------:R-:W-:Y:S01]  /*30340*/  FMUL R0, R0, UR4 ;  /* 0x0000000400007c20 */ /* 0x000fe20008400000 */
[----:B------:R-:W-:Y:S01]  /*30350*/  FSETP.NE.AND P0, PT, R224, -R13, PT ;  /* 0x8000000de000720b */ /* 0x000fe20003f05000 */
[----:B------:R-:W-:Y:S02]  /*30360*/  BSSY B0, `(.L_x_52) ;  /* 0x00000ec000007945 */ /* 0x000fe40003800000 */
[-C--:B--2---:R-:W-:Y:S01]  /*30370*/  FMUL R166, R166, R0.reuse ;  /* 0x00000000a6a67220 */ /* 0x084fe20000400000 */
[-C--:B---3--:R-:W-:Y:S01]  /*30380*/  FMUL R162, R162, R0.reuse ;  /* 0x00000000a2a27220 */ /* 0x088fe20000400000 */
[-C--:B----4-:R-:W-:Y:S01]  /*30390*/  FMUL R158, R158, R0.reuse ;  /* 0x000000009e9e7220 */ /* 0x090fe20000400000 */
[-C--:B-----5:R-:W-:Y:S01]  /*303a0*/  FMUL R154, R154, R0.reuse ;  /* 0x000000009a9a7220 */ /* 0x0a0fe20000400000 */
        /* <DEDUP_REMOVED lines=39> */
[----:B------:R-:W-:-:S04]  /*30620*/  FMUL R234, R161, R0 ;  /* 0x00000000a1ea7220 */ /* 0x000fc80000400000 */
[----:B------:R-:W-:Y:S01]  /*30630*/  STL [R1], R164 ;  /* 0x000000a401007387 */ /* 0x000fe20000100800 */
[-C--:B------:R-:W-:Y:S01]  /*30640*/  FMUL R160, R160, R0.reuse ;  /* 0x00000000a0a07220 */ /* 0x080fe20000400000 */
[----:B------:R-:W-:-:S04]  /*30650*/  FMUL R237, R157, R0 ;  /* 0x000000009ded7220 */ /* 0x000fc80000400000 */
[----:B------:R-:W-:Y:S01]  /*30660*/  STL [R1+0x10], R160 ;  /* 0x000010a001007387 */ /* 0x000fe20000100800 */
[-C--:B------:R-:W-:Y:S01]  /*30670*/  FMUL R156, R156, R0.reuse ;  /* 0x000000009c9c7220 */ /* 0x080fe20000400000 */
[----:B------:R-:W-:-:S04]  /*30680*/  FMUL R153, R153, R0 ;  /* 0x0000000099997220 */ /* 0x000fc80000400000 */
[----:B------:R-:W-:Y:S01]  /*30690*/  STL [R1+0x34], R156 ;  /* 0x0000349c01007387 */ /* 0x000fe20000100800 */
[----:B------:R-:W-:-:S03]  /*306a0*/  FMUL R152, R152, R0 ;  /* 0x0000000098987220 */ /* 0x000fc60000400000 */
        /* <DEDUP_REMOVED lines=28> */
[----:B------:R1:W-:Y:S01]  /*30870*/  STL [R1+0x90], R5 ;  /* 0x0000900501007387 */ /* 0x0003e20000100800 */
[----:B------:R-:W-:-:S03]  /*30880*/  FMUL R2, R2, R0 ;  /* 0x0000000002027220 */ /* 0x000fc60000400000 */
[----:B------:R2:W-:Y:S04]  /*30890*/  STL [R1+0xb4], R3 ;  /* 0x0000b40301007387 */ /* 0x0005e80000100800 */
[----:B------:R3:W-:Y:S01]  /*308a0*/  STL [R1+0xa0], R2 ;  /* 0x0000a00201007387 */ /* 0x0007e20000100800 */
[-C--:B-1----:R-:W-:Y:S01]  /*308b0*/  FMUL R5, R24, R0.reuse ;  /* 0x0000000018057220 */ /* 0x082fe20000400000 */
[----:B--2---:R-:W-:-:S04]  /*308c0*/  FMUL R3, R25, R0 ;  /* 0x0000000019037220 */ /* 0x004fc80000400000 */
[----:B------:R1:W-:Y:S01]  /*308d0*/  STL [R1+0xc4], R5 ;  /* 0x0000c40501007387 */ /* 0x0003e20000100800 */
[----:B---3--:R-:W-:-:S03]  /*308e0*/  FMUL R2, R28, R0 ;  /* 0x000000001c027220 */ /* 0x008fc60000400000 */
        /* <DEDUP_REMOVED lines=119> */
[-C--:B---3--:R-:W-:Y:S01]  /*31060*/  FMUL R2, R148, R0.reuse ;  /* 0x0000000094027220 */ /* 0x088fe20000400000 */
[----:B------:R-:W-:Y:S02]  /*31070*/  FMUL R0, R149, R0 ;  /* 0x0000000095007220 */ /* 0x000fe40000400000 */
[----:B------:R1:W-:Y:S04]  /*31080*/  STL [R1+0x248], R3 ;  /* 0x0002480301007387 */ /* 0x0003e80000100800 */
[----:B------:R1:W-:Y:S04]  /*31090*/  STL [R1+0x258], R2 ;  /* 0x0002580201007387 */ /* 0x0003e80000100800 */
[----:B------:R1:W-:Y:S01]  /*310a0*/  STL [R1+0x250], R0 ;  /* 0x0002500001007387 */ /* 0x0003e20000100800 */
[----:B------:R-:W-:Y:S05]  /*310b0*/  @!P0 BRA `(.L_x_53) ;  /* 0x0000000000588947 */ /* 0x000fea0003800000 */
[----:B-1----:R-:W-:Y:S01]  /*310c0*/  IADD3 R0, R6, 0x1800000, RZ ;  /* 0x0180000006007810 */ /* 0x002fe20007ffe0ff */
[----:B------:R-:W-:Y:S03]  /*310d0*/  BSSY B1, `(.L_x_54) ;  /* 0x000000c000017945 */ /* 0x000fe60003800000 */
[----:B------:R-:W-:-:S04]  /*310e0*/  LOP3.LUT R0, R0, 0x7f800000, RZ, 0xc0, !PT ;  /* 0x7f80000000007812 */ /* 0x000fc800078ec0ff */
[----:B------:R-:W-:-:S13]  /*310f0*/  ISETP.GT.U32.AND P0, PT, R0, 0x1ffffff, PT ;  /* 0x01ffffff0000780c */ /* 0x000fda0003f04070 */
[----:B------:R-:W-:Y:S05]  /*31100*/  @P0 BRA `(.L_x_55) ;  /* 0x0000000000100947 */ /* 0x000fea0003800000 */
[----:B------:R-:W-:Y:S02]  /*31110*/  MOV R0, R6 ;  /* 0x0000000600007202 */ /* 0x000fe40000000f00 */
[----:B------:R-:W-:-:S07]  /*31120*/  MOV R9, 0x31140 ;  /* 0x0003114000097802 */ /* 0x000fce0000000f00 */
[----:B------:R-:W-:Y:S05]  /*31130*/  CALL.REL.NOINC `($__internal_0_$__cuda_sm20_rcp_rn_f32_slowpath) ;  /* 0x0000007000847944 */ /* 0x000fea0003c00000 */
[----:B------:R-:W-:Y:S05]  /*31140*/  BRA `(.L_x_56) ;  /* 0x0000000000107947 */ /* 0x000fea0003800000 */
.L_x_55:
[----:B------:R-:W1:Y:S02]  /*31150*/  MUFU.RCP R7, R6 ;  /* 0x0000000600077308 */ /* 0x000e640000001000 */
[----:B-1----:R-:W-:-:S04]  /*31160*/  FFMA R0, R6, R7, -1 ;  /* 0xbf80000006007423 */ /* 0x002fc80000000007 */
[----:B------:R-:W-:-:S04]  /*31170*/  FADD.FTZ R0, -R0, -RZ ;  /* 0x800000ff00007221 */ /* 0x000fc80000010100 */
[----:B------:R-:W-:-:S07]  /*31180*/  FFMA R7, R7, R0, R7 ;  /* 0x0000000007077223 */ /* 0x000fce0000000007 */
.L_x_56:
[----:B------:R-:W-:Y:S05]  /*31190*/  BSYNC B1 ;  /* 0x0000000000017941 */ /* 0x000fea0003800000 */
.L_x_54:
[----:B------:R-:W-:Y:S01]  /*311a0*/  FSETP.GEU.AND P0, PT, |R6|, 1.175494350822287508e-38, PT ;  /* 0x008000000600780b */ /* 0x000fe20003f0e200 */
[----:B------:R-:W-:Y:S01]  /*311b0*/  ULDC UR4, c[0x0][0x600] ;  /* 0x0001800000047ab9 */ /* 0x000fe20000000800 */
[----:B------:R-:W-:-:S11]  /*311c0*/  IMAD.MOV.U32 R11, RZ, RZ, R7 ;  /* 0x000000ffff0b7224 */ /* 0x000fd600078e0007 */
[----:B------:R-:W-:-:S06]  /*311d0*/  @!P0 FMUL R6, R6, 16777216 ;  /* 0x4b80000006068820 */ /* 0x000fcc0000400000 */
[----:B------:R-:W1:Y:S02]  /*311e0*/  MUFU.LG2 R6, R6 ;  /* 0x0000000600067308 */ /* 0x000e640000000c00 */
[----:B-1----:R-:W-:-:S04]  /*311f0*/  @!P0 FADD R6, R6, -24 ;  /* 0xc1c0000006068421 */ /* 0x002fc80000000000 */
[----:B------:R-:W-:-:S04]  /*31200*/  FMUL R6, R6, 0.69314718246459960938 ;  /* 0x3f31721806067820 */ /* 0x000fc80000400000 */
[----:B------:R-:W-:-:S07]  /*31210*/  FFMA R12, R4, UR4, R6 ;  /* 0x00000004040c7c23 */ /* 0x000fce0008000006 */
.L_x_53:
[----:B------:R-:W-:Y:S05]  /*31220*/  BSYNC B0 ;  /* 0x0000000000007941 */ /* 0x000fea0003800000 */
.L_x_52:
[----:B-1----:R-:W2:Y:S01]  /*31230*/  LDL R0, [R1+0x278] ;  /* 0x0002780001007983 */ /* 0x002ea20000100800 */
        /* <DEDUP_REMOVED lines=65> */
[----:B--2---:R-:W-:-:S03]  /*31650*/  R2UR UR5, R0 ;  /* 0x00000000000572ca */ /* 0x004fc600000e0000 */
[----:B------:R-:W2:Y:S01]  /*31660*/  LDL R0, [R1+0x280] ;  /* 0x0002800001007983 */ /* 0x000ea20000100800 */
[----:B------:R-:W-:-:S09]  /*31670*/  FMUL R11, R11, UR4 ;  /* 0x000000040b0b7c20 */ /* 0x000fd20008400000 */
[----:B------:R-:W-:-:S04]  /*31680*/  UISETP.NE.AND UP0, UPT, UR5, 0x1, UPT ;  /* 0x000000010500788c */ /* 0x000fc8000bf05270 */
[----:B------:R-:W-:Y:S01]  /*31690*/  USEL UR4, URZ, 0x1, UP0 ;  /* 0x000000013f047887 */ /* 0x000fe20008000000 */
        /* <DEDUP_REMOVED lines=105> */
[----:B------:R-:W-:-:S03]  /*31d30*/  FMUL R3, R147, R11 ;  /* 0x0000000b93037220 */ /* 0x000fc60000400000 */
[----:B------:R1:W-:Y:S02]  /*31d40*/  STL [R1+0x1c], R2 ;  /* 0x00001c0201007387 */ /* 0x0003e40000100800 */
[-C--:B-1----:R-:W-:Y:S01]  /*31d50*/  FMUL R2, R146, R11.reuse ;  /* 0x0000000b92027220 */ /* 0x082fe20000400000 */
[----:B--2---:R-:W-:Y:S01]  /*31d60*/  R2UR UR5, R0 ;  /* 0x00000000000572ca */ /* 0x004fe200000e0000 */
[----:B------:R-:W-:-:S05]  /*31d70*/  FMUL R0, R142, R11 ;  /* 0x0000000b8e007220 */ /* 0x000fca0000400000 */
[----:B------:R1:W-:Y:S04]  /*31d80*/  STL [R1+0x24], R0 ;  /* 0x0000240001007387 */ /* 0x0003e80000100800 */
[----:B------:R-:W-:Y:S01]  /*31d90*/  STL [R1+0x2c], R2 ;  /* 0x00002c0201007387 */ /* 0x000fe20000100800 */
[----:B-1----:R-:W-:-:S03]  /*31da0*/  FMUL R0, R150, R11 ;  /* 0x0000000b96007220 */ /* 0x002fc60000400000 */
[----:B------:R-:W-:Y:S04]  /*31db0*/  STL [R1+0x20], R3 ;  /* 0x0000200301007387 */ /* 0x000fe80000100800 */
[----:B------:R1:W-:Y:S02]  /*31dc0*/  STL [R1+0x30], R0 ;  /* 0x0000300001007387 */ /* 0x0003e40000100800 */
[----:B-1----:R-:W-:-:S04]  /*31dd0*/  MOV R0, UR4 ;  /* 0x0000000400007c02 */ /* 0x002fc80008000f00 */
[----:B------:R-:W-:-:S04]  /*31de0*/  SHF.L.U32 R0, R0, 0x1f, RZ ;  /* 0x0000001f00007819 */ /* 0x000fc800000006ff */
[----:B------:R-:W1:Y:S01]  /*31df0*/  SYNCS.PHASECHK.TRANS64.TRYWAIT P0, [UR5+0x8], R0 ;  /* 0x00000800ff0075a7 */ /* 0x000e620008000145 */
[----:B------:R-:W-:-:S05]  /*31e00*/  FMUL R2, R151, R11 ;  /* 0x0000000b97027220 */ /* 0x000fca0000400000 */
[----:B------:R2:W-:Y:S02]  /*31e10*/  STL [R1+0x28], R2 ;  /* 0x0000280201007387 */ /* 0x0005e40000100800 */
[----:B--2---:R-:W2:Y:S01]  /*31e20*/  S2R R2, SR_TID.X ;  /* 0x0000000000027919 */ /* 0x004ea20000002100 */
        /* <DEDUP_REMOVED lines=18> */
[----:B-1----:R-:W-:Y:S06]  /*31f50*/  @!P0 BRA `(.L_x_57) ;  /* 0x0000006000648947 */ /* 0x002fec0003800000 */
.L_x_135:
[----:B-1----:R-:W3:Y:S01]  /*31f60*/  LDL.LU R3, [R1+0x27c] ;  /* 0x00027c0001037983 */ /* 0x002ee20000300800 */
[C---:B--2---:R-:W-:Y:S01]  /*31f70*/  LOP3.LUT P0, RZ, R2.reuse, 0x3, RZ, 0xc0, !PT ;  /* 0x0000000302ff7812 */ /* 0x044fe2000780c0ff */
[----:B------:R-:W-:Y:S01]  /*31f80*/  ULDC.64 UR8, c[0x0][0x208] ;  /* 0x0000820000087ab9 */ /* 0x000fe20000000a00 */
[----:B------:R-:W-:Y:S01]  /*31f90*/  LOP3.LUT R58, R2, 0x7f, RZ, 0xc0, !PT ;  /* 0x0000007f023a7812 */ /* 0x000fe200078ec0ff */
[----:B------:R-:W-:Y:S03]  /*31fa0*/  BSSY B0, `(.L_x_58) ;  /* 0x000001a000007945 */ /* 0x000fe60003800000 */
[----:B------:R-:W-:Y:S02]  /*31fb0*/  SHF.R.U32.HI R56, RZ, 0x5, R58 ;  /* 0x00000005ff387819 */ /* 0x000fe4000001163a */
[----:B---3--:R-:W-:-:S13]  /*31fc0*/  R2UR UR4, R3 ;  /* 0x00000000030472ca */ /* 0x008fda00000e0000 */
[----:B------:R-:W-:Y:S01]  /*31fd0*/  USHF.L.U32 UR42, UR4, 0x6, URZ ;  /* 0x00000006042a7899 */ /* 0x000fe2000800063f */
[----:B------:R-:W-:Y:S11]  /*31fe0*/  @P0 BRA `(.L_x_59) ;  /* 0x0000000000540947 */ /* 0x000ff60003800000 */
[----:B------:R-:W1:Y:S01]  /*31ff0*/  S2UR UR4, SR_CTAID.Y ;  /* 0x00000000000479c3 */ /* 0x000e620000002600 */
[----:B------:R-:W-:Y:S01]  /*32000*/  SHF.R.U32.HI R2, RZ, 0x2, R2 ;  /* 0x00000002ff027819 */ /* 0x000fe20000011602 */
[----:B------:R-:W-:Y:S01]  /*32010*/  ULDC.64 UR6, c[0x0][0x688] ;  /* 0x0001a20000067ab9 */ /* 0x000fe20000000a00 */
[----:B------:R-:W-:Y:S01]  /*32020*/  SHF.L.U32 R0, R56, 0x4, RZ ;  /* 0x0000000438007819 */ /* 0x000fe200000006ff */
[----:B------:R-:W-:Y:S01]  /*32030*/  ULDC UR10, c[0x0][0x288] ;  /* 0x0000a200000a7ab9 */ /* 0x000fe20000000800 */
[----:B------:R-:W-:-:S03]  /*32040*/  LOP3.LUT R2, R2, 0x7, RZ, 0xc0, !PT ;  /* 0x0000000702027812 */ /* 0x000fc600078ec0ff */
[----:B------:R-:W2:Y:S01]  /*32050*/  S2UR UR5, SR_CTAID.Z ;  /* 0x00000000000579c3 */ /* 0x000ea20000002700 */
[----:B------:R-:W-:-:S05]  /*32060*/  LOP3.LUT R0, R0, 0xfffffff0, R2, 0xe2, !PT ;  /* 0xfffffff000007812 */ /* 0x000fca00078ee202 */
[----:B------:R-:W-:-:S05]  /*32070*/  VIADD R2, R0, UR42 ;  /* 0x0000002a00027c36 */ /* 0x000fca0008000000 */
[C---:B------:R-:W-:Y:S02]  /*32080*/  ISETP.GE.U32.AND P0, PT, R2.reuse, UR10, PT ;  /* 0x0000000a02007c0c */ /* 0x040fe4000bf06070 */
[----:B------:R-:W-:Y:S01]  /*32090*/  IADD3 R2, R2, 0x8, RZ ;  /* 0x0000000802027810 */ /* 0x000fe20007ffe0ff */
[----:B-1----:R-:W-:-:S03]  /*320a0*/  UIMAD UR4, UR4, UR6, UR42 ;  /* 0x00000006040472a4 */ /* 0x002fc6000f8e022a */
[----:B------:R-:W-:Y:S01]  /*320b0*/  ISETP.GE.U32.AND P1, PT, R2, UR10, PT ;  /* 0x0000000a02007c0c */ /* 0x000fe2000bf26070 */
[----:B--2---:R-:W-:-:S06]  /*320c0*/  UIMAD UR4, UR5, UR7, UR4 ;  /* 0x00000007050472a4 */ /* 0x004fcc000f8e0204 */
[----:B------:R-:W-:Y:S01]  /*320d0*/  IADD3 R0, P2, R0, UR4, RZ ;  /* 0x0000000400007c10 */ /* 0x000fe2000ff5e0ff */
[----:B------:R-:W-:-:S03]  /*320e0*/  ULDC.64 UR4, c[0x0][0x680] ;  /* 0x0001a00000047ab9 */ /* 0x000fc60000000a00 */
[----:B------:R-:W-:Y:S02]  /*320f0*/  IADD3.X R3, RZ, RZ, RZ, P2, !PT ;  /* 0x000000ffff037210 */ /* 0x000fe400017fe4ff */
[----:B------:R-:W-:-:S04]  /*32100*/  LEA R2, P2, R0, UR4, 0x2 ;  /* 0x0000000400027c11 */ /* 0x000fc8000f8410ff */
[----:B------:R-:W-:-:S05]  /*32110*/  LEA.HI.X R3, R0, UR5, R3, 0x2, P2 ;  /* 0x0000000500037c11 */ /* 0x000fca00090f1403 */
[----:B------:R1:W-:Y:S04]  /*32120*/  @!P0 STG.E desc[UR8][R2.64], R10 ;  /* 0x0000000a02008986 */ /* 0x0003e8000c101908 */
[----:B------:R1:W-:Y:S02]  /*32130*/  @!P1 STG.E desc[UR8][R2.64+0x20], R12 ;  /* 0x0000200c02009986 */ /* 0x0003e4000c101908 */
.L_x_59:
[----:B------:R-:W-:Y:S05]  /*32140*/  BSYNC B0 ;  /* 0x0000000000007941 */ /* 0x000fea0003800000 */
.L_x_58:
[----:B------:R-:W-:Y:S02]  /*32150*/  ULDC.64 UR4, c[0x0][0x730] ;  /* 0x0001cc0000047ab9 */ /* 0x000fe40000000a00 */
[----:B------:R-:W-:-:S04]  /*32160*/  ISETP.NE.U32.AND P0, PT, RZ, UR4, PT ;  /* 0x00000004ff007c0c */ /* 0x000fc8000bf05070 */
[----:B------:R-:W-:-:S13]  /*32170*/  ISETP.NE.AND.EX P0, PT, RZ, UR5, PT, P0 ;  /* 0x00000005ff007c0c */ /* 0x000fda000bf05300 */
[----:B------:R-:W-:Y:S05]  /*32180*/  @P0 BRA `(.L_x_60) ;  /* 0x0000000000200947 */ /* 0x000fea0003800000 */
[----:B------:R-:W-:Y:S02]  /*32190*/  ULDC.64 UR4, c[0x0][0x728] ;  /* 0x0001ca0000047ab9 */ /* 0x000fe40000000a00 */
[----:B------:R-:W-:-:S04]  /*321a0*/  ISETP.NE.U32.AND P0, PT, RZ, UR4, PT ;  /* 0x00000004ff007c0c */ /* 0x000fc8000bf05070 */
[----:B------:R-:W-:-:S13]  /*321b0*/  ISETP.NE.AND.EX P0, PT, RZ, UR5, PT, P0 ;  /* 0x00000005ff007c0c */ /* 0x000fda000bf05300 */
[----:B------:R-:W-:Y:S05]  /*321c0*/  @!P0 BRA `(.L_x_61) ;  /* 0x00000000000c8947 */ /* 0x000fea0003800000 */
[----:B------:R-:W2:Y:S02]  /*321d0*/  LDC.64 R54, c[0x0][0x728] ;  /* 0x0001ca00ff367b82 */ /* 0x000ea40000000a00 */
[----:B--2---:R2:W5:Y:S01]  /*321e0*/  LDG.E R54, desc[UR8][R54.64] ;  /* 0x0000000836367981 */ /* 0x004562000c1e1900 */
[----:B------:R-:W-:Y:S05]  /*321f0*/  BRA `(.L_x_60) ;  /* 0x0000000000047947 */ /* 0x000fea0003800000 */
.L_x_61:
[----:B------:R-:W3:Y:S02]  /*32200*/  LDC R54, c[0x0][0x720] ;  /* 0x0001c800ff367b82 */ /* 0x000ee40000000800 */
.L_x_60:
[----:B------:R-:W-:-:S04]  /*32210*/  MOV R0, RZ ;  /* 0x000000ff00007202 */ /* 0x000fc80000000f00 */
[----:B------:R-:W-:-:S13]  /*32220*/  LOP3.LUT P0, RZ, R0, 0x1bf, RZ, 0xc0, !PT ;  /* 0x000001bf00ff7812 */ /* 0x000fda000780c0ff */
[----:B------:R-:W-:Y:S05]  /*32230*/  @!P0 BRA `(.L_x_62) ;  /* 0x0000000000408947 */ /* 0x000fea0003800000 */
[----:B-1----:R-:W-:Y:S01]  /*32240*/  MOV R2, 0x0 ;  /* 0x0000000000027802 */ /* 0x002fe20000000f00 */
[----:B------:R-:W-:Y:S01]  /*32250*/  ULDC.64 UR4, c[0x4][0x70] ;  /* 0x01001c0000047ab9 */ /* 0x000fe20000000a00 */
[----:B------:R-:W-:Y:S01]  /*32260*/  ULDC.64 UR6, c[0x4][0x78] ;  /* 0x01001e0000067ab9 */ /* 0x000fe20000000a00 */
[----:B------:R-:W-:Y:S01]  /*32270*/  ULDC.64 UR8, c[0x4][0x8] ;  /* 0x0100020000087ab9 */ /* 0x000fe20000000a00 */
[----:B------:R-:W-:Y:S01]  /*32280*/  IMAD.U32 R4, RZ, RZ, UR4 ;  /* 0x00000004ff047e24 */ /* 0x000fe2000f8e00ff */
[----:B------:R-:W-:Y:S01]  /*32290*/  MOV R5, UR5 ;  /* 0x0000000500057c02 */ /* 0x000fe20008000f00 */
[----:B------:R-:W1:Y:S01]  /*322a0*/  LDC.64 R2, c[0x4][R2] ;  /* 0x0100000002027b82 */ /* 0x000e620000000a00 */
[----:B------:R-:W-:Y:S01]  /*322b0*/  MOV R6, UR6 ;  /* 0x0000000600067c02 */ /* 0x000fe20008000f00 */
[----:B------:R-:W-:Y:S01]  /*322c0*/  IMAD.U32 R7, RZ, RZ, UR7 ;  /* 0x00000007ff077e24 */ /* 0x000fe2000f8e00ff */
[----:B------:R-:W-:Y:S01]  /*322d0*/  MOV R10, UR8 ;  /* 0x00000008000a7c02 */ /* 0x000fe20008000f00 */
[----:B------:R-:W-:Y:S01]  /*322e0*/  IMAD.MOV.U32 R8, RZ, RZ, 0x70 ;  /* 0x00000070ff087424 */ /* 0x000fe200078e00ff */
[----:B------:R-:W-:-:S02]  /*322f0*/  MOV R11, UR9 ;  /* 0x00000009000b7c02 */ /* 0x000fc40008000f00 */
[----:B------:R-:W-:Y:S02]  /*32300*/  MOV R12, 0x1 ;  /* 0x00000001000c7802 */ /* 0x000fe40000000f00 */
[----:B------:R-:W-:-:S07]  /*32310*/  MOV R13, RZ ;  /* 0x000000ff000d7202 */ /* 0x000fce0000000f00 */
[----:B------:R-:W-:-:S07]  /*32320*/  LEPC R20, `(.L_x_62) ;  /* 0x000000001014794e */ /* 0x000fce0000000000 */
[----:B-123-5:R-:W-:Y:S05]  /*32330*/  CALL.ABS.NOINC R2 ;  /* 0x0000000002007343 */ /* 0x02efea0003c00000 */
.L_x_62:
[----:B-1----:R-:W4:Y:S02]  /*32340*/  LDL R2, [R1+0x278] ;  /* 0x0002780001027983 */ /* 0x002f240000100800 */
[----:B----4-:R-:W-:Y:S01]  /*32350*/  R2UR UR4, R2 ;  /* 0x00000000020472ca */ /* 0x010fe200000e0000 */
[----:B------:R-:W-:-:S12]  /*32360*/  IMAD.U32 R2, RZ, RZ, UR61 ;  /* 0x0000003dff027e24 */ /* 0x000fd8000f8e00ff */
[----:B------:R-:W-:-:S05]  /*32370*/  MOV R0, UR4 ;  /* 0x0000000400007c02 */ /* 0x000fca0008000f00 */
[----:B------:R-:W-:-:S05]  /*32380*/  IMAD R2, R0, 0x2200, R2 ;  /* 0x0000220000027824 */ /* 0x000fca00078e0202 */
[----:B--2---:R-:W-:-:S04]  /*32390*/  IADD3 R55, R2, -0x2200, RZ ;  /* 0xffffde0002377810 */ /* 0x004fc80007ffe0ff */
[----:B------:R-:W-:-:S13]  /*323a0*/  LOP3.LUT P0, RZ, R55, 0x1b0, RZ, 0xc0, !PT ;  /* 0x000001b037ff7812 */ /* 0x000fda000780c0ff */
[----:B------:R-:W-:Y:S05]  /*323b0*/  @!P0 BRA `(.L_x_63) ;  /* 0x0000000000408947 */ /* 0x000fea0003800000 */
[----:B------:R-:W-:Y:S01]  /*323c0*/  MOV R14, 0x0 ;  /* 0x00000000000e7802 */ /* 0x000fe20000000f00 */
        /* <DEDUP_REMOVED lines=14> */
[----:B-1-3-5:R-:W-:Y:S05]  /*324b0*/  CALL.ABS.NOINC R14 ;  /* 0x000000000e007343 */ /* 0x02afea0003c00000 */
.L_x_63:
[----:B------:R-:W1:Y:S01]  /*324c0*/  S2R R8, SR_TID.X ;  /* 0x0000000000087919 */ /* 0x000e620000002100 */
[----:B------:R-:W-:Y:S01]  /*324d0*/  ULDC.64 UR4, c[0x0][0x730] ;  /* 0x0001cc0000047ab9 */ /* 0x000fe20000000a00 */
[----:B------:R-:W-:Y:S01]  /*324e0*/  VIADD R58, R58, 0x1f ;  /* 0x0000001f3a3a7836 */ /* 0x000fe20000000000 */
[----:B------:R-:W-:-:S04]  /*324f0*/  ISETP.NE.U32.AND P0, PT, RZ, UR4, PT ;  /* 0x00000004ff007c0c */ /* 0x000fc8000bf05070 */
[----:B------:R-:W-:Y:S02]  /*32500*/  ISETP.NE.AND.EX P0, PT, RZ, UR5, PT, P0 ;  /* 0x00000005ff007c0c */ /* 0x000fe4000bf05300 */
[----:B------:R-:W-:-:S11]  /*32510*/  ISETP.GT.U32.AND P1, PT, R58, 0x3e, PT ;  /* 0x0000003e3a00780c */ /* 0x000fd60003f24070 */
[----:B---3-5:R-:W2:Y:S01]  /*32520*/  @P0 LDC R54, c[0x0][0x720] ;  /* 0x0001c800ff360b82 */ /* 0x028ea20000000800 */
[----:B-1----:R-:W-:Y:S02]  /*32530*/  SHF.L.U32 R7, R8, 0x5, RZ ;  /* 0x0000000508077819 */ /* 0x002fe400000006ff */
[----:B------:R-:W-:Y:S02]  /*32540*/  SHF.R.U32.HI R0, RZ, 0x1, R8 ;  /* 0x00000001ff007819 */ /* 0x000fe40000011608 */
[----:B------:R-:W-:-:S04]  /*32550*/  LOP3.LUT R3, R7, 0xc0, RZ, 0xc0, !PT ;  /* 0x000000c007037812 */ /* 0x000fc800078ec0ff */
[----:B------:R-:W-:Y:S02]  /*32560*/  LOP3.LUT R3, R3, 0x8, R0, 0xf8, !PT ;  /* 0x0000000803037812 */ /* 0x000fe400078ef800 */
[----:B------:R-:W-:Y:S01]  /*32570*/  SHF.L.U32 R0, R8, 0x2, RZ ;  /* 0x0000000208007819 */ /* 0x000fe200000006ff */
[-C--:B--2---:R-:W-:Y:S01]  /*32580*/  FMUL R4, R166, R54.reuse ;  /* 0x00000036a6047220 */ /* 0x084fe20000400000 */
[-C--:B------:R-:W-:Y:S02]  /*32590*/  FMUL R162, R162, R54.reuse ;  /* 0x00000036a2a27220 */ /* 0x080fe40000400000 */
[----:B------:R-:W-:Y:S01]  /*325a0*/  LOP3.LUT R3, R3, 0x18, R0, 0x78, !PT ;  /* 0x0000001803037812 */ /* 0x000fe200078e7800 */
[-C--:B------:R-:W-:Y:S01]  /*325b0*/  FMUL R5, R28, R54.reuse ;  /* 0x000000361c057220 */ /* 0x080fe20000400000 */
[----:B------:R-:W-:Y:S01]  /*325c0*/  LOP3.LUT R0, R7, 0x20, RZ, 0xc0, !PT ;  /* 0x0000002007007812 */ /* 0x000fe200078ec0ff */
[-C--:B------:R-:W-:Y:S01]  /*325d0*/  FMUL R33, R33, R54.reuse ;  /* 0x0000003621217220 */ /* 0x080fe20000400000 */
[----:B------:R-:W-:Y:S01]  /*325e0*/  LOP3.LUT R7, R7, 0x100, RZ, 0xc0, !PT ;  /* 0x0000010007077812 */ /* 0x000fe200078ec0ff */
[-C--:B------:R-:W-:Y:S01]  /*325f0*/  FMUL R6, R158, R54.reuse ;  /* 0x000000369e067220 */ /* 0x080fe20000400000 */
[----:B------:R-:W-:Y:S01]  /*32600*/  FMUL R154, R154, R54 ;  /* 0x000000369a9a7220 */ /* 0x000fe20000400000 */
[----:B------:R-:W-:-:S02]  /*32610*/  IMAD R0, R56, 0x200, R0 ;  /* 0x0000020038007824 */ /* 0x000fc400078e0200 */
[----:B------:R-:W-:Y:S01]  /*32620*/  FMUL R29, R29, R54 ;  /* 0x000000361d1d7220 */ /* 0x000fe20000400000 */
[----:B------:R-:W-:Y:S02]  /*32630*/  F2FP.F16.F32.PACK_AB R4, R162, R4 ;  /* 0x00000004a204723e */ /* 0x000fe400000000ff */
[----:B------:R-:W-:Y:S02]  /*32640*/  F2FP.F16.F32.PACK_AB R5, R33, R5 ;  /* 0x000000052105723e */ /* 0x000fe400000000ff */
[----:B------:R-:W-:Y:S01]  /*32650*/  IADD3 R3, R3, R0, R7 ;  /* 0x0000000003037210 */ /* 0x000fe20007ffe007 */
[----:B------:R-:W-:Y:S01]  /*32660*/  FMUL R7, R24, R54 ;  /* 0x0000003618077220 */ /* 0x000fe20000400000 */
[----:B------:R-:W-:-:S04]  /*32670*/  F2FP.F16.F32.PACK_AB R6, R154, R6 ;  /* 0x000000069a06723e */ /* 0x000fc800000000ff */
[----:B------:R-:W-:Y:S01]  /*32680*/  F2FP.F16.F32.PACK_AB R7, R29, R7 ;  /* 0x000000071d07723e */ /* 0x000fe200000000ff */
[----:B------:R-:W-:Y:S06]  /*32690*/  @P1 BRA `(.L_x_64) ;  /* 0x0000000000041947 */ /* 0x000fec0003800000 */
[----:B------:R-:W-:-:S04]  /*326a0*/  DEPBAR.LE SB0, 0x1 ;  /* 0x000080400000791a */ /* 0x000fc80000000000 */
.L_x_64:
[----:B------:R-:W2:Y:S04]  /*326b0*/  LDL.LU R12, [R1] ;  /* 0x00000000010c7983 */ /* 0x000ea80000300800 */
[----:B------:R-:W3:Y:S04]  /*326c0*/  LDL.LU R10, [R1+0x10] ;  /* 0x00001000010a7983 */ /* 0x000ee80000300800 */
[----:B------:R-:W4:Y:S01]  /*326d0*/  LDL.LU R9, [R1+0x4] ;  /* 0x0000040001097983 */ /* 0x000f220000300800 */
[----:B------:R-:W-:Y:S05]  /*326e0*/  WARPSYNC.ALL ;  /* 0x0000000000007948 */ /* 0x000fea0003800000 */
[C---:B------:R-:W-:Y:S01]  /*326f0*/  LEA R0, R3.reuse, R2, 0x1 ;  /* 0x0000000203007211 */ /* 0x040fe200078e08ff */
[----:B------:R-:W-:Y:S01]  /*32700*/  BAR.SYNC.DEFER_BLOCKING 0x1, 0x80 ;  /* 0x0042000000007b1d */ /* 0x000fe20000010000 */
[----:B------:R-:W-:Y:S01]  /*32710*/  LEA R3, R3, R55, 0x1 ;  /* 0x0000003703037211 */ /* 0x000fe200078e08ff */
[----:B------:R-:W-:Y:S01]  /*32720*/  IMAD.MOV.U32 R55, RZ, RZ, 0x10 ;  /* 0x00000010ff377424 */ /* 0x000fe200078e00ff */
[----:B------:R-:W-:Y:S01]  /*32730*/  LOP3.LUT P0, RZ, R8, 0x4, RZ, 0xc0, !PT ;  /* 0x0000000408ff7812 */ /* 0x000fe2000780c0ff */
[-C--:B------:R-:W-:Y:S01]  /*32740*/  FMUL R163, R163, R54.reuse ;  /* 0x00000036a3a37220 */ /* 0x080fe20000400000 */
[-C--:B------:R-:W-:Y:S01]  /*32750*/  FMUL R32, R32, R54.reuse ;  /* 0x0000003620207220 */ /* 0x080fe20000400000 */
[-C--:B------:R-:W-:Y:S01]  /*32760*/  FMUL R155, R155, R54.reuse ;  /* 0x000000369b9b7220 */ /* 0x080fe20000400000 */
[-C--:B------:R-:W-:Y:S01]  /*32770*/  FMUL R25, R25, R54.reuse ;  /* 0x0000003619197220 */ /* 0x080fe20000400000 */
[----:B------:R-:W-:Y:S01]  /*32780*/  SEL R55, R55, 0xfffffff0, !P0 ;  /* 0xfffffff037377807 */ /* 0x000fe20004000000 */
[----:B------:R-:W4:Y:S04]  /*32790*/  LDL.LU R24, [R1+0x34] ;  /* 0x0000340001187983 */ /* 0x000f280000300800 */
[----:B------:R-:W4:Y:S04]  /*327a0*/  LDL.LU R21, [R1+0x14] ;  /* 0x0000140001157983 */ /* 0x000f280000300800 */
[----:B------:R-:W4:Y:S04]  /*327b0*/  LDL.LU R20, [R1+0x44] ;  /* 0x0000440001147983 */ /* 0x000f280000300800 */
[----:B------:R-:W4:Y:S04]  /*327c0*/  LDL.LU R13, [R1+0x40] ;  /* 0x00004000010d7983 */ /* 0x000f280000300800 */
[----:B------:R1:W-:Y:S04]  /*327d0*/  STSM.16.M88.4 [R0+-0x2200], R4 ;  /* 0xffde000400007844 */ /* 0x0003e80000000200 */
[----:B------:R-:W4:Y:S04]  /*327e0*/  LDL.LU R15, [R1+0x54] ;  /* 0x00005400010f7983 */ /* 0x000f280000300800 */
[----:B------:R-:W4:Y:S04]  /*327f0*/  LDL.LU R14, [R1+0x50] ;  /* 0x00005000010e7983 */ /* 0x000f280000300800 */
[----:B------:R-:W4:Y:S01]  /*32800*/  LDL.LU R11, [R1+0x64] ;  /* 0x00006400010b7983 */ /* 0x000f220000300800 */
[-C--:B------:R-:W-:Y:S01]  /*32810*/  FMUL R66, R179, R54.reuse ;  /* 0x00000036b3427220 */ /* 0x080fe20000400000 */
[-C--:B------:R-:W-:Y:S01]  /*32820*/  FMUL R62, R175, R54.reuse ;  /* 0x00000036af3e7220 */ /* 0x080fe20000400000 */
[-C--:B------:R-:W-:Y:S01]  /*32830*/  FMUL R56, R170, R54.reuse ;  /* 0x00000036aa387220 */ /* 0x080fe20000400000 */
[-C--:B-1----:R-:W-:Y:S01]  /*32840*/  FMUL R4, R167, R54.reuse ;  /* 0x00000036a7047220 */ /* 0x082fe20000400000 */
[-C--:B------:R-:W-:Y:S01]  /*32850*/  FMUL R5, R23, R54.reuse ;  /* 0x0000003617057220 */ /* 0x080fe20000400000 */
[-C--:B------:R-:W-:Y:S01]  /*32860*/  FMUL R6, R159, R54.reuse ;  /* 0x000000369f067220 */ /* 0x080fe20000400000 */
[----:B------:R-:W-:Y:S01]  /*32870*/  FMUL R7, R22, R54 ;  /* 0x0000003616077220 */ /* 0x000fe20000400000 */
[----:B------:R-:W-:Y:S01]  /*32880*/  LEA R0, R55, R3, 0x1 ;  /* 0x0000000337007211 */ /* 0x000fe200078e08ff */
[----:B------:R-:W-:Y:S01]  /*32890*/  STL [R1+0x284], R2 ;  /* 0x0002840201007387 */ /* 0x000fe20000100800 */
[----:B------:R-:W-:Y:S01]  /*328a0*/  F2FP.F16.F32.PACK_AB R4, R163, R4 ;  /* 0x00000004a304723e */ /* 0x000fe200000000ff */
[-C--:B------:R-:W-:Y:S01]  /*328b0*/  FMUL R71, R16, R54.reuse ;  /* 0x0000003610477220 */ /* 0x080fe20000400000 */
[----:B------:R-:W-:Y:S01]  /*328c0*/  F2FP.F16.F32.PACK_AB R5, R32, R5 ;  /* 0x000000052005723e */ /* 0x000fe200000000ff */
[----:B------:R-:W-:Y:S01]  /*328d0*/  FMUL R67, R17, R54 ;  /* 0x0000003611437220 */ /* 0x000fe20000400000 */
[----:B------:R-:W-:Y:S01]  /*328e0*/  F2FP.F16.F32.PACK_AB R6, R155, R6 ;  /* 0x000000069b06723e */ /* 0x000fe200000000ff */
[-C--:B------:R-:W-:Y:S01]  /*328f0*/  FMUL R59, R19, R54.reuse ;  /* 0x00000036133b7220 */ /* 0x080fe20000400000 */
[----:B------:R-:W-:Y:S01]  /*32900*/  F2FP.F16.F32.PACK_AB R7, R25, R7 ;  /* 0x000000071907723e */ /* 0x000fe200000000ff */
[-C--:B------:R-:W-:Y:S01]  /*32910*/  FMUL R60, R174, R54.reuse ;  /* 0x00000036ae3c7220 */ /* 0x080fe20000400000 */
[-C--:B------:R-:W-:Y:S01]  /*32920*/  FMUL R68, R182, R54.reuse ;  /* 0x00000036b6447220 */ /* 0x080fe20000400000 */
[-C--:B------:R-:W-:Y:S01]  /*32930*/  FMUL R58, R171, R54.reuse ;  /* 0x00000036ab3a7220 */ /* 0x080fe20000400000 */
[-C--:B------:R-:W-:Y:S01]  /*32940*/  FMUL R63, R18, R54.reuse ;  /* 0x00000036123f7220 */ /* 0x080fe20000400000 */
[----:B------:R1:W-:Y:S01]  /*32950*/  STSM.16.M88.4 [R0], R4 ;  /* 0x0000000400007844 */ /* 0x0003e20000000200 */
        /* <DEDUP_REMOVED lines=57> */
[-C--:B--2---:R-:W-:Y:S01]  /*32cf0*/  FMUL R179, R12, R54.reuse ;  /* 0x000000360cb37220 */ /* 0x084fe20000400000 */
[-C--:B---3--:R-:W-:Y:S01]  /*32d00*/  FMUL R175, R10, R54.reuse ;  /* 0x000000360aaf7220 */ /* 0x088fe20000400000 */
[----:B------:R-:W2:Y:S01]  /*32d10*/  LDL.LU R12, [R1+0x74] ;  /* 0x00007400010c7983 */ /* 0x000ea20000300800 */
[----:B----4-:R-:W-:-:S03]  /*32d20*/  FMUL R170, R9, R54 ;  /* 0x0000003609aa7220 */ /* 0x010fc60000400000 */
[----:B------:R-:W3:Y:S01]  /*32d30*/  LDL.LU R10, [R1+0x70] ;  /* 0x00007000010a7983 */ /* 0x000ee20000300800 */
[----:B------:R-:W-:-:S03]  /*32d40*/  FMUL R162, R13, R54 ;  /* 0x000000360da27220 */ /* 0x000fc60000400000 */
[----:B------:R-:W4:Y:S01]  /*32d50*/  LDL.LU R9, [R1+0x84] ;  /* 0x0000840001097983 */ /* 0x000f220000300800 */
[----:B------:R-:W-:-:S03]  /*32d60*/  FMUL R159, R11, R54 ;  /* 0x000000360b9f7220 */ /* 0x000fc60000400000 */
[----:B------:R-:W4:Y:S01]  /*32d70*/  LDL.LU R8, [R1+0x80] ;  /* 0x0000800001087983 */ /* 0x000f220000300800 */
[-C--:B------:R-:W-:Y:S01]  /*32d80*/  FMUL R158, R14, R54.reuse ;  /* 0x000000360e9e7220 */ /* 0x080fe20000400000 */
[-C--:B------:R-:W-:Y:S01]  /*32d90*/  FMUL R163, R15, R54.reuse ;  /* 0x000000360fa37220 */ /* 0x080fe20000400000 */
[-C--:B------:R-:W-:Y:S01]  /*32da0*/  FMUL R17, R30, R54.reuse ;  /* 0x000000361e117220 */ /* 0x080fe20000400000 */
        /* <DEDUP_REMOVED lines=12> */
[----:B------:R-:W4:Y:S04]  /*32e70*/  LDL.LU R6, [R1+0xa0] ;  /* 0x0000a00001067983 */ /* 0x000f280000300800 */
[----:B------:R-:W4:Y:S04]  /*32e80*/  LDL.LU R4, [R1+0xb4] ;  /* 0x0000b40001047983 */ /* 0x000f280000300800 */
[----:B------:R-:W4:Y:S01]  /*32e90*/  LDL.LU R11, [R1+0xb0] ;  /* 0x0000b000010b7983 */ /* 0x000f220000300800 */
        /* <DEDUP_REMOVED lines=61> */
[----:B------:R-:W-:Y:S01]  /*33270*/  @!PT LDS RZ, [RZ] ;  /* 0x00000000fffff984 */ /* 0x000fe20000000800 */
[----:B------:R-:W-:Y:S01]  /*33280*/  @!PT LDS RZ, [RZ] ;  /* 0x00000000fffff984 */ /* 0x000fe20000000800 */
[----:B------:R-:W-:Y:S01]  /*33290*/  @!PT LDS RZ, [RZ] ;  /* 0x00000000fffff984 */ /* 0x000fe20000000800 */
[----:B------:R-:W-:Y:S01]  /*332a0*/  @!PT LDS RZ, [RZ] ;  /* 0x00000000fffff984 */ /* 0x000fe20000000800 */
[----:B------:R1:W-:Y:S06]  /*332b0*/  MEMBAR.ALL.CTA ;  /* 0x0000000000007992 */ /* 0x0003ec0000008000 */
[----:B-1----:R-:W1:Y:S01]  /*332c0*/  FENCE.VIEW.ASYNC.S ;  /* 0x00000000000073c6 */ /* 0x002e620000000000 */
[----:B--2---:R-:W-:-:S03]  /*332d0*/  FMUL R155, R12, R54 ;  /* 0x000000360c9b7220 */ /* 0x004fc60000400000 */
[----:B------:R-:W2:Y:S01]  /*332e0*/  LDL.LU R12, [R1+0xc0] ;  /* 0x0000c000010c7983 */ /* 0x000ea20000300800 */
[----:B---3--:R-:W-:-:S03]  /*332f0*/  FMUL R150, R10, R54 ;  /* 0x000000360a967220 */ /* 0x008fc60000400000 */
[----:B------:R-:W3:Y:S01]  /*33300*/  LDL.LU R10, [R1+0xd4] ;  /* 0x0000d400010a7983 */ /* 0x000ee20000300800 */
[----:B----4-:R-:W-:-:S03]  /*33310*/  FMUL R151, R9, R54 ;  /* 0x0000003609977220 */ /* 0x010fc60000400000 */
[----:B------:R-:W4:Y:S01]  /*33320*/  LDL.LU R9, [R1+0xd0] ;  /* 0x0000d00001097983 */ /* 0x000f220000300800 */
[----:B------:R-:W-:-:S03]  /*33330*/  FMUL R146, R8, R54 ;  /* 0x0000003608927220 */ /* 0x000fc60000400000 */
        /* <DEDUP_REMOVED lines=10> */
[----:B------:R-:W4:Y:S04]  /*333e0*/  LDL.LU R4, [R1+0x100] ;  /* 0x0001000001047983 */ /* 0x000f280000300800 */
[----:B------:R-:W4:Y:S01]  /*333f0*/  LDL.LU R13, [R1+0x114] ;  /* 0x00011400010d7983 */ /* 0x000f220000300800 */
[-C--:B------:R-:W-:Y:S01]  /*33400*/  FMUL R134, R11, R54.reuse ;  /* 0x000000360b867220 */ /* 0x080fe20000400000 */
[-C--:B------:R-:W-:Y:S02]  /*33410*/  FMUL R135, R5, R54.reuse ;  /* 0x0000003605877220 */ /* 0x080fe40000400000 */
[----:B------:R-:W4:Y:S04]  /*33420*/  LDL.LU R5, [R1+0x110] ;  /* 0x0001100001057983 */ /* 0x000f280000300800 */
[----:B------:R-:W4:Y:S01]  /*33430*/  LDL.LU R11, [R1+0x124] ;  /* 0x00012400010b7983 */ /* 0x000f220000300800 */
[-C--:B------:R-:W-:Y:S01]  /*33440*/  FMUL R30, R48, R54.reuse ;  /* 0x00000036301e7220 */ /* 0x080fe20000400000 */
[-C--:B------:R-:W-:Y:S01]  /*33450*/  FMUL R21, R41, R54.reuse ;  /* 0x0000003629157220 */ /* 0x080fe20000400000 */
[----:B------:R-:W-:Y:S01]  /*33460*/  FMUL R45, R53, R54 ;  /* 0x00000036352d7220 */ /* 0x000fe20000400000 */
[----:B------:R-:W-:Y:S01]  /*33470*/  F2FP.F16.F32.PACK_AB R58, R58, R229 ;  /* 0x000000e53a3a723e */ /* 0x000fe200000000ff */
[----:B------:R-:W-:Y:S01]  /*33480*/  BSSY B0, `(.L_x_65) ;  /* 0x00000aa000007945 */ /* 0x000fe20003800000 */
[----:B------:R-:W-:-:S02]  /*33490*/  F2FP.F16.F32.PACK_AB R56, R56, R231 ;  /* 0x000000e73838723e */ /* 0x000fc400000000ff */
[----:B------:R-:W-:Y:S02]  /*334a0*/  F2FP.F16.F32.PACK_AB R57, R57, R230 ;  /* 0x000000e63939723e */ /* 0x000fe400000000ff */
[----:B------:R-:W-:Y:S01]  /*334b0*/  F2FP.F16.F32.PACK_AB R59, R59, R228 ;  /* 0x000000e43b3b723e */ /* 0x000fe200000000ff */
[-C--:B--2---:R-:W-:Y:S02]  /*334c0*/  FMUL R130, R12, R54.reuse ;  /* 0x000000360c827220 */ /* 0x084fe40000400000 */
[----:B------:R-:W2:Y:S01]  /*334d0*/  LDL.LU R12, [R1+0x120] ;  /* 0x00012000010c7983 */ /* 0x000ea20000300800 */
[----:B---3--:R-:W-:-:S03]  /*334e0*/  FMUL R131, R10, R54 ;  /* 0x000000360a837220 */ /* 0x008fc60000400000 */
[----:B------:R-:W3:Y:S01]  /*334f0*/  LDL.LU R10, [R1+0x134] ;  /* 0x00013400010a7983 */ /* 0x000ee20000300800 */
[----:B----4-:R-:W-:-:S03]  /*33500*/  FMUL R126, R9, R54 ;  /* 0x00000036097e7220 */ /* 0x010fc60000400000 */
[----:B------:R-:W4:Y:S01]  /*33510*/  LDL.LU R9, [R1+0x130] ;  /* 0x0001300001097983 */ /* 0x000f220000300800 */
[----:B------:R-:W-:-:S03]  /*33520*/  FMUL R127, R8, R54 ;  /* 0x00000036087f7220 */ /* 0x000fc60000400000 */
[----:B------:R-:W2:Y:S01]  /*33530*/  LDL.LU R8, [R1+0x144] ;  /* 0x0001440001087983 */ /* 0x000ea20000300800 */
        /* <DEDUP_REMOVED lines=8> */
[-C--:B------:R-:W-:Y:S01]  /*335c0*/  FMUL R115, R13, R54.reuse ;  /* 0x000000360d737220 */ /* 0x080fe20000400000 */
[-C--:B------:R-:W-:Y:S02]  /*335d0*/  FMUL R110, R5, R54.reuse ;  /* 0x00000036056e7220 */ /* 0x080fe40000400000 */
[----:B------:R-:W2:Y:S01]  /*335e0*/  LDL.LU R5, [R1+0x160] ;  /* 0x0001600001057983 */ /* 0x000ea20000300800 */
[----:B------:R-:W-:-:S03]  /*335f0*/  FMUL R111, R11, R54 ;  /* 0x000000360b6f7220 */ /* 0x000fc60000400000 */
[----:B------:R-:W2:Y:S04]  /*33600*/  LDL.LU R11, [R1+0x174] ;  /* 0x00017400010b7983 */ /* 0x000ea80000300800 */
[----:B------:R-:W2:Y:S04]  /*33610*/  LDL.LU R16, [R1+0x170] ;  /* 0x0001700001107983 */ /* 0x000ea80000300800 */
[----:B------:R-:W2:Y:S04]  /*33620*/  LDL.LU R15, [R1+0x184] ;  /* 0x00018400010f7983 */ /* 0x000ea80000300800 */
[----:B------:R-:W2:Y:S01]  /*33630*/  LDL.LU R13, [R1+0x180] ;  /* 0x00018000010d7983 */ /* 0x000ea20000300800 */
[-C--:B---3--:R-:W-:Y:S01]  /*33640*/  FMUL R107, R10, R54.reuse ;  /* 0x000000360a6b7220 */ /* 0x088fe20000400000 */
[----:B----4-:R-:W-:-:S02]  /*33650*/  FMUL R102, R9, R54 ;  /* 0x0000003609667220 */ /* 0x010fc40000400000 */
[----:B------:R-:W3:Y:S04]  /*33660*/  LDL.LU R9, [R1+0x194] ;  /* 0x0001940001097983 */ /* 0x000ee80000300800 */
[----:B------:R-:W4:Y:S01]  /*33670*/  LDL.LU R10, [R1+0x190] ;  /* 0x00019000010a7983 */ /* 0x000f220000300800 */
[----:B--2---:R-:W-:-:S03]  /*33680*/  FMUL R99, R2, R54 ;  /* 0x0000003602637220 */ /* 0x004fc60000400000 */
[----:B------:R-:W2:Y:S01]  /*33690*/  LDL.LU R2, [R1+0x1a4] ;  /* 0x0001a40001027983 */ /* 0x000ea20000300800 */
[-C--:B------:R-:W-:Y:S01]  /*336a0*/  FMUL R118, R14, R54.reuse ;  /* 0x000000360e767220 */ /* 0x080fe20000400000 */
[-C--:B------:R-:W-:Y:S01]  /*336b0*/  FMUL R103, R8, R54.reuse ;  /* 0x0000003608677220 */ /* 0x080fe20000400000 */
[-C--:B------:R-:W-:Y:S01]  /*336c0*/  FMUL R98, R7, R54.reuse ;  /* 0x0000003607627220 */ /* 0x080fe20000400000 */
[----:B------:R-:W2:Y:S04]  /*336d0*/  LDL.LU R14, [R1+0x1a0] ;  /* 0x0001a000010e7983 */ /* 0x000ea80000300800 */
[----:B------:R-:W2:Y:S01]  /*336e0*/  LDL.LU R8, [R1+0x1b4] ;  /* 0x0001b40001087983 */ /* 0x000ea20000300800 */
[----:B------:R-:W-:-:S03]  /*336f0*/  FMUL R95, R4, R54 ;  /* 0x00000036045f7220 */ /* 0x000fc60000400000 */
[----:B------:R-:W2:Y:S01]  /*33700*/  LDL.LU R7, [R1+0x1b0] ;  /* 0x0001b00001077983 */ /* 0x000ea20000300800 */
[-C--:B------:R-:W-:Y:S01]  /*33710*/  FMUL R94, R6, R54.reuse ;  /* 0x00000036065e7220 */ /* 0x080fe20000400000 */
[-C--:B------:R-:W-:Y:S02]  /*33720*/  FMUL R106, R12, R54.reuse ;  /* 0x000000360c6a7220 */ /* 0x080fe40000400000 */
[----:B------:R-:W2:Y:S01]  /*33730*/  LDL.LU R4, [R1+0x1c4] ;  /* 0x0001c40001047983 */ /* 0x000ea20000300800 */
[----:B------:R-:W-:-:S03]  /*33740*/  FMUL R90, R5, R54 ;  /* 0x00000036055a7220 */ /* 0x000fc60000400000 */
[----:B------:R-:W2:Y:S01]  /*33750*/  LDL.LU R5, [R1+0x1c0] ;  /* 0x0001c00001057983 */ /* 0x000ea20000300800 */
[----:B------:R-:W-:-:S03]  /*33760*/  FMUL R91, R11, R54 ;  /* 0x000000360b5b7220 */ /* 0x000fc60000400000 */
[----:B------:R-:W2:Y:S04]  /*33770*/  LDL.LU R6, [R1+0x1d4] ;  /* 0x0001d40001067983 */ /* 0x000ea80000300800 */
[----:B------:R-:W2:Y:S04]  /*33780*/  LDL.LU R12, [R1+0x1d0] ;  /* 0x0001d000010c7983 */ /* 0x000ea80000300800 */
[----:B------:R-:W2:Y:S01]  /*33790*/  LDL.LU R11, [R1+0x1e4] ;  /* 0x0001e400010b7983 */ /* 0x000ea20000300800 */
[----:B------:R-:W-:-:S03]  /*337a0*/  FMUL R82, R13, R54 ;  /* 0x000000360d527220 */ /* 0x000fc60000400000 */
[----:B------:R-:W2:Y:S01]  /*337b0*/  LDL.LU R13, [R1+0x1e0] ;  /* 0x0001e000010d7983 */ /* 0x000ea20000300800 */
[----:B------:R-:W-:Y:S02]  /*337c0*/  F2FP.F16.F32.PACK_AB R60, R60, R227 ;  /* 0x000000e33c3c723e */ /* 0x000fe400000000ff */
[----:B------:R-:W-:Y:S02]  /*337d0*/  F2FP.F16.F32.PACK_AB R61, R61, R226 ;  /* 0x000000e23d3d723e */ /* 0x000fe400000000ff */
[----:B------:R-:W-:Y:S02]  /*337e0*/  F2FP.F16.F32.PACK_AB R62, R62, R225 ;  /* 0x000000e13e3e723e */ /* 0x000fe400000000ff */
[----:B------:R-:W-:Y:S01]  /*337f0*/  F2FP.F16.F32.PACK_AB R63, R63, R224 ;  /* 0x000000e03f3f723e */ /* 0x000fe200000000ff */
[----:B-1----:R-:W-:Y:S01]  /*33800*/  BAR.SYNC.DEFER_BLOCKING 0x1, 0x80 ;  /* 0x0042000000007b1d */ /* 0x002fe20000010000 */
[----:B---3--:R-:W-:-:S05]  /*33810*/  FMUL R83, R9, R54 ;  /* 0x0000003609537220 */ /* 0x008fca0000400000 */
[----:B------:R-:W3:Y:S01]  /*33820*/  LDL.LU R9, [R1+0x1f4] ;  /* 0x0001f40001097983 */ /* 0x000ee20000300800 */
[----:B----4-:R-:W-:-:S03]  /*33830*/  FMUL R78, R10, R54 ;  /* 0x000000360a4e7220 */ /* 0x010fc60000400000 */
[----:B------:R-:W4:Y:S01]  /*33840*/  LDL.LU R10, [R1+0x1f0] ;  /* 0x0001f000010a7983 */ /* 0x000f220000300800 */
[----:B--2---:R-:W-:-:S03]  /*33850*/  FMUL R79, R2, R54 ;  /* 0x00000036024f7220 */ /* 0x004fc60000400000 */
[----:B------:R-:W2:Y:S01]  /*33860*/  LDL.LU R2, [R1+0x204] ;  /* 0x0002040001027983 */ /* 0x000ea20000300800 */
[-C--:B------:R-:W-:Y:S01]  /*33870*/  FMUL R74, R14, R54.reuse ;  /* 0x000000360e4a7220 */ /* 0x080fe20000400000 */
[-C--:B------:R-:W-:Y:S01]  /*33880*/  FMUL R87, R15, R54.reuse ;  /* 0x000000360f577220 */ /* 0x080fe20000400000 */
[-C--:B------:R-:W-:Y:S01]  /*33890*/  FMUL R86, R16, R54.reuse ;  /* 0x0000003610567220 */ /* 0x080fe20000400000 */
[-C--:B------:R-:W-:Y:S01]  /*338a0*/  FMUL R12, R12, R54.reuse ;  /* 0x000000360c0c7220 */ /* 0x080fe20000400000 */
[-C--:B------:R-:W-:Y:S02]  /*338b0*/  FMUL R14, R11, R54.reuse ;  /* 0x000000360b0e7220 */ /* 0x080fe40000400000 */
[----:B------:R-:W3:Y:S04]  /*338c0*/  LDL.LU R11, [R1+0x200] ;  /* 0x00020000010b7983 */ /* 0x000ee80000300800 */
[----:B------:R1:W-:Y:S04]  /*338d0*/  STL [R1+0xc], R12 ;  /* 0x00000c0c01007387 */ /* 0x0003e80000100800 */
[----:B-1----:R-:W3:Y:S04]  /*338e0*/  LDL.LU R12, [R1+0x20c] ;  /* 0x00020c00010c7983 */ /* 0x002ee80000300800 */
[----:B------:R1:W-:Y:S04]  /*338f0*/  STL [R1+0x8], R14 ;  /* 0x0000080e01007387 */ /* 0x0003e80000100800 */
[----:B------:R-:W3:Y:S04]  /*33900*/  LDL.LU R15, [R1+0x208] ;  /* 0x00020800010f7983 */ /* 0x000ee80000300800 */
[----:B------:R-:W3:Y:S01]  /*33910*/  LDL.LU R16, [R1+0x214] ;  /* 0x0002140001107983 */ /* 0x000ee20000300800 */
[----:B-1----:R-:W-:-:S03]  /*33920*/  FMUL R14, R34, R54 ;  /* 0x00000036220e7220 */ /* 0x002fc60000400000 */
[----:B------:R-:W-:Y:S04]  /*33930*/  STL [R1+0x4], R17 ;  /* 0x0000041101007387 */ /* 0x000fe80000100800 */
[----:B------:R-:W-:Y:S04]  /*33940*/  STL [R1], R14 ;  /* 0x0000000e01007387 */ /* 0x000fe80000100800 */
[----:B------:R-:W3:Y:S01]  /*33950*/  LDL.LU R19, [R1+0x210] ;  /* 0x0002100001137983 */ /* 0x000ee20000300800 */
[----:B----4-:R-:W-:-:S05]  /*33960*/  FMUL R10, R10, R54 ;  /* 0x000000360a0a7220 */ /* 0x010fca0000400000 */
[----:B------:R-:W-:Y:S04]  /*33970*/  STL [R1+0x18], R10 ;  /* 0x0000180a01007387 */ /* 0x000fe80000100800 */
[----:B------:R-:W4:Y:S01]  /*33980*/  LDL.LU R20, [R1+0x21c] ;  /* 0x00021c0001147983 */ /* 0x000f220000300800 */
[----:B--2---:R-:W-:-:S05]  /*33990*/  FMUL R2, R2, R54 ;  /* 0x0000003602027220 */ /* 0x004fca0000400000 */
[----:B------:R1:W-:Y:S04]  /*339a0*/  STL [R1+0x14], R2 ;  /* 0x0000140201007387 */ /* 0x0003e80000100800 */
[----:B------:R-:W2:Y:S04]  /*339b0*/  LDL.LU R23, [R1+0x218] ;  /* 0x0002180001177983 */ /* 0x000ea80000300800 */
[----:B-1----:R-:W3:Y:S01]  /*339c0*/  LDL.LU R2, [R1+0x224] ;  /* 0x0002240001027983 */ /* 0x002ee20000300800 */
[-C--:B------:R-:W-:Y:S01]  /*339d0*/  FMUL R237, R13, R54.reuse ;  /* 0x000000360ded7220 */ /* 0x080fe20000400000 */
[-C--:B------:R-:W-:Y:S01]  /*339e0*/  FMUL R13, R35, R54.reuse ;  /* 0x00000036230d7220 */ /* 0x080fe20000400000 */
[-C--:B------:R-:W-:Y:S01]  /*339f0*/  FMUL R233, R4, R54.reuse ;  /* 0x0000003604e97220 */ /* 0x080fe20000400000 */
[-C--:B------:R-:W-:Y:S01]  /*33a00*/  FMUL R4, R27, R54.reuse ;  /* 0x000000361b047220 */ /* 0x080fe20000400000 */
[----:B------:R-:W-:-:S02]  /*33a10*/  FMUL R75, R8, R54 ;  /* 0x00000036084b7220 */ /* 0x000fc40000400000 */
[----:B------:R1:W-:Y:S01]  /*33a20*/  STL [R1+0x10], R13 ;  /* 0x0000100d01007387 */ /* 0x0003e20000100800 */
[----:B------:R-:W-:-:S03]  /*33a30*/  FMUL R8, R31, R54 ;  /* 0x000000361f087220 */ /* 0x000fc60000400000 */
[----:B------:R-:W2:Y:S04]  /*33a40*/  LDL.LU R27, [R1+0x220] ;  /* 0x00022000011b7983 */ /* 0x000ea80000300800 */
[----:B------:R-:W2:Y:S04]  /*33a50*/  LDL.LU R28, [R1+0x22c] ;  /* 0x00022c00011c7983 */ /* 0x000ea80000300800 */
[----:B------:R-:W2:Y:S04]  /*33a60*/  LDL.LU R31, [R1+0x228] ;  /* 0x00022800011f7983 */ /* 0x000ea80000300800 */
[----:B------:R-:W2:Y:S04]  /*33a70*/  LDL.LU R32, [R1+0x234] ;  /* 0x0002340001207983 */ /* 0x000ea80000300800 */
[----:B------:R-:W2:Y:S01]  /*33a80*/  LDL.LU R35, [R1+0x230] ;  /* 0x0002300001237983 */ /* 0x000ea20000300800 */
[----:B---3--:R-:W-:-:S03]  /*33a90*/  FMUL R24, R2, R54 ;  /* 0x0000003602187220 */ /* 0x008fc60000400000 */
[----:B------:R-:W3:Y:S01]  /*33aa0*/  LDL.LU R2, [R1+0x23c] ;  /* 0x00023c0001027983 */ /* 0x000ee20000300800 */
[-C--:B------:R-:W-:Y:S01]  /*33ab0*/  FMUL R17, R39, R54.reuse ;  /* 0x0000003627117220 */ /* 0x080fe20000400000 */
[-C--:B------:R-:W-:Y:S02]  /*33ac0*/  FMUL R14, R40, R54.reuse ;  /* 0x00000036280e7220 */ /* 0x080fe40000400000 */
[----:B------:R-:W2:Y:S01]  /*33ad0*/  LDL.LU R39, [R1+0x238] ;  /* 0x0002380001277983 */ /* 0x000ea20000300800 */
[-C--:B------:R-:W-:Y:S01]  /*33ae0*/  FMUL R234, R7, R54.reuse ;  /* 0x0000003607ea7220 */ /* 0x080fe20000400000 */
[-C--:B------:R-:W-:Y:S02]  /*33af0*/  FMUL R7, R26, R54.reuse ;  /* 0x000000361a077220 */ /* 0x080fe40000400000 */
        /* <DEDUP_REMOVED lines=9> */
[----:B-1----:R-:W-:-:S03]  /*33b90*/  FMUL R13, R37, R54 ;  /* 0x00000036250d7220 */ /* 0x002fc60000400000 */
[----:B------:R-:W2:Y:S01]  /*33ba0*/  LDL.LU R47, [R1+0x248] ;  /* 0x00024800012f7983 */ /* 0x000ea20000300800 */
[-C--:B------:R-:W-:Y:S01]  /*33bb0*/  FMUL R10, R38, R54.reuse ;  /* 0x00000036260a7220 */ /* 0x080fe20000400000 */
[-C--:B------:R-:W-:Y:S02]  /*33bc0*/  FMUL R37, R49, R54.reuse ;  /* 0x0000003631257220 */ /* 0x080fe40000400000 */
[----:B------:R-:W2:Y:S01]  /*33bd0*/  LDL.LU R48, [R1+0x254] ;  /* 0x0002540001307983 */ /* 0x000ea20000300800 */
[----:B------:R-:W-:-:S03]  /*33be0*/  FMUL R38, R52, R54 ;  /* 0x0000003634267220 */ /* 0x000fc60000400000 */
[----:B------:R-:W2:Y:S01]  /*33bf0*/  LDL.LU R50, [R1+0x2c] ;  /* 0x00002c0001327983 */ /* 0x000ea20000300800 */
[-C--:B------:R-:W-:Y:S01]  /*33c00*/  FMUL R41, R51, R54.reuse ;  /* 0x0000003633297220 */ /* 0x080fe20000400000 */
[-C--:B---3--:R-:W-:Y:S02]  /*33c10*/  FMUL R36, R2, R54.reuse ;  /* 0x0000003602247220 */ /* 0x088fe40000400000 */
[----:B------:R-:W3:Y:S04]  /*33c20*/  LDL.LU R2, [R1+0x30] ;  /* 0x0000300001027983 */ /* 0x000ee80000300800 */
[----:B------:R-:W3:Y:S04]  /*33c30*/  LDL.LU R49, [R1+0x20] ;  /* 0x0000200001317983 */ /* 0x000ee80000300800 */
[----:B------:R-:W3:Y:S04]  /*33c40*/  LDL.LU R52, [R1+0x258] ;  /* 0x0002580001347983 */ /* 0x000ee80000300800 */
[----:B------:R-:W3:Y:S04]  /*33c50*/  LDL.LU R51, [R1+0x250] ;  /* 0x0002500001337983 */ /* 0x000ee80000300800 */
[----:B------:R-:W3:Y:S01]  /*33c60*/  LDL.LU R53, [R1+0x28] ;  /* 0x0000280001357983 */ /* 0x000ee20000300800 */
[-C--:B------:R-:W-:Y:S01]  /*33c70*/  FMUL R5, R5, R54.reuse ;  /* 0x0000003605057220 */ /* 0x080fe20000400000 */
[-C--:B------:R-:W-:Y:S01]  /*33c80*/  FMUL R6, R6, R54.reuse ;  /* 0x0000003606067220 */ /* 0x080fe20000400000 */
[-C--:B------:R-:W-:Y:S01]  /*33c90*/  FMUL R11, R11, R54.reuse ;  /* 0x000000360b0b7220 */ /* 0x080fe20000400000 */
[-C--:B------:R-:W-:Y:S01]  /*33ca0*/  FMUL R12, R12, R54.reuse ;  /* 0x000000360c0c7220 */ /* 0x080fe20000400000 */
[-C--:B------:R-:W-:Y:S01]  /*33cb0*/  FMUL R15, R15, R54.reuse ;  /* 0x000000360f0f7220 */ /* 0x080fe20000400000 */
[-C--:B------:R-:W-:Y:S01]  /*33cc0*/  FMUL R16, R16, R54.reuse ;  /* 0x0000003610107220 */ /* 0x080fe20000400000 */
[-C--:B------:R-:W-:Y:S01]  /*33cd0*/  FMUL R19, R19, R54.reuse ;  /* 0x0000003613137220 */ /* 0x080fe20000400000 */
[-C--:B----4-:R-:W-:Y:S01]  /*33ce0*/  FMUL R20, R20, R54.reuse ;  /* 0x0000003614147220 */ /* 0x090fe20000400000 */
[-C--:B--2---:R-:W-:Y:S01]  /*33cf0*/  FMUL R23, R23, R54.reuse ;  /* 0x0000003617177220 */ /* 0x084fe20000400000 */
        /* <DEDUP_REMOVED lines=17> */
[-C--:B------:R-:W-:Y:S01]  /*33e10*/  FMUL R53, R53, R54.reuse ;  /* 0x0000003635357220 */ /* 0x080fe20000400000 */
[----:B------:R-:W-:-:S02]  /*33e20*/  FMUL R54, R2, R54 ;  /* 0x0000003602367220 */ /* 0x000fc40000400000 */
[----:B------:R1:W5:Y:S01]  /*33e30*/  LDL.LU R2, [R1+0x284] ;  /* 0x0002840001027983 */ /* 0x0003620000300800 */
[----:B------:R-:W-:-:S05]  /*33e40*/  IADD3 R229, R3, 0x1000, RZ ;  /* 0x0000100003e57810 */ /* 0x000fca0007ffe0ff */
[----:B------:R-:W-:Y:S01]  /*33e50*/  IMAD R55, R55, 0x2, R229 ;  /* 0x0000000237377824 */ /* 0x000fe200078e02e5 */
[----:B------:R-:W-:Y:S06]  /*33e60*/  @P1 BRA `(.L_x_66) ;  /* 0x00000000002c1947 */ /* 0x000fec0003800000 */
[----:B------:R-:W-:Y:S01]  /*33e70*/  S2UR UR44, SR_CTAID.Z ;  /* 0x00000000002c79c3 */ /* 0x000fe20000002700 */
[----:B-----5:R-:W-:Y:S01]  /*33e80*/  R2UR UR40, R2 ;  /* 0x00000000022872ca */ /* 0x020fe200000e0000 */
[----:B------:R-:W-:Y:S01]  /*33e90*/  ULDC.64 UR4, c[0x0][0x198] ;  /* 0x0000660000047ab9 */ /* 0x000fe20000000a00 */
[----:B------:R-:W-:Y:S01]  /*33ea0*/  UMOV UR41, URZ ;  /* 0x0000003f00297c82 */ /* 0x000fe20008000000 */
[----:B------:R-:W-:-:S04]  /*33eb0*/  UIADD3 UR4, UP0, UR4, 0x670, URZ ;  /* 0x0000067004047890 */ /* 0x000fc8000ff1e03f */
[----:B------:R-:W2:Y:S01]  /*33ec0*/  S2UR UR43, SR_CTAID.Y ;  /* 0x00000000002b79c3 */ /* 0x000ea20000002600 */
[----:B------:R-:W-:-:S05]  /*33ed0*/  UIADD3.X UR5, URZ, UR5, URZ, UP0, !UPT ;  /* 0x000000053f057290 */ /* 0x000fca00087fe43f */
[----:B------:R-:W-:-:S09]  /*33ee0*/  UIADD3 UR40, UR40, -0x2200, URZ ;  /* 0xffffde0028287890 */ /* 0x000fd2000fffe03f */
[----:B--2---:R2:W-:Y:S01]  /*33ef0*/  UTMASTG.4D [UR40], [UR4] ;  /* 0x00000028040073b5 */ /* 0x0045e20008018000 */
[----:B------:R0:W-:Y:S01]  /*33f00*/  UTMACMDFLUSH ;  /* 0x00000000000079b7 */ /* 0x0001e20000000000 */
[----:B--2---:R-:W-:-:S04]  /*33f10*/  DEPBAR.LE SB0, 0x1 ;  /* 0x000080400000791a */ /* 0x004fc80000000000 */
.L_x_66:
[----:B------:R-:W-:Y:S05]  /*33f20*/  BSYNC B0 ;  /* 0x0000000000007941 */ /* 0x000fea0003800000 */
.L_x_65:
[----:B------:R-:W-:Y:S01]  /*33f30*/  BAR.SYNC.DEFER_BLOCKING 0x1, 0x80 ;  /* 0x0042000000007b1d */ /* 0x000fe20000010000 */
[----:B------:R-:W-:Y:S02]  /*33f40*/  F2FP.F16.F32.PACK_AB R64, R223, R64 ;  /* 0x00000040df40723e */ /* 0x000fe400000000ff */
[----:B------:R-:W-:Y:S02]  /*33f50*/  F2FP.F16.F32.PACK_AB R65, R222, R65 ;  /* 0x00000041de41723e */ /* 0x000fe400000000ff */
[----:B------:R-:W-:Y:S01]  /*33f60*/  F2FP.F16.F32.PACK_AB R66, R221, R66 ;  /* 0x00000042dd42723e */ /* 0x000fe200000000ff */
[----:B------:R-:W-:Y:S01]  /*33f70*/  BSSY B0, `(.L_x_67) ;  /* 0x000001c000007945 */ /* 0x000fe20003800000 */
[----:B------:R-:W-:Y:S02]  /*33f80*/  F2FP.F16.F32.PACK_AB R67, R220, R67 ;  /* 0x00000043dc43723e */ /* 0x000fe400000000ff */
[----:B------:R-:W-:Y:S02]  /*33f90*/  F2FP.F16.F32.PACK_AB R68, R219, R68 ;  /* 0x00000044db44723e */ /* 0x000fe400000000ff */
[----:B------:R-:W-:-:S02]  /*33fa0*/  F2FP.F16.F32.PACK_AB R69, R218, R69 ;  /* 0x00000045da45723e */ /* 0x000fc400000000ff */
[----:B------:R-:W-:Y:S02]  /*33fb0*/  F2FP.F16.F32.PACK_AB R70, R217, R70 ;  /* 0x00000046d946723e */ /* 0x000fe400000000ff */
[----:B------:R-:W-:Y:S01]  /*33fc0*/  F2FP.F16.F32.PACK_AB R71, R216, R71 ;  /* 0x00000047d847723e */ /* 0x000fe200000000ff */
[----:B------:R2:W-:Y:S04]  /*33fd0*/  STSM.16.M88.4 [R3+0x1000], R56 ;  /* 0x0010003803007844 */ /* 0x0005e80000000200 */
[----:B------:R2:W-:Y:S01]  /*33fe0*/  STSM.16.M88.4 [R0+0x1000], R60 ;  /* 0x0010003c00007844 */ /* 0x0005e20000000200 */
[----:B------:R-:W-:Y:S01]  /*33ff0*/  @!PT LDS RZ, [RZ] ;  /* 0x00000000fffff984 */ /* 0x000fe20000000800 */
[----:B------:R-:W-:Y:S01]  /*34000*/  @!PT LDS RZ, [RZ] ;  /* 0x00000000fffff984 */ /* 0x000fe20000000800 */
[----:B------:R-:W-:Y:S01]  /*34010*/  @!PT LDS RZ, [RZ] ;  /* 0x00000000fffff984 */ /* 0x000fe20000000800 */
[----:B------:R-:W-:Y:S01]  /*34020*/  @!PT LDS RZ, [RZ] ;  /* 0x00000000fffff984 */ /* 0x000fe20000000800 */
[----:B------:R3:W-:Y:S06]  /*34030*/  MEMBAR.ALL.CTA ;  /* 0x0000000000007992 */ /* 0x0007ec0000008000 */
[----:B---3--:R-:W3:Y:S02]  /*34040*/  FENCE.VIEW.ASYNC.S ;  /* 0x00000000000073c6 */ /* 0x008ee40000000000 */
[----:B---3--:R-:W-:Y:S06]  /*34050*/  BAR.SYNC.DEFER_BLOCKING 0x1, 0x80 ;  /* 0x0042000000007b1d */ /* 0x008fec0000010000 */
[----:B------:R-:W-:Y:S05]  /*34060*/  @P1 BRA `(.L_x_68) ;  /* 0x0000000000301947 */ /* 0x000fea0003800000 */
[----:B------:R-:W-:Y:S01]  /*34070*/  S2UR UR12, SR_CTAID.Z ;  /* 0x00000000000c79c3 */ /* 0x000fe20000002700 */
[----:B-----5:R-:W-:Y:S01]  /*34080*/  R2UR UR8, R2 ;  /* 0x00000000020872ca */ /* 0x020fe200000e0000 */
[----:B------:R-:W-:Y:S01]  /*34090*/  ULDC.64 UR4, c[0x0][0x198] ;  /* 0x0000660000047ab9 */ /* 0x000fe20000000a00 */
[----:B------:R-:W-:Y:S01]  /*340a0*/  UMOV UR9, 0x20 ;  /* 0x0000002000097882 */ /* 0x000fe20000000000 */
[----:B------:R-:W-:Y:S01]  /*340b0*/  UIADD3 UR4, UP0, UR4, 0x670, URZ ;  /* 0x0000067004047890 */ /* 0x000fe2000ff1e03f */
[----:B------:R-:W-:-:S03]  /*340c0*/  UMOV UR10, UR42 ;  /* 0x0000002a000a7c82 */ /* 0x000fc60008000000 */
[----:B------:R-:W3:Y:S01]  /*340d0*/  S2UR UR11, SR_CTAID.Y ;  /* 0x00000000000b79c3 */ /* 0x000ee20000002600 */
[----:B------:R-:W-:-:S05]  /*340e0*/  UIADD3.X UR5, URZ, UR5, URZ, UP0, !UPT ;  /* 0x000000053f057290 */ /* 0x000fca00087fe43f */
[----:B------:R-:W-:-:S09]  /*340f0*/  UIADD3 UR8, UR8, -0x1200, URZ ;  /* 0xffffee0008087890 */ /* 0x000fd2000fffe03f */
[----:B---3--:R3:W-:Y:S01]  /*34100*/  UTMASTG.4D [UR8], [UR4] ;  /* 0x00000008040073b5 */ /* 0x0087e20008018000 */
[----:B------:R0:W-:Y:S01]  /*34110*/  UTMACMDFLUSH ;  /* 0x00000000000079b7 */ /* 0x0001e20000000000 */
[----:B---3--:R-:W-:-:S04]  /*34120*/  DEPBAR.LE SB0, 0x1 ;  /* 0x000080400000791a */ /* 0x008fc80000000000 */
.L_x_68:
[----:B------:R-:W-:Y:S05]  /*34130*/  BSYNC B0 ;  /* 0x0000000000007941 */ /* 0x000fea0003800000 */
.L_x_67:
[----:B------:R-:W-:Y:S01]  /*34140*/  BAR.SYNC.DEFER_BLOCKING 0x1, 0x80 ;  /* 0x0042000000007b1d */ /* 0x000fe20000010000 */
[----:B--2---:R-:W-:Y:S02]  /*34150*/  F2FP.F16.F32.PACK_AB R56, R215, R214 ;  /* 0x000000d6d738723e */ /* 0x004fe400000000ff */
        /* <DEDUP_REMOVED lines=8> */
[----:B------:R2:W-:Y:S04]  /*341e0*/  STSM.16.M88.4 [R3], R64 ;  /* 0x0000004003007844 */ /* 0x0005e80000000200 */
[----:B------:R2:W-:Y:S01]  /*341f0*/  STSM.16.M88.4 [R0], R68 ;  /* 0x0000004400007844 */ /* 0x0005e20000000200 */
        /* <DEDUP_REMOVED lines=20> */
.L_x_70:
[----:B------:R-:W-:Y:S05]  /*34340*/  BSYNC B0 ;  /* 0x0000000000007941 */ /* 0x000fea0003800000 */
.L_x_69:
        /* <DEDUP_REMOVED lines=32> */
.L_x_72:
[----:B------:R-:W-:Y:S05]  /*34550*/  BSYNC B0 ;  /* 0x0000000000007941 */ /* 0x000fea0003800000 */
.L_x_71:
        /* <DEDUP_REMOVED lines=32> */
.L_x_74:
[----:B------:R-:W-:Y:S05]  /*34760*/  BSYNC B0 ;  /* 0x0000000000007941 */ /* 0x000fea0003800000 */
.L_x_73:
        /* <DEDUP_REMOVED lines=32> */
.L_x_76:
[----:B------:R-:W-:Y:S05]  /*34970*/  BSYNC B0 ;  /* 0x0000000000007941 */ /* 0x000fea0003800000 */
.L_x_75:
        /* <DEDUP_REMOVED lines=32> */
.L_x_78:
[----:B------:R-:W-:Y:S05]  /*34b80*/  BSYNC B0 ;  /* 0x0000000000007941 */ /* 0x000fea0003800000 */
.L_x_77:
        /* <DEDUP_REMOVED lines=32> */
.L_x_80:
[----:B------:R-:W-:Y:S05]  /*34d90*/  BSYNC B0 ;  /* 0x0000000000007941 */ /* 0x000fea0003800000 */
.L_x_79:
        /* <DEDUP_REMOVED lines=32> */
.L_x_82:
[----:B------:R-:W-:Y:S05]  /*34fa0*/  BSYNC B0 ;  /* 0x0000000000007941 */ /* 0x000fea0003800000 */
.L_x_81:
        /* <DEDUP_REMOVED lines=32> */
.L_x_84:
[----:B------:R-:W-:Y:S05]  /*351b0*/  BSYNC B0 ;  /* 0x0000000000007941 */ /* 0x000fea0003800000 */
.L_x_83:
        /* <DEDUP_REMOVED lines=32> */
.L_x_86:
[----:B------:R-:W-:Y:S05]  /*353c0*/  BSYNC B0 ;  /* 0x0000000000007941 */ /* 0x000fea0003800000 */
.L_x_85:
[----:B--2---:R-:W2:Y:S04]  /*353d0*/  LDL.LU R71, [R1+0xc] ;  /* 0x00000c0001477983 */ /* 0x004ea80000300800 */
[----:B------:R-:W2:Y:S04]  /*353e0*/  LDL.LU R70, [R1+0x8] ;  /* 0x0000080001467983 */ /* 0x000ea80000300800 */
[----:B------:R-:W3:Y:S04]  /*353f0*/  LDL.LU R69, [R1+0x4] ;  /* 0x0000040001457983 */ /* 0x000ee80000300800 */
[----:B------:R-:W3:Y:S01]  /*35400*/  LDL.LU R68, [R1] ;  /* 0x0000000001447983 */ /* 0x000ee20000300800 */
[----:B------:R-:W-:Y:S01]  /*35410*/  BSSY B0, `(.L_x_87) ;  /* 0x0000020000007945 */ /* 0x000fe20003800000 */
[----:B------:R-:W-:Y:S01]  /*35420*/  F2FP.F16.F32.PACK_AB R64, R234, R233 ;  /* 0x000000e9ea40723e */ /* 0x000fe200000000ff */
[----:B------:R-:W-:Y:S01]  /*35430*/  BAR.SYNC.DEFER_BLOCKING 0x1, 0x80 ;  /* 0x0042000000007b1d */ /* 0x000fe20000010000 */
[----:B------:R-:W-:-:S02]  /*35440*/  F2FP.F16.F32.PACK_AB R65, R232, R4 ;  /* 0x00000004e841723e */ /* 0x000fc400000000ff */
[----:B------:R-:W-:Y:S02]  /*35450*/  F2FP.F16.F32.PACK_AB R66, R5, R6 ;  /* 0x000000060542723e */ /* 0x000fe400000000ff */
[----:B------:R-:W-:Y:S02]  /*35460*/  F2FP.F16.F32.PACK_AB R67, R7, R8 ;  /* 0x000000080743723e */ /* 0x000fe400000000ff */
        /* <DEDUP_REMOVED lines=9> */
[----:B-1----:R-:W1:Y:S02]  /*35500*/  FENCE.VIEW.ASYNC.S ;  /* 0x00000000000073c6 */ /* 0x002e640000000000 */
[----:B-1----:R-:W-:Y:S01]  /*35510*/  BAR.SYNC.DEFER_BLOCKING 0x1, 0x80 ;  /* 0x0042000000007b1d */ /* 0x002fe20000010000 */
[----:B--2---:R-:W-:-:S02]  /*35520*/  F2FP.F16.F32.PACK_AB R232, R71, R70 ;  /* 0x0000004647e8723e */ /* 0x004fc400000000ff */
[----:B---3--:R-:W-:-:S03]  /*35530*/  F2FP.F16.F32.PACK_AB R233, R69, R68 ;  /* 0x0000004445e9723e */ /* 0x008fc600000000ff */
[----:B----4-:R-:W-:Y:S05]  /*35540*/  @P1 BRA `(.L_x_88) ;  /* 0x0000000000301947 */ /* 0x010fea0003800000 */
[----:B------:R-:W-:Y:S01]  /*35550*/  S2UR UR12, SR_CTAID.Z ;  /* 0x00000000000c79c3 */ /* 0x000fe20000002700 */
[----:B-----5:R-:W-:Y:S01]  /*35560*/  R2UR UR8, R2 ;  /* 0x00000000020872ca */ /* 0x020fe200000e0000 */
[----:B------:R-:W-:Y:S01]  /*35570*/  ULDC.64 UR4, c[0x0][0x198] ;  /* 0x0000660000047ab9 */ /* 0x000fe20000000a00 */
[----:B------:R-:W-:Y:S01]  /*35580*/  UMOV UR9, 0x160 ;  /* 0x0000016000097882 */ /* 0x000fe20000000000 */
[----:B------:R-:W-:Y:S01]  /*35590*/  UIADD3 UR4, UP0, UR4, 0x670, URZ ;  /* 0x0000067004047890 */ /* 0x000fe2000ff1e03f */
[----:B------:R-:W-:-:S03]  /*355a0*/  UMOV UR10, UR42 ;  /* 0x0000002a000a7c82 */ /* 0x000fc60008000000 */
[----:B------:R-:W1:Y:S01]  /*355b0*/  S2UR UR11, SR_CTAID.Y ;  /* 0x00000000000b79c3 */ /* 0x000e620000002600 */
[----:B------:R-:W-:-:S05]  /*355c0*/  UIADD3.X UR5, URZ, UR5, URZ, UP0, !UPT ;  /* 0x000000053f057290 */ /* 0x000fca00087fe43f */
[----:B------:R-:W-:-:S09]  /*355d0*/  UIADD3 UR8, UR8, -0x1200, URZ ;  /* 0xffffee0008087890 */ /* 0x000fd2000fffe03f */
[----:B-1----:R1:W-:Y:S01]  /*355e0*/  UTMASTG.4D [UR8], [UR4] ;  /* 0x00000008040073b5 */ /* 0x0023e20008018000 */
[----:B------:R0:W-:Y:S01]  /*355f0*/  UTMACMDFLUSH ;  /* 0x00000000000079b7 */ /* 0x0001e20000000000 */
[----:B-1----:R-:W-:-:S04]  /*35600*/  DEPBAR.LE SB0, 0x1 ;  /* 0x000080400000791a */ /* 0x002fc80000000000 */
.L_x_88:
[----:B------:R-:W-:Y:S05]  /*35610*/  BSYNC B0 ;  /* 0x0000000000007941 */ /* 0x000fea0003800000 */
.L_x_87:
[----:B------:R-:W2:Y:S04]  /*35620*/  LDL.LU R6, [R1+0x18] ;  /* 0x0000180001067983 */ /* 0x000ea80000300800 */
[----:B------:R-:W2:Y:S04]  /*35630*/  LDL.LU R4, [R1+0x14] ;  /* 0x0000140001047983 */ /* 0x000ea80000300800 */
[----:B------:R-:W3:Y:S01]  /*35640*/  LDL.LU R5, [R1+0x10] ;  /* 0x0000100001057983 */ /* 0x000ee20000300800 */
[----:B------:R-:W-:Y:S01]  /*35650*/  BSSY B0, `(.L_x_89) ;  /* 0x0000020000007945 */ /* 0x000fe20003800000 */
[----:B------:R-:W-:Y:S01]  /*35660*/  F2FP.F16.F32.PACK_AB R17, R17, R18 ;  /* 0x000000121111723e */ /* 0x000fe200000000ff */
[----:B------:R-:W-:Y:S01]  /*35670*/  BAR.SYNC.DEFER_BLOCKING 0x1, 0x80 ;  /* 0x0042000000007b1d */ /* 0x000fe20000010000 */
[----:B------:R-:W-:-:S02]  /*35680*/  F2FP.F16.F32.PACK_AB R18, R19, R20 ;  /* 0x000000141312723e */ /* 0x000fc400000000ff */
[----:B------:R-:W-:Y:S02]  /*35690*/  F2FP.F16.F32.PACK_AB R7, R13, R14 ;  /* 0x0000000e0d07723e */ /* 0x000fe400000000ff */
        /* <DEDUP_REMOVED lines=9> */
[----:B----4-:R-:W4:Y:S02]  /*35730*/  FENCE.VIEW.ASYNC.S ;  /* 0x00000000000073c6 */ /* 0x010f240000000000 */
[----:B----4-:R-:W-:Y:S01]  /*35740*/  BAR.SYNC.DEFER_BLOCKING 0x1, 0x80 ;  /* 0x0042000000007b1d */ /* 0x010fe20000010000 */
[----:B--2---:R-:W-:-:S02]  /*35750*/  F2FP.F16.F32.PACK_AB R4, R6, R4 ;  /* 0x000000040604723e */ /* 0x004fc400000000ff */
[----:B------:R-:W-:Y:S02]  /*35760*/  F2FP.F16.F32.PACK_AB R6, R11, R12 ;  /* 0x0000000c0b06723e */ /* 0x000fe400000000ff */
[----:B---3--:R-:W-:Y:S01]  /*35770*/  F2FP.F16.F32.PACK_AB R5, R5, R10 ;  /* 0x0000000a0505723e */ /* 0x008fe200000000ff */
[----:B-1----:R-:W-:Y:S06]  /*35780*/  @P1 BRA `(.L_x_90) ;  /* 0x0000000000301947 */ /* 0x002fec0003800000 */
        /* <DEDUP_REMOVED lines=12> */
.L_x_90:
[----:B------:R-:W-:Y:S05]  /*35850*/  BSYNC B0 ;  /* 0x0000000000007941 */ /* 0x000fea0003800000 */
.L_x_89:
        /* <DEDUP_REMOVED lines=17> */
[----:B--2---:R-:W2:Y:S02]  /*35970*/  FENCE.VIEW.ASYNC.S ;  /* 0x00000000000073c6 */ /* 0x004ea40000000000 */
[----:B--2---:R-:W-:Y:S06]  /*35980*/  BAR.SYNC.DEFER_BLOCKING 0x1, 0x80 ;  /* 0x0042000000007b1d */ /* 0x004fec0000010000 */
[----:B------:R-:W-:Y:S05]  /*35990*/  @P1 BRA `(.L_x_92) ;  /* 0x0000000000301947 */ /* 0x000fea0003800000 */
[----:B------:R-:W-:Y:S01]  /*359a0*/  S2UR UR12, SR_CTAID.Z ;  /* 0x00000000000c79c3 */ /* 0x000fe20000002700 */
[----:B-----5:R-:W-:Y:S01]  /*359b0*/  R2UR UR8, R2 ;  /* 0x00000000020872ca */ /* 0x020fe200000e0000 */
[----:B------:R-:W-:Y:S01]  /*359c0*/  ULDC.64 UR4, c[0x0][0x198] ;  /* 0x0000660000047ab9 */ /* 0x000fe20000000a00 */
[----:B------:R-:W-:Y:S01]  /*359d0*/  UMOV UR9, 0x1a0 ;  /* 0x000001a000097882 */ /* 0x000fe20000000000 */
[----:B------:R-:W-:Y:S01]  /*359e0*/  UIADD3 UR4, UP0, UR4, 0x670, URZ ;  /* 0x0000067004047890 */ /* 0x000fe2000ff1e03f */
[----:B------:R-:W-:-:S03]  /*359f0*/  UMOV UR10, UR42 ;  /* 0x0000002a000a7c82 */ /* 0x000fc60008000000 */
[----:B------:R-:W2:Y:S01]  /*35a00*/  S2UR UR11, SR_CTAID.Y ;  /* 0x00000000000b79c3 */ /* 0x000ea20000002600 */
[----:B------:R-:W-:-:S05]  /*35a10*/  UIADD3.X UR5, URZ, UR5, URZ, UP0, !UPT ;  /* 0x000000053f057290 */ /* 0x000fca00087fe43f */
[----:B------:R-:W-:-:S09]  /*35a20*/  UIADD3 UR8, UR8, -0x1200, URZ ;  /* 0xffffee0008087890 */ /* 0x000fd2000fffe03f */
[----:B--2---:R2:W-:Y:S01]  /*35a30*/  UTMASTG.4D [UR8], [UR4] ;  /* 0x00000008040073b5 */ /* 0x0045e20008018000 */
[----:B------:R0:W-:Y:S01]  /*35a40*/  UTMACMDFLUSH ;  /* 0x00000000000079b7 */ /* 0x0001e20000000000 */
[----:B--2---:R-:W-:-:S04]  /*35a50*/  DEPBAR.LE SB0, 0x1 ;  /* 0x000080400000791a */ /* 0x004fc80000000000 */
.L_x_92:
[----:B------:R-:W-:Y:S05]  /*35a60*/  BSYNC B0 ;  /* 0x0000000000007941 */ /* 0x000fea0003800000 */
.L_x_91:
        /* <DEDUP_REMOVED lines=32> */
.L_x_94:
[----:B------:R-:W-:Y:S05]  /*35c70*/  BSYNC B0 ;  /* 0x0000000000007941 */ /* 0x000fea0003800000 */
.L_x_93:
[----:B------:R-:W-:Y:S06]  /*35c80*/  BAR.SYNC.DEFER_BLOCKING 0x1, 0x80 ;  /* 0x0042000000007b1d */ /* 0x000fec0000010000 */
[----:B------:R-:W-:Y:S01]  /*35c90*/  BSSY B0, `(.L_x_95) ;  /* 0x0000016000007945 */ /* 0x000fe20003800000 */
[----:B------:R3:W-:Y:S04]  /*35ca0*/  STSM.16.M88.4 [R3+0x1000], R40 ;  /* 0x0010002803007844 */ /* 0x0007e80000000200 */
[----:B------:R3:W-:Y:S01]  /*35cb0*/  STSM.16.M88.4 [R55], R48 ;  /* 0x0000003037007844 */ /* 0x0007e20000000200 */
[----:B------:R-:W-:Y:S01]  /*35cc0*/  @!PT LDS RZ, [RZ] ;  /* 0x00000000fffff984 */ /* 0x000fe20000000800 */
[----:B------:R-:W-:Y:S01]  /*35cd0*/  @!PT LDS RZ, [RZ] ;  /* 0x00000000fffff984 */ /* 0x000fe20000000800 */
[----:B------:R-:W-:Y:S01]  /*35ce0*/  @!PT LDS RZ, [RZ] ;  /* 0x00000000fffff984 */ /* 0x000fe20000000800 */
[----:B------:R-:W-:Y:S01]  /*35cf0*/  @!PT LDS RZ, [RZ] ;  /* 0x00000000fffff984 */ /* 0x000fe20000000800 */
[----:B------:R4:W-:Y:S06]  /*35d00*/  MEMBAR.ALL.CTA ;  /* 0x0000000000007992 */ /* 0x0009ec0000008000 */
[----:B----4-:R-:W4:Y:S02]  /*35d10*/  FENCE.VIEW.ASYNC.S ;  /* 0x00000000000073c6 */ /* 0x010f240000000000 */
[----:B----4-:R-:W-:Y:S06]  /*35d20*/  BAR.SYNC.DEFER_BLOCKING 0x1, 0x80 ;  /* 0x0042000000007b1d */ /* 0x010fec0000010000 */
[----:B------:R-:W-:Y:S05]  /*35d30*/  @P1 BRA `(.L_x_96) ;  /* 0x00000000002c1947 */ /* 0x000fea0003800000 */
[----:B------:R-:W-:Y:S01]  /*35d40*/  S2UR UR12, SR_CTAID.Z ;  /* 0x00000000000c79c3 */ /* 0x000fe20000002700 */
[----:B-----5:R-:W-:Y:S01]  /*35d50*/  R2UR UR8, R2 ;  /* 0x00000000020872ca */ /* 0x020fe200000e0000 */
[----:B------:R-:W-:Y:S01]  /*35d60*/  ULDC.64 UR4, c[0x0][0x198] ;  /* 0x0000660000047ab9 */ /* 0x000fe20000000a00 */
[----:B------:R-:W-:Y:S01]  /*35d70*/  UMOV UR9, 0x1e0 ;  /* 0x000001e000097882 */ /* 0x000fe20000000000 */
[----:B------:R-:W-:Y:S01]  /*35d80*/  UIADD3 UR4, UP0, UR4, 0x670, URZ ;  /* 0x0000067004047890 */ /* 0x000fe2000ff1e03f */
[----:B------:R-:W-:-:S03]  /*35d90*/  UMOV UR10, UR42 ;  /* 0x0000002a000a7c82 */ /* 0x000fc60008000000 */
[----:B------:R-:W4:Y:S01]  /*35da0*/  S2UR UR11, SR_CTAID.Y ;  /* 0x00000000000b79c3 */ /* 0x000f220000002600 */
[----:B------:R-:W-:-:S05]  /*35db0*/  UIADD3.X UR5, URZ, UR5, URZ, UP0, !UPT ;  /* 0x000000053f057290 */ /* 0x000fca00087fe43f */
[----:B------:R-:W-:-:S09]  /*35dc0*/  UIADD3 UR8, UR8, -0x1200, URZ ;  /* 0xffffee0008087890 */ /* 0x000fd2000fffe03f */
[----:B----4-:R4:W-:Y:S02]  /*35dd0*/  UTMASTG.4D [UR8], [UR4] ;  /* 0x00000008040073b5 */ /* 0x0109e40008018000 */
[----:B----4-:R0:W-:Y:S02]  /*35de0*/  UTMACMDFLUSH ;  /* 0x00000000000079b7 */ /* 0x0101e40000000000 */
.L_x_96:
[----:B------:R-:W-:Y:S05]  /*35df0*/  BSYNC B0 ;  /* 0x0000000000007941 */ /* 0x000fea0003800000 */
.L_x_95:
[----:B--2---:R-:W2:Y:S01]  /*35e00*/  LDL.LU R0, [R1+0x278] ;  /* 0x0002780001007983 */ /* 0x004ea20000300800 */
[----:B------:R-:W-:-:S04]  /*35e10*/  DEPBAR.LE SB0, 0x0 ;  /* 0x000080000000791a */ /* 0x000fc80000000000 */
[----:B--2---:R-:W-:-:S13]  /*35e20*/  R2UR UR4, R0 ;  /* 0x00000000000472ca */ /* 0x004fda00000e0000 */
[----:B------:R-:W-:-:S04]  /*35e30*/  UIADD3 UR4, UR4, -0x1, URZ ;  /* 0xffffffff04047890 */ /* 0x000fc8000fffe03f */
[----:B------:R-:W-:-:S04]  /*35e40*/  USHF.L.U32 UR4, UR4, 0x3, URZ ;  /* 0x0000000304047899 */ /* 0x000fc8000800063f */
[----:B------:R-:W-:-:S04]  /*35e50*/  ULOP3.LUT UR4, UR4, 0x8, URZ, 0xe2, !UPT ;  /* 0x0000000804047892 */ /* 0x000fc8000f8ee23f */
[----:B------:R-:W-:-:S06]  /*35e60*/  ULOP3.LUT UR4, UR4, 0x18, URZ, 0x3c, !UPT ;  /* 0x0000001804047892 */ /* 0x000fcc000f8e3c3f */
[----:B------:R-:W-:-:S04]  /*35e70*/  MOV R0, UR4 ;  /* 0x0000000400007c02 */ /* 0x000fc80008000f00 */
[----:B------:R-:W-:Y:S01]  /*35e80*/  SYNCS.ARRIVE.TRANS64.A1T0 RZ, [R0+UR61+0xc0090], RZ ;  /* 0x0c0090ff00ff79a7 */ /* 0x000fe2000810003d */
[----:B------:R-:W-:Y:S05]  /*35e90*/  EXIT ;  /* 0x000000000000794d */ /* 0x000fea0003800000 */
.L_x_6:
[----:B------:R-:W-:-:S08]  /*35ea0*/  UISETP.NE.AND UP0, UPT, UR8, 0x1, UPT ;  /* 0x000000010800788c */ /* 0x000fd0000bf05270 */
[----:B------:R-:W1:-:S00]  /*35eb0*/  USETMAXREG.DEALLOC.CTAPOOL 0x18 ;  /* 0x00000018000079c8 */ /* 0x000e4000080e0500 */
[----:B------:R-:W-:-:S13]  /*35ec0*/  PLOP3.LUT P0, PT, PT, PT, UP0, 0x80, 0x0 ;  /* 0x000000000000781c */ /* 0x000fda0003f0f008 */
[----:B------:R-:W-:Y:S05]  /*35ed0*/  @P0 EXIT ;  /* 0x000000000000094d */ /* 0x000fea0003800000 */
[----:B------:R-:W2:Y:S01]  /*35ee0*/  S2UR UR11, SR_CTAID.X ;  /* 0x00000000000b79c3 */ /* 0x000ea20000002500 */
[----:B------:R-:W-:Y:S01]  /*35ef0*/  ELECT P3, URZ, PT ;  /* 0x00000000003f782f */ /* 0x000fe20003860000 */
[----:B------:R-:W-:Y:S01]  /*35f00*/  BSSY B0, `(.L_x_97) ;  /* 0x000004c000007945 */ /* 0x000fe20003800000 */
[----:B-1----:R-:W-:Y:S01]  /*35f10*/  MOV R2, RZ ;  /* 0x000000ff00027202 */ /* 0x002fe20000000f00 */
[----:B------:R-:W-:Y:S01]  /*35f20*/  IMAD.MOV.U32 R8, RZ, RZ, RZ ;  /* 0x000000ffff087224 */ /* 0x000fe200078e00ff */
[----:B------:R-:W-:-:S03]  /*35f30*/  MOV R4, RZ ;  /* 0x000000ff00047202 */ /* 0x000fc60000000f00 */
[----:B------:R-:W1:Y:S08]  /*35f40*/  S2UR UR60, SR_CTAID.Y ;  /* 0x00000000003c79c3 */ /* 0x000e700000002600 */
[----:B------:R-:W3:Y:S01]  /*35f50*/  S2UR UR61, SR_CTAID.Z ;  /* 0x00000000003d79c3 */ /* 0x000ee20000002700 */
[----:B--2---:R-:W-:Y:S01]  /*35f60*/  USHF.L.U32 UR11, UR11, 0x7, URZ ;  /* 0x000000070b0b7899 */ /* 0x004fe2000800063f */
[----:B------:R-:W-:Y:S11]  /*35f70*/  @!P3 BRA `(.L_x_98) ;  /* 0x000000040010b947 */ /* 0x000ff60003800000 */
[----:B------:R-:W2:Y:S01]  /*35f80*/  S2R R4, SR_CgaCtaId ;  /* 0x0000000000047919 */ /* 0x000ea20000008800 */
[----:B------:R-:W-:Y:S02]  /*35f90*/  MOV R3, 0x400 ;  /* 0x0000040000037802 */ /* 0x000fe40000000f00 */
[----:B------:R-:W-:Y:S02]  /*35fa0*/  MOV R5, 0x1 ;  /* 0x0000000100057802 */ /* 0x000fe40000000f00 */
[----:B--2---:R-:W-:Y:S02]  /*35fb0*/  LEA R4, R4, R3, 0x18 ;  /* 0x0000000304047211 */ /* 0x004fe400078ec0ff */
[----:B------:R-:W-:-:S04]  /*35fc0*/  SHF.L.U32 R3, R5, 0x1f, RZ ;  /* 0x0000001f05037819 */ /* 0x000fc800000006ff */
[----:B------:R-:W2:Y:S02]  /*35fd0*/  SYNCS.PHASECHK.TRANS64.TRYWAIT P0, [R4+URZ+0xc0060], R3 ;  /* 0x0c006003040075a7 */ /* 0x000ea4000800017f */
[----:B--2---:R-:W-:Y:S05]  /*35fe0*/  @!P0 BRA `(.L_x_99) ;  /* 0x0000002000608947 */ /* 0x004fea0003800000 */
.L_x_136:
[----:B------:R-:W-:Y:S01]  /*35ff0*/  ULOP3.LUT UR4, UR54, 0x2, URZ, 0xfc, !UPT ;  /* 0x0000000236047892 */ /* 0x000fe2000f8efc3f */
[----:B--2---:R-:W-:-:S03]  /*36000*/  @P2 IMAD.MOV.U32 R3, RZ, RZ, 0x10000 ;  /* 0x00010000ff032424 */ /* 0x004fc600078e00ff */
[----:B------:R-:W-:Y:S01]  /*36010*/  UPRMT UR4, UR4, 0x9910, URZ ;  /* 0x0000991004047896 */ /* 0x000fe2000800003f */
[----:B------:R2:W-:Y:S03]  /*36020*/  @P2 SYNCS.ARRIVE.TRANS64 RZ, [R4+URZ+0xc0050], R3 ;  /* 0x0c00500304ff29a7 */ /* 0x0005e6000800003f */
[----:B------:R-:W-:-:S06]  /*36030*/  UISETP.NE.AND UP0, UPT, UR4, 0x2, UPT ;  /* 0x000000020400788c */ /* 0x000fcc000bf05270 */
[----:B------:R-:W-:-:S13]  /*36040*/  PLOP3.LUT P0, PT, PT, PT, UP0, 0x80, 0x0 ;  /* 0x000000000000781c */ /* 0x000fda0003f0f008 */
[----:B--2---:R-:W-:Y:S05]  /*36050*/  @P0 BRA `(.L_x_100) ;  /* 0x0000000000040947 */ /* 0x004fea0003800000 */
[----:B-1-3--:R-:W-:Y:S01]  /*36060*/  BPT.TRAP 0x1 ;  /* 0x000000040000795c */ /* 0x00afe20000300000 */
.L_x_100:
[----:B------:R-:W-:-:S04]  /*36070*/  LOP3.LUT P0, RZ, R0, 0x1f, RZ, 0xc0, !PT ;  /* 0x0000001f00ff7812 */ /* 0x000fc8000780c0ff */
[----:B------:R-:W-:-:S13]  /*36080*/  PLOP3.LUT P0, PT, P0, P2, PT, 0x2a, 0x0 ;  /* 0x000000000000781c */ /* 0x000fda0000704572 */
[----:B------:R-:W-:Y:S05]  /*36090*/  @P0 BRA `(.L_x_101) ;  /* 0x0000000000040947 */ /* 0x000fea0003800000 */
[----:B-1-3--:R-:W-:Y:S01]  /*360a0*/  BPT.TRAP 0x1 ;  /* 0x000000040000795c */ /* 0x00afe20000300000 */
.L_x_101:
[----:B------:R-:W-:Y:S01]  /*360b0*/  R2UR UR8, R4 ;  /* 0x00000000040872ca */ /* 0x000fe200000e0000 */
[----:B------:R-:W-:Y:S01]  /*360c0*/  ULDC.64 UR4, c[0x0][0x198] ;  /* 0x0000660000047ab9 */ /* 0x000fe20000000a00 */
[----:B------:R-:W-:Y:S01]  /*360d0*/  UMOV UR6, 0x0 ;  /* 0x0000000000067882 */ /* 0x000fe20000000000 */
[----:B------:R-:W-:Y:S01]  /*360e0*/  UIADD3 UR4, UP0, UR4, 0xf0, URZ ;  /* 0x000000f004047890 */ /* 0x000fe2000ff1e03f */
[----:B------:R-:W-:Y:S01]  /*360f0*/  MOV R8, 0x40 ;  /* 0x0000004000087802 */ /* 0x000fe20000000f00 */
[----:B------:R-:W-:Y:S01]  /*36100*/  UMOV UR7, 0x10000000 ;  /* 0x1000000000077882 */ /* 0x000fe20000000000 */
[----:B------:R-:W-:Y:S01]  /*36110*/  UMOV UR10, URZ ;  /* 0x0000003f000a7c82 */ /* 0x000fe20008000000 */
[----:B------:R-:W-:Y:S01]  /*36120*/  UIADD3.X UR5, URZ, UR5, URZ, UP0, !UPT ;  /* 0x000000053f057290 */ /* 0x000fe200087fe43f */
[----:B------:R-:W-:Y:S01]  /*36130*/  MOV R4, 0x1 ;  /* 0x0000000100047802 */ /* 0x000fe20000000f00 */
[----:B-1----:R-:W-:Y:S01]  /*36140*/  UMOV UR12, UR60 ;  /* 0x0000003c000c7c82 */ /* 0x002fe20008000000 */
[----:B---3--:R-:W-:Y:S01]  /*36150*/  UMOV UR13, UR61 ;  /* 0x0000003d000d7c82 */ /* 0x008fe20008000000 */
[----:B------:R-:W-:Y:S01]  /*36160*/  UMOV UR26, 0x40 ;  /* 0x00000040001a7882 */ /* 0x000fe20000000000 */
[----:B------:R-:W-:Y:S01]  /*36170*/  UMOV UR27, UR11 ;  /* 0x0000000b001b7c82 */ /* 0x000fe20008000000 */
[----:B------:R-:W-:-:S02]  /*36180*/  UIADD3 UR9, UR8, 0xc0050, URZ ;  /* 0x000c005008097890 */ /* 0x000fc4000fffe03f */
[----:B------:R-:W-:Y:S02]  /*36190*/  UIADD3 UR24, UR8, 0x2000, URZ ;  /* 0x0000200008187890 */ /* 0x000fe4000fffe03f */
[----:B------:R-:W-:Y:S01]  /*361a0*/  UIADD3 UR16, UR8, 0x4000, URZ ;  /* 0x0000400008107890 */ /* 0x000fe2000fffe03f */
[----:B------:R-:W-:Y:S01]  /*361b0*/  UMOV UR28, UR60 ;  /* 0x0000003c001c7c82 */ /* 0x000fe20008000000 */
[----:B------:R-:W-:Y:S01]  /*361c0*/  UMOV UR29, UR61 ;  /* 0x0000003d001d7c82 */ /* 0x000fe20008000000 */
[----:B------:R-:W-:Y:S01]  /*361d0*/  UMOV UR25, UR9 ;  /* 0x0000000900197c82 */ /* 0x000fe20008000000 */
[----:B------:R-:W-:Y:S01]  /*361e0*/  UMOV UR18, 0x80 ;  /* 0x0000008000127882 */ /* 0x000fe20000000000 */
[----:B------:R-:W-:Y:S01]  /*361f0*/  UMOV UR19, UR11 ;  /* 0x0000000b00137c82 */ /* 0x000fe20008000000 */
[----:B------:R-:W-:Y:S01]  /*36200*/  UMOV UR20, UR60 ;  /* 0x0000003c00147c82 */ /* 0x000fe20008000000 */
[----:B------:R-:W-:Y:S01]  /*36210*/  UMOV UR21, UR61 ;  /* 0x0000003d00157c82 */ /* 0x000fe20008000000 */
[----:B------:R1:W-:Y:S01]  /*36220*/  UTMALDG.4D [UR8], [UR4], desc[UR6] ;  /* 0x00000608040075b4 */ /* 0x0003e20008019000 */
[----:B------:R-:W-:Y:S01]  /*36230*/  UIADD3 UR56, UR8, 0x6000, URZ ;  /* 0x0000600008387890 */ /* 0x000fe2000fffe03f */
[----:B------:R-:W-:Y:S01]  /*36240*/  UMOV UR17, UR9 ;  /* 0x0000000900117c82 */ /* 0x000fe20008000000 */
[----:B------:R-:W-:Y:S01]  /*36250*/  UIADD3 UR32, UR8, 0x8000, URZ ;  /* 0x0000800008207890 */ /* 0x000fe2000fffe03f */
[----:B------:R-:W-:Y:S01]  /*36260*/  UMOV UR58, 0xc0 ;  /* 0x000000c0003a7882 */ /* 0x000fe20000000000 */
[----:B------:R-:W-:Y:S01]  /*36270*/  UMOV UR59, UR11 ;  /* 0x0000000b003b7c82 */ /* 0x000fe20008000000 */
[----:B------:R2:W-:Y:S01]  /*36280*/  UTMALDG.4D [UR24], [UR4], desc[UR6] ;  /* 0x00000618040075b4 */ /* 0x0005e20008019000 */
[----:B------:R-:W-:Y:S01]  /*36290*/  UMOV UR57, UR9 ;  /* 0x0000000900397c82 */ /* 0x000fe20008000000 */
[----:B------:R-:W-:Y:S01]  /*362a0*/  UMOV UR34, 0x100 ;  /* 0x0000010000227882 */ /* 0x000fe20000000000 */
[----:B------:R-:W-:Y:S01]  /*362b0*/  UMOV UR35, UR11 ;  /* 0x0000000b00237c82 */ /* 0x000fe20008000000 */
[----:B------:R-:W-:Y:S01]  /*362c0*/  UMOV UR36, UR60 ;  /* 0x0000003c00247c82 */ /* 0x000fe20008000000 */
[----:B------:R-:W-:Y:S01]  /*362d0*/  UMOV UR37, UR61 ;  /* 0x0000003d00257c82 */ /* 0x000fe20008000000 */
[----:B------:R-:W-:Y:S01]  /*362e0*/  UMOV UR33, UR9 ;  /* 0x0000000900217c82 */ /* 0x000fe20008000000 */
[----:B------:R3:W-:Y:S01]  /*362f0*/  UTMALDG.4D [UR16], [UR4], desc[UR6] ;  /* 0x00000610040075b4 */ /* 0x0007e20008019000 */
[----:B------:R4:W-:Y:S01]  /*36300*/  UTMALDG.4D [UR56], [UR4], desc[UR6] ;  /* 0x00000638040075b4 */ /* 0x0009e20008019000 */
[----:B-1----:R-:W-:Y:S01]  /*36310*/  UMOV UR10, 0x1c0 ;  /* 0x000001c0000a7882 */ /* 0x002fe20000000000 */
[----:B------:R4:W-:Y:S01]  /*36320*/  UTMALDG.4D [UR32], [UR4], desc[UR6] ;  /* 0x00000620040075b4 */ /* 0x0009e20008019000 */
[----:B--2---:R-:W-:Y:S01]  /*36330*/  UIADD3 UR24, UR8, 0xa000, URZ ;  /* 0x0000a00008187890 */ /* 0x004fe2000fffe03f */
[----:B------:R-:W-:Y:S01]  /*36340*/  UMOV UR26, 0x140 ;  /* 0x00000140001a7882 */ /* 0x000fe20000000000 */
[----:B---3--:R-:W-:-:S07]  /*36350*/  UIADD3 UR16, UR8, 0xc000, URZ ;  /* 0x0000c00008107890 */ /* 0x008fce000fffe03f */
[----:B------:R4:W-:Y:S01]  /*36360*/  UTMALDG.4D [UR24], [UR4], desc[UR6] ;  /* 0x00000618040075b4 */ /* 0x0009e20008019000 */
[----:B------:R-:W-:Y:S01]  /*36370*/  UIADD3 UR8, UR8, 0xe000, URZ ;  /* 0x0000e00008087890 */ /* 0x000fe2000fffe03f */
[----:B------:R-:W-:Y:S02]  /*36380*/  UMOV UR18, 0x180 ;  /* 0x0000018000127882 */ /* 0x000fe40000000000 */
[----:B------:R4:W-:Y:S06]  /*36390*/  UTMALDG.4D [UR16], [UR4], desc[UR6] ;  /* 0x00000610040075b4 */ /* 0x0009ec0008019000 */
[----:B------:R4:W-:Y:S02]  /*363a0*/  UTMALDG.4D [UR8], [UR4], desc[UR6] ;  /* 0x00000608040075b4 */ /* 0x0009e40008019000 */
[----:B----4-:R-:W-:Y:S01]  /*363b0*/  NOP ;  /* 0x0000000000007918 */ /* 0x010fe20000000000 */
.L_x_98:
[----:B-1-3--:R-:W-:Y:S05]  /*363c0*/  BSYNC B0 ;  /* 0x0000000000007941 */ /* 0x00afea0003800000 */
.L_x_97:
[----:B------:R-:W1:Y:S01]  /*363d0*/  LDC R3, c[0x0][0x28c] ;  /* 0x0000a300ff037b82 */ /* 0x000e620000000800 */
[----:B------:R-:W-:Y:S01]  /*363e0*/  BSSY B0, `(.L_x_102) ;  /* 0x000004c000007945 */ /* 0x000fe20003800000 */
[----:B-1----:R-:W-:-:S13]  /*363f0*/  ISETP.GT.AND P4, PT, R3, RZ, P3 ;  /* 0x000000ff0300720c */ /* 0x002fda0001f84270 */
[----:B------:R-:W-:Y:S05]  /*36400*/  @!P4 BRA `(.L_x_103) ;  /* 0x000000040024c947 */ /* 0x000fea0003800000 */
[----:B------:R-:W1:Y:S01]  /*36410*/  S2R R5, SR_CgaCtaId ;  /* 0x0000000000057919 */ /* 0x000e620000008800 */
[----:B------:R-:W-:-:S04]  /*36420*/  MOV R2, 0x400 ;  /* 0x0000040000027802 */ /* 0x000fc80000000f00 */
[----:B-1----:R-:W-:Y:S01]  /*36430*/  LEA R5, R5, R2, 0x18 ;  /* 0x0000000205057211 */ /* 0x002fe200078ec0ff */
[----:B------:R-:W-:-:S05]  /*36440*/  IMAD.MOV.U32 R2, RZ, RZ, 0x1 ;  /* 0x00000001ff027424 */ /* 0x000fca00078e00ff */
[----:B------:R-:W-:-:S04]  /*36450*/  SHF.L.U32 R2, R2, 0x1f, RZ ;  /* 0x0000001f02027819 */ /* 0x000fc800000006ff */
[----:B------:R-:W1:Y:S02]  /*36460*/  SYNCS.PHASECHK.TRANS64.TRYWAIT P0, [R5+URZ+0xc0028], R2 ;  /* 0x0c002802050075a7 */ /* 0x000e64000800017f */
[----:B-1----:R-:W-:Y:S05]  /*36470*/  @!P0 BRA `(.L_x_104) ;  /* 0x0000001c00508947 */ /* 0x002fea0003800000 */
.L_x_137:
[----:B------:R-:W-:Y:S01]  /*36480*/  ULOP3.LUT UR4, UR54, 0x2, URZ, 0xfc, !UPT ;  /* 0x0000000236047892 */ /* 0x000fe2000f8efc3f */
[----:B-1----:R-:W-:-:S03]  /*36490*/  @P2 MOV R2, 0x20000 ;  /* 0x0002000000022802 */ /* 0x002fc60000000f00 */
[----:B------:R-:W-:Y:S01]  /*364a0*/  UPRMT UR4, UR4, 0x9910, URZ ;  /* 0x0000991004047896 */ /* 0x000fe2000800003f */
[----:B------:R1:W-:Y:S03]  /*364b0*/  @P2 SYNCS.ARRIVE.TRANS64 RZ, [R5+URZ+0xc0000], R2 ;  /* 0x0c00000205ff29a7 */ /* 0x0003e6000800003f */
[----:B------:R-:W-:-:S06]  /*364c0*/  UISETP.NE.AND UP0, UPT, UR4, 0x2, UPT ;  /* 0x000000020400788c */ /* 0x000fcc000bf05270 */
[----:B------:R-:W-:-:S13]  /*364d0*/  PLOP3.LUT P0, PT, PT, PT, UP0, 0x80, 0x0 ;  /* 0x000000000000781c */ /* 0x000fda0003f0f008 */
[----:B-1----:R-:W-:Y:S05]  /*364e0*/  @P0 BRA `(.L_x_105) ;  /* 0x0000000000040947 */ /* 0x002fea0003800000 */
[----:B------:R-:W-:Y:S01]  /*364f0*/  BPT.TRAP 0x1 ;  /* 0x000000040000795c */ /* 0x000fe20000300000 */
.L_x_105:
[----:B------:R-:W-:-:S04]  /*36500*/  LOP3.LUT P0, RZ, R0, 0x1f, RZ, 0xc0, !PT ;  /* 0x0000001f00ff7812 */ /* 0x000fc8000780c0ff */
[----:B------:R-:W-:-:S13]  /*36510*/  PLOP3.LUT P0, PT, P0, P2, PT, 0x2a, 0x0 ;  /* 0x000000000000781c */ /* 0x000fda0000704572 */
[----:B------:R-:W-:Y:S05]  /*36520*/  @P0 BRA `(.L_x_106) ;  /* 0x0000000000040947 */ /* 0x000fea0003800000 */
[----:B------:R-:W-:Y:S01]  /*36530*/  BPT.TRAP 0x1 ;  /* 0x000000040000795c */ /* 0x000fe20000300000 */
.L_x_106:
[----:B------:R-:W-:Y:S01]  /*36540*/  R2UR UR8, R5 ;  /* 0x00000000050872ca */ /* 0x000fe200000e0000 */
[----:B------:R-:W-:Y:S01]  /*36550*/  ULDC.64 UR6, c[0x0][0x198] ;  /* 0x0000660000067ab9 */ /* 0x000fe20000000a00 */
[----:B------:R-:W-:Y:S01]  /*36560*/  UMOV UR19, URZ ;  /* 0x0000003f00137c82 */ /* 0x000fe20008000000 */
[----:B------:R-:W-:Y:S01]  /*36570*/  UIADD3 UR6, UP0, UR6, 0x1f0, URZ ;  /* 0x000001f006067890 */ /* 0x000fe2000ff1e03f */
[----:B------:R-:W-:Y:S01]  /*36580*/  MOV R2, 0x1 ;  /* 0x0000000100027802 */ /* 0x000fe20000000f00 */
[----:B------:R-:W-:Y:S01]  /*36590*/  UMOV UR4, 0x0 ;  /* 0x0000000000047882 */ /* 0x000fe20000000000 */
[----:B------:R-:W-:Y:S01]  /*365a0*/  UMOV UR5, 0x10000000 ;  /* 0x1000000000057882 */ /* 0x000fe20000000000 */
[----:B------:R-:W-:Y:S01]  /*365b0*/  UIADD3.X UR7, URZ, UR7, URZ, UP0, !UPT ;  /* 0x000000073f077290 */ /* 0x000fe200087fe43f */
[----:B------:R-:W-:Y:S01]  /*365c0*/  UMOV UR18, URZ ;  /* 0x0000003f00127c82 */ /* 0x000fe20008000000 */
[----:B------:R-:W-:Y:S01]  /*365d0*/  UMOV UR20, UR60 ;  /* 0x0000003c00147c82 */ /* 0x000fe20008000000 */
[----:B------:R-:W-:Y:S01]  /*365e0*/  UMOV UR21, UR61 ;  /* 0x0000003d00157c82 */ /* 0x000fe20008000000 */
[----:B------:R-:W-:-:S02]  /*365f0*/  UMOV UR26, 0x40 ;  /* 0x00000040001a7882 */ /* 0x000fc40000000000 */
[----:B------:R-:W-:Y:S02]  /*36600*/  UIADD3 UR16, UR8, 0x20000, URZ ;  /* 0x0002000008107890 */ /* 0x000fe4000fffe03f */
[----:B------:R-:W-:Y:S02]  /*36610*/  UIADD3 UR17, UR8, 0xc0000, URZ ;  /* 0x000c000008117890 */ /* 0x000fe4000fffe03f */
[----:B------:R-:W-:Y:S02]  /*36620*/  UIADD3 UR24, UR8, 0x24000, URZ ;  /* 0x0002400008187890 */ /* 0x000fe4000fffe03f */
[----:B------:R-:W-:Y:S01]  /*36630*/  UIADD3 UR56, UR8, 0x28000, URZ ;  /* 0x0002800008387890 */ /* 0x000fe2000fffe03f */
[----:B------:R-:W-:Y:S01]  /*36640*/  UMOV UR28, UR60 ;  /* 0x0000003c001c7c82 */ /* 0x000fe20008000000 */
[----:B------:R-:W-:Y:S01]  /*36650*/  UMOV UR29, UR61 ;  /* 0x0000003d001d7c82 */ /* 0x000fe20008000000 */
[----:B------:R-:W-:Y:S01]  /*36660*/  UMOV UR27, UR19 ;  /* 0x00000013001b7c82 */ /* 0x000fe20008000000 */
[----:B------:R-:W-:Y:S01]  /*36670*/  UMOV UR25, UR17 ;  /* 0x0000001100197c82 */ /* 0x000fe20008000000 */
[----:B------:R-:W-:Y:S01]  /*36680*/  UIADD3 UR48, UR8, 0x2c000, URZ ;  /* 0x0002c00008307890 */ /* 0x000fe2000fffe03f */
[----:B------:R1:W-:Y:S01]  /*36690*/  UTMALDG.4D [UR16], [UR6], desc[UR4] ;  /* 0x00000410060075b4 */ /* 0x0003e20008019000 */
[----:B------:R-:W-:-:S02]  /*366a0*/  UIADD3 UR40, UR8, 0x30000, URZ ;  /* 0x0003000008287890 */ /* 0x000fc4000fffe03f */
[----:B------:R-:W-:Y:S01]  /*366b0*/  UIADD3 UR32, UR8, 0x34000, URZ ;  /* 0x0003400008207890 */ /* 0x000fe2000fffe03f */
[----:B------:R-:W-:Y:S01]  /*366c0*/  UMOV UR58, 0x80 ;  /* 0x00000080003a7882 */ /* 0x000fe20000000000 */
[----:B------:R-:W-:Y:S01]  /*366d0*/  UMOV UR59, UR19 ;  /* 0x00000013003b7c82 */ /* 0x000fe20008000000 */
[----:B------:R-:W-:Y:S01]  /*366e0*/  UMOV UR57, UR17 ;  /* 0x0000001100397c82 */ /* 0x000fe20008000000 */
[----:B------:R2:W-:Y:S01]  /*366f0*/  UTMALDG.4D [UR24], [UR6], desc[UR4] ;  /* 0x00000418060075b4 */ /* 0x0005e20008019000 */
[----:B------:R-:W-:Y:S01]  /*36700*/  UMOV UR50, 0xc0 ;  /* 0x000000c000327882 */ /* 0x000fe20000000000 */
[----:B------:R-:W-:Y:S01]  /*36710*/  UMOV UR52, UR60 ;  /* 0x0000003c00347c82 */ /* 0x000fe20008000000 */
[----:B------:R-:W-:Y:S01]  /*36720*/  UMOV UR53, UR61 ;  /* 0x0000003d00357c82 */ /* 0x000fe20008000000 */
[----:B------:R-:W-:Y:S01]  /*36730*/  UMOV UR51, UR19 ;  /* 0x0000001300337c82 */ /* 0x000fe20008000000 */
[----:B------:R-:W-:Y:S01]  /*36740*/  UMOV UR49, UR17 ;  /* 0x0000001100317c82 */ /* 0x000fe20008000000 */
[----:B------:R-:W-:Y:S01]  /*36750*/  UMOV UR42, 0x100 ;  /* 0x00000100002a7882 */ /* 0x000fe20000000000 */
[----:B------:R-:W-:Y:S01]  /*36760*/  UMOV UR44, UR60 ;  /* 0x0000003c002c7c82 */ /* 0x000fe20008000000 */
[----:B------:R-:W-:Y:S01]  /*36770*/  UMOV UR45, UR61 ;  /* 0x0000003d002d7c82 */ /* 0x000fe20008000000 */
[----:B------:R3:W-:Y:S01]  /*36780*/  UTMALDG.4D [UR56], [UR6], desc[UR4] ;  /* 0x00000438060075b4 */ /* 0x0007e20008019000 */
[----:B------:R-:W-:Y:S01]  /*36790*/  UMOV UR43, UR19 ;  /* 0x00000013002b7c82 */ /* 0x000fe20008000000 */
[----:B------:R-:W-:Y:S01]  /*367a0*/  UMOV UR41, UR17 ;  /* 0x0000001100297c82 */ /* 0x000fe20008000000 */
[----:B------:R-:W-:Y:S01]  /*367b0*/  UMOV UR34, 0x140 ;  /* 0x0000014000227882 */ /* 0x000fe20000000000 */
[----:B------:R-:W-:Y:S01]  /*367c0*/  UMOV UR36, UR60 ;  /* 0x0000003c00247c82 */ /* 0x000fe20008000000 */
[----:B------:R-:W-:Y:S01]  /*367d0*/  UMOV UR37, UR61 ;  /* 0x0000003d00257c82 */ /* 0x000fe20008000000 */
[----:B------:R-:W-:Y:S01]  /*367e0*/  UMOV UR35, UR19 ;  /* 0x0000001300237c82 */ /* 0x000fe20008000000 */
[----:B------:R-:W-:Y:S01]  /*367f0*/  UMOV UR33, UR17 ;  /* 0x0000001100217c82 */ /* 0x000fe20008000000 */
[----:B------:R3:W-:Y:S01]  /*36800*/  UTMALDG.4D [UR48], [UR6], desc[UR4] ;  /* 0x00000430060075b4 */ /* 0x0007e20008019000 */
[----:B-1----:R-:W-:Y:S01]  /*36810*/  UIADD3 UR16, UR8, 0x3c000, URZ ;  /* 0x0003c00008107890 */ /* 0x002fe2000fffe03f */
[----:B------:R-:W-:Y:S01]  /*36820*/  UMOV UR18, 0x1c0 ;  /* 0x000001c000127882 */ /* 0x000fe20000000000 */
[----:B------:R3:W-:Y:S01]  /*36830*/  UTMALDG.4D [UR40], [UR6], desc[UR4] ;  /* 0x00000428060075b4 */ /* 0x0007e20008019000 */
[----:B--2---:R-:W-:Y:S01]  /*36840*/  UIADD3 UR24, UR8, 0x38000, URZ ;  /* 0x0003800008187890 */ /* 0x004fe2000fffe03f */
[----:B------:R-:W-:Y:S01]  /*36850*/  UMOV UR26, 0x180 ;  /* 0x00000180001a7882 */ /* 0x000fe20000000000 */
[----:B------:R3:W-:Y:S07]  /*36860*/  UTMALDG.4D [UR32], [UR6], desc[UR4] ;  /* 0x00000420060075b4 */ /* 0x0007ee0008019000 */
[----:B------:R3:W-:Y:S01]  /*36870*/  UTMALDG.4D [UR24], [UR6], desc[UR4] ;  /* 0x00000418060075b4 */ /* 0x0007e20008019000 */
[----:B------:R3:W-:Y:S02]  /*36880*/  UTMALDG.4D [UR16], [UR6], desc[UR4] ;  /* 0x00000410060075b4 */ /* 0x0007e40008019000 */
[----:B---3--:R-:W-:Y:S01]  /*36890*/  NOP ;  /* 0x0000000000007918 */ /* 0x008fe20000000000 */
.L_x_103:
[----:B------:R-:W-:Y:S05]  /*368a0*/  BSYNC B0 ;  /* 0x0000000000007941 */ /* 0x000fea0003800000 */
.L_x_102:
[----:B------:R-:W-:Y:S04]  /*368b0*/  BSSY B0, `(.L_x_107) ;  /* 0x000004e000007945 */ /* 0x000fe80003800000 */
[----:B------:R-:W-:Y:S05]  /*368c0*/  @!P3 BRA `(.L_x_108) ;  /* 0x000000040030b947 */ /* 0x000fea0003800000 */
[----:B------:R-:W1:Y:S01]  /*368d0*/  S2R R6, SR_CgaCtaId ;  /* 0x0000000000067919 */ /* 0x000e620000008800 */
[----:B------:R-:W-:-:S04]  /*368e0*/  MOV R5, 0x400 ;  /* 0x0000040000057802 */ /* 0x000fc80000000f00 */
[----:B-1----:R-:W-:Y:S01]  /*368f0*/  LEA R7, R6, R5, 0x18 ;  /* 0x0000000506077211 */ /* 0x002fe200078ec0ff */
[----:B------:R-:W-:-:S03]  /*36900*/  IMAD.MOV.U32 R6, RZ, RZ, 0x1 ;  /* 0x00000001ff067424 */ /* 0x000fc600078e00ff */
[----:B------:R-:W-:Y:S02]  /*36910*/  LEA R5, R4, R7, 0x3 ;  /* 0x0000000704057211 */ /* 0x000fe400078e18ff */
[----:B------:R-:W-:-:S04]  /*36920*/  SHF.L.U32 R6, R6, 0x1f, RZ ;  /* 0x0000001f06067819 */ /* 0x000fc800000006ff */
[----:B------:R-:W1:Y:S02]  /*36930*/  SYNCS.PHASECHK.TRANS64.TRYWAIT P0, [R5+URZ+0xc0060], R6 ;  /* 0x0c006006050075a7 */ /* 0x000e64000800017f */
[----:B-1----:R-:W-:Y:S05]  /*36940*/  @!P0 BRA `(.L_x_109) ;  /* 0x0000001800308947 */ /* 0x002fea0003800000 */
.L_x_138:
        /* <DEDUP_REMOVED lines=8> */
.L_x_110:
[----:B------:R-:W-:-:S04]  /*369d0*/  LOP3.LUT P0, RZ, R0, 0x1f, RZ, 0xc0, !PT ;  /* 0x0000001f00ff7812 */ /* 0x000fc8000780c0ff */
[----:B------:R-:W-:-:S13]  /*369e0*/  PLOP3.LUT P0, PT, P0, P2, PT, 0x2a, 0x0 ;  /* 0x000000000000781c */ /* 0x000fda0000704572 */
[----:B------:R-:W-:Y:S05]  /*369f0*/  @P0 BRA `(.L_x_111) ;  /* 0x0000000000040947 */ /* 0x000fea0003800000 */
[----:B------:R-:W-:Y:S01]  /*36a00*/  BPT.TRAP 0x1 ;  /* 0x000000040000795c */ /* 0x000fe20000300000 */
.L_x_111:
[----:B------:R-:W-:Y:S01]  /*36a10*/  R2UR UR48, R4 ;  /* 0x00000000043072ca */ /* 0x000fe200000e0000 */
[----:B------:R-:W-:Y:S01]  /*36a20*/  ULDC.64 UR8, c[0x0][0x198] ;  /* 0x0000660000087ab9 */ /* 0x000fe20000000a00 */
[----:B------:R-:W-:Y:S01]  /*36a30*/  R2UR UR7, R7 ;  /* 0x00000000070772ca */ /* 0x000fe200000e0000 */
[----:B------:R-:W-:Y:S01]  /*36a40*/  UIADD3 UR6, UP0, UR8, 0xf0, URZ ;  /* 0x000000f008067890 */ /* 0x000fe2000ff1e03f */
[----:B------:R-:W-:Y:S01]  /*36a50*/  R2UR UR51, R8 ;  /* 0x00000000083372ca */ /* 0x000fe200000e0000 */
[----:B------:R-:W-:Y:S01]  /*36a60*/  UMOV UR4, 0x0 ;  /* 0x0000000000047882 */ /* 0x000fe20000000000 */
[----:B------:R-:W-:Y:S01]  /*36a70*/  R2UR UR49, R5 ;  /* 0x00000000053172ca */ /* 0x000fe200000e0000 */
[----:B------:R-:W-:Y:S01]  /*36a80*/  UMOV UR5, 0x10000000 ;  /* 0x1000000000057882 */ /* 0x000fe20000000000 */
[----:B------:R-:W-:Y:S01]  /*36a90*/  UMOV UR50, URZ ;  /* 0x0000003f00327c82 */ /* 0x000fe20008000000 */
[----:B------:R-:W-:Y:S01]  /*36aa0*/  UMOV UR52, UR60 ;  /* 0x0000003c00347c82 */ /* 0x000fe20008000000 */
[----:B------:R-:W-:Y:S01]  /*36ab0*/  UMOV UR53, UR61 ;  /* 0x0000003d00357c82 */ /* 0x000fe20008000000 */
[----:B------:R-:W-:Y:S01]  /*36ac0*/  UMOV UR26, 0x40 ;  /* 0x00000040001a7882 */ /* 0x000fe20000000000 */
[----:B------:R-:W-:Y:S01]  /*36ad0*/  UMOV UR28, UR60 ;  /* 0x0000003c001c7c82 */ /* 0x000fe20008000000 */
[----:B------:R-:W-:Y:S01]  /*36ae0*/  UMOV UR29, UR61 ;  /* 0x0000003d001d7c82 */ /* 0x000fe20008000000 */
[----:B------:R-:W-:Y:S01]  /*36af0*/  UMOV UR42, 0x80 ;  /* 0x00000080002a7882 */ /* 0x000fe20000000000 */
[----:B------:R-:W-:-:S02]  /*36b00*/  ULEA UR48, UR48, UR7, 0x10 ;  /* 0x0000000730307291 */ /* 0x000fc4000f8e803f */
[----:B------:R-:W-:Y:S02]  /*36b10*/  UIADD3 UR51, UR11, UR51, URZ ;  /* 0x000000330b337290 */ /* 0x000fe4000fffe03f */
[----:B------:R-:W-:Y:S02]  /*36b20*/  UIADD3 UR49, UR49, 0xc0050, URZ ;  /* 0x000c005031317890 */ /* 0x000fe4000fffe03f */
[----:B------:R-:W-:Y:S02]  /*36b30*/  UIADD3.X UR7, URZ, UR9, URZ, UP0, !UPT ;  /* 0x000000093f077290 */ /* 0x000fe400087fe43f */
[----:B------:R-:W-:Y:S02]  /*36b40*/  UIADD3 UR24, UR48, 0x2000, URZ ;  /* 0x0000200030187890 */ /* 0x000fe4000fffe03f */
[----:B------:R-:W-:Y:S02]  /*36b50*/  UIADD3 UR40, UR48, 0x4000, URZ ;  /* 0x0000400030287890 */ /* 0x000fe4000fffe03f */
[----:B------:R-:W-:Y:S01]  /*36b60*/  UIADD3 UR16, UR48, 0x6000, URZ ;  /* 0x0000600030107890 */ /* 0x000fe2000fffe03f */
[----:B------:R-:W-:Y:S01]  /*36b70*/  UMOV UR25, UR49 ;  /* 0x0000003100197c82 */ /* 0x000fe20008000000 */
[----:B------:R-:W-:Y:S01]  /*36b80*/  UMOV UR27, UR51 ;  /* 0x00000033001b7c82 */ /* 0x000fe20008000000 */
[----:B------:R-:W-:Y:S01]  /*36b90*/  UMOV UR44, UR60 ;  /* 0x0000003c002c7c82 */ /* 0x000fe20008000000 */
[----:B------:R-:W-:Y:S01]  /*36ba0*/  UMOV UR45, UR61 ;  /* 0x0000003d002d7c82 */ /* 0x000fe20008000000 */
[----:B------:R-:W-:Y:S01]  /*36bb0*/  UTMALDG.4D [UR48], [UR6], desc[UR4] ;  /* 0x00000430060075b4 */ /* 0x000fe20008019000 */
        /* <DEDUP_REMOVED lines=8> */
[----:B------:R-:W-:-:S02]  /*36c40*/  UIADD3 UR32, UR48, 0x8000, URZ ;  /* 0x0000800030207890 */ /* 0x000fc4000fffe03f */
[----:B------:R-:W-:Y:S01]  /*36c50*/  UIADD3 UR56, UR48, 0xa000, URZ ;  /* 0x0000a00030387890 */ /* 0x000fe2000fffe03f */
[----:B------:R-:W-:Y:S01]  /*36c60*/  UMOV UR34, 0x100 ;  /* 0x0000010000227882 */ /* 0x000fe20000000000 */
        /* <DEDUP_REMOVED lines=8> */
[----:B------:R2:W-:Y:S01]  /*36cf0*/  UTMALDG.4D [UR16], [UR6], desc[UR4] ;  /* 0x00000410060075b4 */ /* 0x0005e20008019000 */
[----:B------:R3:W-:Y:S01]  /*36d00*/  UTMALDG.4D [UR32], [UR6], desc[UR4] ;  /* 0x00000420060075b4 */ /* 0x0007e20008019000 */
[----:B-1----:R-:W-:Y:S01]  /*36d10*/  UIADD3 UR24, UR48, 0xc000, URZ ;  /* 0x0000c00030187890 */ /* 0x002fe2000fffe03f */
[----:B------:R-:W-:Y:S01]  /*36d20*/  UMOV UR26, 0x180 ;  /* 0x00000180001a7882 */ /* 0x000fe20000000000 */
[----:B------:R3:W-:Y:S07]  /*36d30*/  UTMALDG.4D [UR56], [UR6], desc[UR4] ;  /* 0x00000438060075b4 */ /* 0x0007ee0008019000 */
[----:B------:R3:W-:Y:S01]  /*36d40*/  UTMALDG.4D [UR24], [UR6], desc[UR4] ;  /* 0x00000418060075b4 */ /* 0x0007e20008019000 */
[----:B--2---:R-:W-:Y:S01]  /*36d50*/  UIADD3 UR16, UR48, 0xe000, URZ ;  /* 0x0000e00030107890 */ /* 0x004fe2000fffe03f */
[----:B------:R-:W-:-:S08]  /*36d60*/  UMOV UR18, 0x1c0 ;  /* 0x000001c000127882 */ /* 0x000fd00000000000 */
[----:B------:R3:W-:Y:S02]  /*36d70*/  UTMALDG.4D [UR16], [UR6], desc[UR4] ;  /* 0x00000410060075b4 */ /* 0x0007e40008019000 */
[----:B---3--:R-:W-:Y:S01]  /*36d80*/  NOP ;  /* 0x0000000000007918 */ /* 0x008fe20000000000 */
.L_x_108:
[----:B------:R-:W-:Y:S05]  /*36d90*/  BSYNC B0 ;  /* 0x0000000000007941 */ /* 0x000fea0003800000 */
.L_x_107:
[----:B------:R-:W-:Y:S01]  /*36da0*/  BSSY B0, `(.L_x_112) ;  /* 0x0000050000007945 */ /* 0x000fe20003800000 */
[----:B------:R-:W-:-:S03]  /*36db0*/  IMAD.MOV.U32 R8, RZ, RZ, RZ ;  /* 0x000000ffff087224 */ /* 0x000fc600078e00ff */
[----:B------:R-:W-:Y:S05]  /*36dc0*/  @!P4 BRA `(.L_x_113) ;  /* 0x000000040034c947 */ /* 0x000fea0003800000 */
[----:B------:R-:W1:Y:S01]  /*36dd0*/  S2R R5, SR_CgaCtaId ;  /* 0x0000000000057919 */ /* 0x000e620000008800 */
[----:B------:R-:W-:Y:S02]  /*36de0*/  MOV R4, 0x400 ;  /* 0x0000040000047802 */ /* 0x000fe40000000f00 */
[----:B------:R-:W-:-:S04]  /*36df0*/  MOV R7, 0x1 ;  /* 0x0000000100077802 */ /* 0x000fc80000000f00 */
[----:B------:R-:W-:Y:S02]  /*36e00*/  SHF.L.U32 R7, R7, 0x1f, RZ ;  /* 0x0000001f07077819 */ /* 0x000fe400000006ff */
[----:B-1----:R-:W-:-:S04]  /*36e10*/  LEA R5, R5, R4, 0x18 ;  /* 0x0000000405057211 */ /* 0x002fc800078ec0ff */
[----:B------:R-:W-:-:S04]  /*36e20*/  LEA R4, R2, R5, 0x3 ;  /* 0x0000000502047211 */ /* 0x000fc800078e18ff */
[----:B------:R-:W1:Y:S02]  /*36e30*/  SYNCS.PHASECHK.TRANS64.TRYWAIT P0, [R4+URZ+0xc0028], R7 ;  /* 0x0c002807040075a7 */ /* 0x000e64000800017f */
[----:B-1----:R-:W-:Y:S05]  /*36e40*/  @!P0 BRA `(.L_x_114) ;  /* 0x0000001400048947 */ /* 0x002fea0003800000 */
.L_x_139:
[----:B------:R-:W-:Y:S01]  /*36e50*/  ULOP3.LUT UR4, UR54, 0x2, URZ, 0xfc, !UPT ;  /* 0x0000000236047892 */ /* 0x000fe2000f8efc3f */
[----:B-1----:R-:W-:-:S03]  /*36e60*/  @P2 IMAD.MOV.U32 R7, RZ, RZ, 0x20000 ;  /* 0x00020000ff072424 */ /* 0x002fc600078e00ff */
[----:B------:R-:W-:Y:S01]  /*36e70*/  UPRMT UR4, UR4, 0x9910, URZ ;  /* 0x0000991004047896 */ /* 0x000fe2000800003f */
[----:B------:R1:W-:Y:S03]  /*36e80*/  @P2 SYNCS.ARRIVE.TRANS64 RZ, [R4+URZ+0xc0000], R7 ;  /* 0x0c00000704ff29a7 */ /* 0x0003e6000800003f */
[----:B------:R-:W-:-:S06]  /*36e90*/  UISETP.NE.AND UP0, UPT, UR4, 0x2, UPT ;  /* 0x000000020400788c */ /* 0x000fcc000bf05270 */
[----:B------:R-:W-:-:S13]  /*36ea0*/  PLOP3.LUT P0, PT, PT, PT, UP0, 0x80, 0x0 ;  /* 0x000000000000781c */ /* 0x000fda0003f0f008 */
[----:B-1----:R-:W-:Y:S05]  /*36eb0*/  @P0 BRA `(.L_x_115) ;  /* 0x0000000000040947 */ /* 0x002fea0003800000 */
[----:B------:R-:W-:Y:S01]  /*36ec0*/  BPT.TRAP 0x1 ;  /* 0x000000040000795c */ /* 0x000fe20000300000 */
.L_x_115:
[----:B------:R-:W-:-:S04]  /*36ed0*/  LOP3.LUT P0, RZ, R0, 0x1f, RZ, 0xc0, !PT ;  /* 0x0000001f00ff7812 */ /* 0x000fc8000780c0ff */
[----:B------:R-:W-:-:S13]  /*36ee0*/  PLOP3.LUT P0, PT, P0, P2, PT, 0x2a, 0x0 ;  /* 0x000000000000781c */ /* 0x000fda0000704572 */
[----:B------:R-:W-:Y:S05]  /*36ef0*/  @P0 BRA `(.L_x_116) ;  /* 0x0000000000040947 */ /* 0x000fea0003800000 */
[----:B------:R-:W-:Y:S01]  /*36f00*/  BPT.TRAP 0x1 ;  /* 0x000000040000795c */ /* 0x000fe20000300000 */
.L_x_116:
[----:B------:R-:W-:Y:S01]  /*36f10*/  LEA R5, R2, R5, 0x11 ;  /* 0x0000000502057211 */ /* 0x000fe200078e88ff */
[----:B------:R-:W-:Y:S01]  /*36f20*/  ULDC.64 UR6, c[0x0][0x198] ;  /* 0x0000660000067ab9 */ /* 0x000fe20000000a00 */
[----:B------:R-:W-:Y:S01]  /*36f30*/  R2UR UR49, R4 ;  /* 0x00000000043172ca */ /* 0x000fe200000e0000 */
[----:B------:R-:W-:Y:S01]  /*36f40*/  UIADD3 UR6, UP0, UR6, 0x2f0, URZ ;  /* 0x000002f006067890 */ /* 0x000fe2000ff1e03f */
[----:B------:R-:W-:Y:S01]  /*36f50*/  R2UR UR8, R5 ;  /* 0x00000000050872ca */ /* 0x000fe200000e0000 */
[----:B------:R-:W-:Y:S01]  /*36f60*/  UMOV UR51, URZ ;  /* 0x0000003f00337c82 */ /* 0x000fe20008000000 */
[----:B------:R-:W-:Y:S01]  /*36f70*/  UMOV UR4, 0x0 ;  /* 0x0000000000047882 */ /* 0x000fe20000000000 */
[----:B------:R-:W-:Y:S01]  /*36f80*/  UIADD3.X UR7, URZ, UR7, URZ, UP0, !UPT ;  /* 0x000000073f077290 */ /* 0x000fe200087fe43f */
[----:B------:R-:W-:Y:S01]  /*36f90*/  IADD3 R2, R2, 0x1, RZ ;  /* 0x0000000102027810 */ /* 0x000fe20007ffe0ff */
[----:B------:R-:W-:Y:S01]  /*36fa0*/  UMOV UR5, 0x10000000 ;  /* 0x1000000000057882 */ /* 0x000fe20000000000 */
[----:B------:R-:W-:Y:S01]  /*36fb0*/  UMOV UR50, URZ ;  /* 0x0000003f00327c82 */ /* 0x000fe20008000000 */
[----:B------:R-:W-:Y:S01]  /*36fc0*/  UMOV UR52, UR60 ;  /* 0x0000003c00347c82 */ /* 0x000fe20008000000 */
[----:B------:R-:W-:Y:S01]  /*36fd0*/  UMOV UR53, UR61 ;  /* 0x0000003d00357c82 */ /* 0x000fe20008000000 */
[----:B------:R-:W-:Y:S01]  /*36fe0*/  UMOV UR26, 0x40 ;  /* 0x00000040001a7882 */ /* 0x000fe20000000000 */
[----:B------:R-:W-:Y:S01]  /*36ff0*/  UMOV UR28, UR60 ;  /* 0x0000003c001c7c82 */ /* 0x000fe20008000000 */
[----:B------:R-:W-:Y:S01]  /*37000*/  UIADD3 UR49, UR49, 0xc0000, URZ ;  /* 0x000c000031317890 */ /* 0x000fe2000fffe03f */
[----:B------:R-:W-:Y:S01]  /*37010*/  IMAD.MOV.U32 R8, RZ, RZ, 0x1 ;  /* 0x00000001ff087424 */ /* 0x000fe200078e00ff */
[----:B------:R-:W-:-:S02]  /*37020*/  UIADD3 UR48, UR8, 0x20000, URZ ;  /* 0x0002000008307890 */ /* 0x000fc4000fffe03f */
[----:B------:R-:W-:Y:S02]  /*37030*/  UIADD3 UR24, UR8, 0x24000, URZ ;  /* 0x0002400008187890 */ /* 0x000fe4000fffe03f */
        /* <DEDUP_REMOVED lines=38> */
.L_x_113:
[----:B------:R-:W-:Y:S05]  /*372a0*/  BSYNC B0 ;  /* 0x0000000000007941 */ /* 0x000fea0003800000 */
.L_x_112:
[----:B------:R-:W-:-:S13]  /*372b0*/  ISETP.GE.AND P0, PT, R3, 0x81, PT ;  /* 0x000000810300780c */ /* 0x000fda0003f06270 */
[----:B------:R-:W-:Y:S05]  /*372c0*/  @!P0 EXIT ;  /* 0x000000000000894d */ /* 0x000fea0003800000 */
[----:B------:R-:W-:Y:S01]  /*372d0*/  IADD3 R3, R3, 0x7f, RZ ;  /* 0x0000007f03037810 */ /* 0x000fe20007ffe0ff */
[----:B------:R-:W-:Y:S01]  /*372e0*/  BSSY B0, `(.L_x_117) ;  /* 0x00000ad000007945 */ /* 0x000fe20003800000 */
[----:B------:R-:W-:Y:S02]  /*372f0*/  LOP3.LUT P0, RZ, R0, 0x1f, RZ, 0xc0, !PT ;  /* 0x0000001f00ff7812 */ /* 0x000fe4000780c0ff */
[----:B------:R-:W-:Y:S02]  /*37300*/  SHF.R.S32.HI R0, RZ, 0x1f, R3 ;  /* 0x0000001fff007819 */ /* 0x000fe40000011403 */
[----:B------:R-:W-:Y:S02]  /*37310*/  PLOP3.LUT P0, PT, P0, P2, PT, 0x2a, 0x0 ;  /* 0x000000000000781c */ /* 0x000fe40000704572 */
[----:B------:R-:W-:Y:S02]  /*37320*/  LEA.HI R0, R0, R3, RZ, 0x7 ;  /* 0x0000000300007211 */ /* 0x000fe400078f38ff */
[----:B------:R-:W-:-:S02]  /*37330*/  MOV R3, UR54 ;  /* 0x0000003600037c02 */ /* 0x000fc40008000f00 */
[----:B------:R-:W-:Y:S02]  /*37340*/  SHF.R.S32.HI R4, RZ, 0x7, R0 ;  /* 0x00000007ff047819 */ /* 0x000fe40000011400 */
[----:B------:R-:W-:Y:S02]  /*37350*/  LOP3.LUT R0, R3, 0x2, RZ, 0xfc, !PT ;  /* 0x0000000203007812 */ /* 0x000fe400078efcff */
[----:B------:R-:W-:Y:S01]  /*37360*/  MOV R3, 0x1 ;  /* 0x0000000100037802 */ /* 0x000fe20000000f00 */
[----:B------:R-:W-:-:S07]  /*37370*/  IMAD.SHL.U32 R4, R4, 0x2, RZ ;  /* 0x0000000204047824 */ /* 0x000fce00078e00ff */
.L_x_128:
[----:B------:R-:W-:Y:S04]  /*37380*/  BSSY B1, `(.L_x_118) ;  /* 0x000004e000017945 */ /* 0x000fe80003800000 */
[----:B------:R-:W-:Y:S05]  /*37390*/  @!P3 BRA `(.L_x_119) ;  /* 0x000000040030b947 */ /* 0x000fea0003800000 */
[----:B------:R-:W1:Y:S01]  /*373a0*/  S2R R6, SR_CgaCtaId ;  /* 0x0000000000067919 */ /* 0x000e620000008800 */
[----:B------:R-:W-:-:S04]  /*373b0*/  MOV R5, 0x400 ;  /* 0x0000040000057802 */ /* 0x000fc80000000f00 */
[----:B-1----:R-:W-:Y:S02]  /*373c0*/  LEA R7, R6, R5, 0x18 ;  /* 0x0000000506077211 */ /* 0x002fe400078ec0ff */
[----:B------:R-:W-:Y:S02]  /*373d0*/  SHF.L.U32 R5, R3, 0x1f, RZ ;  /* 0x0000001f03057819 */ /* 0x000fe400000006ff */
[----:B------:R-:W-:-:S04]  /*373e0*/  LEA R6, R2, R7, 0x3 ;  /* 0x0000000702067211 */ /* 0x000fc800078e18ff */
[----:B------:R-:W1:Y:S02]  /*373f0*/  SYNCS.PHASECHK.TRANS64.TRYWAIT P4, [R6+URZ+0xc0028], R5 ;  /* 0x0c002805060075a7 */ /* 0x000e64000808017f */
[----:B-1----:R-:W-:Y:S05]  /*37400*/  @!P4 BRA `(.L_x_120) ;  /* 0x0000000c00a8c947 */ /* 0x002fea0003800000 */
.L_x_140:
[----:B-1----:R-:W-:-:S04]  /*37410*/  @P2 IMAD.MOV.U32 R5, RZ, RZ, 0x20000 ;  /* 0x00020000ff052424 */ /* 0x002fc800078e00ff */
[----:B------:R1:W-:Y:S02]  /*37420*/  @P2 SYNCS.ARRIVE.TRANS64 RZ, [R6+URZ+0xc0000], R5 ;  /* 0x0c00000506ff29a7 */ /* 0x0003e4000800003f */
[----:B-1----:R-:W-:-:S04]  /*37430*/  PRMT R5, R0, 0x9910, RZ ;  /* 0x0000991000057816 */ /* 0x002fc800000000ff */
[----:B------:R-:W-:-:S13]  /*37440*/  ISETP.NE.AND P4, PT, R5, 0x2, PT ;  /* 0x000000020500780c */ /* 0x000fda0003f85270 */
[----:B------:R-:W-:Y:S05]  /*37450*/  @P4 BRA `(.L_x_121) ;  /* 0x0000000000044947 */ /* 0x000fea0003800000 */
[----:B------:R-:W-:Y:S01]  /*37460*/  BPT.TRAP 0x1 ;  /* 0x000000040000795c */ /* 0x000fe20000300000 */
.L_x_121:
[----:B------:R-:W-:Y:S05]  /*37470*/  @P0 BRA `(.L_x_122) ;  /* 0x0000000000040947 */ /* 0x000fea0003800000 */
[----:B------:R-:W-:Y:S01]  /*37480*/  BPT.TRAP 0x1 ;  /* 0x000000040000795c */ /* 0x000fe20000300000 */
.L_x_122:
[----:B------:R-:W-:Y:S01]  /*37490*/  LEA R7, R2, R7, 0x11 ;  /* 0x0000000702077211 */ /* 0x000fe200078e88ff */
[----:B------:R-:W-:Y:S01]  /*374a0*/  ULDC.64 UR6, c[0x0][0x198] ;  /* 0x0000660000067ab9 */ /* 0x000fe20000000a00 */
[----:B------:R-:W-:Y:S01]  /*374b0*/  R2UR UR57, R6 ;  /* 0x00000000063972ca */ /* 0x000fe200000e0000 */
[----:B------:R-:W-:Y:S01]  /*374c0*/  UIADD3 UR6, UP0, UR6, 0x1f0, URZ ;  /* 0x000001f006067890 */ /* 0x000fe2000ff1e03f */
[----:B------:R-:W-:Y:S01]  /*374d0*/  R2UR UR8, R7 ;  /* 0x00000000070872ca */ /* 0x000fe200000e0000 */
[----:B------:R-:W-:Y:S01]  /*374e0*/  UMOV UR4, 0x0 ;  /* 0x0000000000047882 */ /* 0x000fe20000000000 */
[----:B------:R-:W-:Y:S01]  /*374f0*/  R2UR UR59, R8 ;  /* 0x00000000083b72ca */ /* 0x000fe200000e0000 */
[----:B------:R-:W-:Y:S01]  /*37500*/  UIADD3.X UR7, URZ, UR7, URZ, UP0, !UPT ;  /* 0x000000073f077290 */ /* 0x000fe200087fe43f */
[----:B------:R-:W-:Y:S01]  /*37510*/  IADD3 R5, R2, 0x1, RZ ;  /* 0x0000000102057810 */ /* 0x000fe20007ffe0ff */
[----:B------:R-:W-:Y:S01]  /*37520*/  UMOV UR5, 0x10000000 ;  /* 0x1000000000057882 */ /* 0x000fe20000000000 */
[----:B------:R-:W-:Y:S01]  /*37530*/  UMOV UR58, URZ ;  /* 0x0000003f003a7c82 */ /* 0x000fe20008000000 */
[----:B------:R-:W-:Y:S01]  /*37540*/  UMOV UR26, 0x40 ;  /* 0x00000040001a7882 */ /* 0x000fe20000000000 */
[----:B------:R-:W-:Y:S01]  /*37550*/  UMOV UR28, UR60 ;  /* 0x0000003c001c7c82 */ /* 0x000fe20008000000 */
[----:B------:R-:W-:Y:S01]  /*37560*/  UMOV UR29, UR61 ;  /* 0x0000003d001d7c82 */ /* 0x000fe20008000000 */
[----:B------:R-:W-:Y:S01]  /*37570*/  UMOV UR50, 0x80 ;  /* 0x0000008000327882 */ /* 0x000fe20000000000 */
[----:B------:R-:W-:Y:S01]  /*37580*/  UIADD3 UR57, UR57, 0xc0000, URZ ;  /* 0x000c000039397890 */ /* 0x000fe2000fffe03f */
[----:B------:R-:W-:Y:S01]  /*37590*/  ISETP.NE.AND P4, PT, R5, 0x5, PT ;  /* 0x000000050500780c */ /* 0x000fe20003f85270 */
[----:B------:R-:W-:-:S02]  /*375a0*/  UIADD3 UR56, UR8, 0x20000, URZ ;  /* 0x0002000008387890 */ /* 0x000fc4000fffe03f */
[----:B------:R-:W-:Y:S01]  /*375b0*/  USHF.L.U32 UR59, UR59, 0x7, URZ ;  /* 0x000000073b3b7899 */ /* 0x000fe2000800063f */
[----:B------:R-:W-:Y:S01]  /*375c0*/  SEL R2, RZ, 0x1, P4 ;  /* 0x00000001ff027807 */ /* 0x000fe20002000000 */
[----:B------:R-:W-:Y:S02]  /*375d0*/  UIADD3 UR24, UR8, 0x24000, URZ ;  /* 0x0002400008187890 */ /* 0x000fe4000fffe03f */
[----:B------:R-:W-:Y:S01]  /*375e0*/  UIADD3 UR48, UR8, 0x28000, URZ ;  /* 0x0002800008307890 */ /* 0x000fe2000fffe03f */
[----:B------:R-:W-:Y:S01]  /*375f0*/  LOP3.LUT R3, R3, R2, RZ, 0x3c, !PT ;  /* 0x0000000203037212 */ /* 0x000fe200078e3cff */
[----:B------:R-:W-:Y:S01]  /*37600*/  UIADD3 UR16, UR8, 0x2c000, URZ ;  /* 0x0002c00008107890 */ /* 0x000fe2000fffe03f */
[----:B------:R-:W-:Y:S01]  /*37610*/  SEL R2, R5, RZ, P4 ;  /* 0x000000ff05027207 */ /* 0x000fe20002000000 */
        /* <DEDUP_REMOVED lines=36> */
.L_x_119:
[----:B------:R-:W-:Y:S05]  /*37860*/  BSYNC B1 ;  /* 0x0000000000017941 */ /* 0x000fea0003800000 */
.L_x_118:
[----:B------:R-:W-:Y:S01]  /*37870*/  ISETP.LT.OR P4, PT, R4, 0x4, !P3 ;  /* 0x000000040400780c */ /* 0x000fe20005f81670 */
[----:B------:R-:W-:-:S12]  /*37880*/  BSSY B1, `(.L_x_123) ;  /* 0x000004f000017945 */ /* 0x000fd80003800000 */
[----:B------:R-:W-:Y:S05]  /*37890*/  @P4 BRA `(.L_x_124) ;  /* 0x0000000400344947 */ /* 0x000fea0003800000 */
[----:B------:R-:W1:Y:S01]  /*378a0*/  S2R R6, SR_CgaCtaId ;  /* 0x0000000000067919 */ /* 0x000e620000008800 */
[----:B------:R-:W-:Y:S02]  /*378b0*/  MOV R5, 0x400 ;  /* 0x0000040000057802 */ /* 0x000fe40000000f00 */
[----:B------:R-:W-:Y:S02]  /*378c0*/  SHF.L.U32 R7, R3, 0x1f, RZ ;  /* 0x0000001f03077819 */ /* 0x000fe400000006ff */
[----:B-1----:R-:W-:-:S05]  /*378d0*/  LEA R5, R6, R5, 0x18 ;  /* 0x0000000506057211 */ /* 0x002fca00078ec0ff */
[----:B------:R-:W-:-:S04]  /*378e0*/  IMAD R6, R2, 0x8, R5 ;  /* 0x0000000802067824 */ /* 0x000fc800078e0205 */
[----:B------:R-:W1:Y:S02]  /*378f0*/  SYNCS.PHASECHK.TRANS64.TRYWAIT P4, [R6+URZ+0xc0028], R7 ;  /* 0x0c002807060075a7 */ /* 0x000e64000808017f */
[----:B-1----:R-:W-:Y:S05]  /*37900*/  @!P4 BRA `(.L_x_125) ;  /* 0x00000008007cc947 */ /* 0x002fea0003800000 */
.L_x_141:
[----:B-1----:R-:W-:-:S04]  /*37910*/  @P1 MOV R7, 0x20000 ;  /* 0x0002000000071802 */ /* 0x002fc80000000f00 */
[----:B------:R1:W-:Y:S02]  /*37920*/  @P1 SYNCS.ARRIVE.TRANS64 RZ, [R6+URZ+0xc0000], R7 ;  /* 0x0c00000706ff19a7 */ /* 0x0003e4000800003f */
[----:B-1----:R-:W-:-:S04]  /*37930*/  PRMT R7, R0, 0x9910, RZ ;  /* 0x0000991000077816 */ /* 0x002fc800000000ff */
[----:B------:R-:W-:-:S13]  /*37940*/  ISETP.NE.AND P4, PT, R7, 0x2, PT ;  /* 0x000000020700780c */ /* 0x000fda0003f85270 */
[----:B------:R-:W-:Y:S05]  /*37950*/  @P4 BRA `(.L_x_126) ;  /* 0x0000000000044947 */ /* 0x000fea0003800000 */
[----:B------:R-:W-:Y:S01]  /*37960*/  BPT.TRAP 0x1 ;  /* 0x000000040000795c */ /* 0x000fe20000300000 */
.L_x_126:
[----:B------:R-:W-:Y:S05]  /*37970*/  @P0 BRA `(.L_x_127) ;  /* 0x0000000000040947 */ /* 0x000fea0003800000 */
[----:B------:R-:W-:Y:S01]  /*37980*/  BPT.TRAP 0x1 ;  /* 0x000000040000795c */ /* 0x000fe20000300000 */
.L_x_127:
        /* <DEDUP_REMOVED lines=8> */
[----:B------:R-:W-:Y:S01]  /*37a10*/  VIADD R2, R2, 0x1 ;  /* 0x0000000102027836 */ /* 0x000fe20000000000 */
        /* <DEDUP_REMOVED lines=8> */
[----:B------:R-:W-:Y:S01]  /*37aa0*/  UIADD3 UR56, UR8, 0x20000, URZ ;  /* 0x0002000008387890 */ /* 0x000fe2000fffe03f */
[----:B------:R-:W-:Y:S01]  /*37ab0*/  IADD3 R8, R8, 0x1, RZ ;  /* 0x0000000108087810 */ /* 0x000fe20007ffe0ff */
[----:B------:R-:W-:Y:S01]  /*37ac0*/  USHF.L.U32 UR59, UR59, 0x7, URZ ;  /* 0x000000073b3b7899 */ /* 0x000fe2000800063f */
[----:B------:R-:W-:Y:S01]  /*37ad0*/  SEL R6, RZ, 0x1, P4 ;  /* 0x00000001ff067807 */ /* 0x000fe20002000000 */
[----:B------:R-:W-:Y:S01]  /*37ae0*/  UIADD3 UR24, UR8, 0x24000, URZ ;  /* 0x0002400008187890 */ /* 0x000fe2000fffe03f */
[----:B------:R-:W-:Y:S01]  /*37af0*/  SEL R2, R2, RZ, P4 ;  /* 0x000000ff02027207 */ /* 0x000fe20002000000 */
[----:B------:R-:W-:Y:S01]  /*37b00*/  UIADD3 UR48, UR8, 0x28000, URZ ;  /* 0x0002800008307890 */ /* 0x000fe2000fffe03f */
[----:B------:R-:W-:Y:S01]  /*37b10*/  LOP3.LUT R3, R3, R6, RZ, 0x3c, !PT ;  /* 0x0000000603037212 */ /* 0x000fe200078e3cff */
        /* <DEDUP_REMOVED lines=37> */
.L_x_124:
[----:B------:R-:W-:Y:S05]  /*37d70*/  BSYNC B1 ;  /* 0x0000000000017941 */ /* 0x000fea0003800000 */
.L_x_123:
[C---:B------:R-:W-:Y:S02]  /*37d80*/  ISETP.GT.AND P4, PT, R4.reuse, 0x4, PT ;  /* 0x000000040400780c */ /* 0x040fe40003f84270 */
[----:B------:R-:W-:-:S11]  /*37d90*/  IADD3 R4, R4, -0x2, RZ ;  /* 0xfffffffe04047810 */ /* 0x000fd60007ffe0ff */
[----:B------:R-:W-:Y:S05]  /*37da0*/  @P4 BRA `(.L_x_128) ;  /* 0xfffffff400744947 */ /* 0x000fea000383ffff */
[----:B------:R-:W-:Y:S05]  /*37db0*/  BSYNC B0 ;  /* 0x0000000000007941 */ /* 0x000fea0003800000 */
.L_x_117:
[----:B------:R-:W-:Y:S05]  /*37dc0*/  EXIT ;  /* 0x000000000000794d */ /* 0x000fea0003800000 */
.L_x_15:
[----:B-1----:R-:W-:-:S04]  /*37dd0*/  IMAD.U32 R3, RZ, RZ, UR6 ;  /* 0x00000006ff037e24 */ /* 0x002fc8000f8e00ff */
[----:B------:R1:W2:Y:S03]  /*37de0*/  SYNCS.PHASECHK.TRANS64.TRYWAIT P1, [R3+URZ+0xc0050], R2 ;  /* 0x0c005002030075a7 */ /* 0x0002a6000802017f */
[----:B--2---:R-:W-:Y:S05]  /*37df0*/  @!P1 NANOSLEEP.SYNCS 0x989680 ;  /* 0x009896800000995d */ /* 0x004fea0003900000 */
[----:B------:R-:W2:Y:S02]  /*37e00*/  @!P1 SYNCS.PHASECHK.TRANS64 P1, [R3+URZ+0xc0050], R2 ;  /* 0x0c005002030095a7 */ /* 0x000ea4000802007f */
[----:B--2---:R-:W-:Y:S05]  /*37e10*/  @!P1 BRA `(.L_x_15) ;  /* 0xfffffffc00ec9947 */ /* 0x004fea000383ffff */
[----:B------:R-:W-:Y:S05]  /*37e20*/  BRA `(.L_x_129) ;  /* 0xfffffc9000647947 */ /* 0x000fea000383ffff */
.L_x_17:
[----:B-1----:R-:W-:-:S04]  /*37e30*/  MOV R0, UR61 ;  /* 0x0000003d00007c02 */ /* 0x002fc80008000f00 */
[----:B------:R1:W2:Y:S03]  /*37e40*/  SYNCS.PHASECHK.TRANS64.TRYWAIT P1, [R0+URZ+0xc0000], R3 ;  /* 0x0c000003000075a7 */ /* 0x0002a6000802017f */
[----:B--2---:R-:W-:Y:S05]  /*37e50*/  @!P1 NANOSLEEP.SYNCS 0x989680 ;  /* 0x009896800000995d */ /* 0x004fea0003900000 */
[----:B------:R-:W2:Y:S02]  /*37e60*/  @!P1 SYNCS.PHASECHK.TRANS64 P1, [R0+URZ+0xc0000], R3 ;  /* 0x0c000003000095a7 */ /* 0x000ea4000802007f */
[----:B--2---:R-:W-:Y:S05]  /*37e70*/  @!P1 BRA `(.L_x_17) ;  /* 0xfffffffc00ec9947 */ /* 0x004fea000383ffff */
[----:B------:R-:W-:Y:S05]  /*37e80*/  BRA `(.L_x_130) ;  /* 0xfffffc90006c7947 */ /* 0x000fea000383ffff */
.L_x_18:
[----:B------:R-:W2:Y:S02]  /*37e90*/  LDL R4, [R1+0x280] ;  /* 0x0002800001047983 */ /* 0x000ea40000100800 */
[----:B--2---:R-:W-:-:S13]  /*37ea0*/  R2UR UR4, R4 ;  /* 0x00000000040472ca */ /* 0x004fda00000e0000 */
[----:B-1----:R-:W-:-:S04]  /*37eb0*/  MOV R5, UR4 ;  /* 0x0000000400057c02 */ /* 0x002fc80008000f00 */
[----:B------:R1:W2:Y:S03]  /*37ec0*/  SYNCS.PHASECHK.TRANS64.TRYWAIT P1, [R5+URZ+-0x8], R0 ;  /* 0xfffff800050075a7 */ /* 0x0002a6000802017f */
[----:B--2---:R-:W-:Y:S05]  /*37ed0*/  @!P1 NANOSLEEP.SYNCS 0x989680 ;  /* 0x009896800000995d */ /* 0x004fea0003900000 */
[----:B------:R-:W2:Y:S02]  /*37ee0*/  @!P1 SYNCS.PHASECHK.TRANS64 P1, [R5+URZ+-0x8], R0 ;  /* 0xfffff800050095a7 */ /* 0x000ea4000802007f */
[----:B--2---:R-:W-:Y:S05]  /*37ef0*/  @!P1 BRA `(.L_x_18) ;  /* 0xfffffffc00e49947 */ /* 0x004fea000383ffff */
[----:B------:R-:W-:Y:S05]  /*37f00*/  BRA `(.L_x_131) ;  /* 0xfffffc9000707947 */ /* 0x000fea000383ffff */
.L_x_20:
[----:B-1----:R-:W-:-:S04]  /*37f10*/  IMAD.U32 R6, RZ, RZ, UR61 ;  /* 0x0000003dff067e24 */ /* 0x002fc8000f8e00ff */
[----:B------:R1:W2:Y:S03]  /*37f20*/  SYNCS.PHASECHK.TRANS64.TRYWAIT P1, [R6+URZ+0xc0008], R3 ;  /* 0x0c000803060075a7 */ /* 0x0002a6000802017f */
[----:B--2---:R-:W-:Y:S05]  /*37f30*/  @!P1 NANOSLEEP.SYNCS 0x989680 ;  /* 0x009896800000995d */ /* 0x004fea0003900000 */
[----:B------:R-:W2:Y:S02]  /*37f40*/  @!P1 SYNCS.PHASECHK.TRANS64 P1, [R6+URZ+0xc0008], R3 ;  /* 0x0c000803060095a7 */ /* 0x000ea4000802007f */
[----:B--2---:R-:W-:Y:S05]  /*37f50*/  @!P1 BRA `(.L_x_20) ;  /* 0xfffffffc00ec9947 */ /* 0x004fea000383ffff */
[----:B------:R-:W-:Y:S05]  /*37f60*/  BRA `(.L_x_132) ;  /* 0xfffffcd400147947 */ /* 0x000fea000383ffff */
.L_x_25:
[----:B-1----:R-:W-:-:S04]  /*37f70*/  MOV R4, UR6 ;  /* 0x0000000600047c02 */ /* 0x002fc80008000f00 */
[----:B------:R1:W2:Y:S03]  /*37f80*/  SYNCS.PHASECHK.TRANS64.TRYWAIT P2, [R4+URZ+0xc0000], R0 ;  /* 0x0c000000040075a7 */ /* 0x0002a6000804017f */
[----:B--2---:R-:W-:Y:S05]  /*37f90*/  @!P2 NANOSLEEP.SYNCS 0x989680 ;  /* 0x009896800000a95d */ /* 0x004fea0003900000 */
[----:B------:R-:W2:Y:S02]  /*37fa0*/  @!P2 SYNCS.PHASECHK.TRANS64 P2, [R4+URZ+0xc0000], R0 ;  /* 0x0c0000000400a5a7 */ /* 0x000ea4000804007f */
[----:B--2---:R-:W-:Y:S05]  /*37fb0*/  @!P2 BRA `(.L_x_25) ;  /* 0xfffffffc00eca947 */ /* 0x004fea000383ffff */
[----:B------:R-:W-:Y:S05]  /*37fc0*/  BRA `(.L_x_133) ;  /* 0xfffffd6c00c07947 */ /* 0x000fea000383ffff */
.L_x_29:
[----:B-1----:R-:W-:-:S04]  /*37fd0*/  MOV R0, UR10 ;  /* 0x0000000a00007c02 */ /* 0x002fc80008000f00 */
[----:B------:R1:W2:Y:S03]  /*37fe0*/  SYNCS.PHASECHK.TRANS64.TRYWAIT P2, [R0+URZ+0xc0000], R20 ;  /* 0x0c000014000075a7 */ /* 0x0002a6000804017f */
[----:B--2---:R-:W-:Y:S05]  /*37ff0*/  @!P2 NANOSLEEP.SYNCS 0x989680 ;  /* 0x009896800000a95d */ /* 0x004fea0003900000 */
[----:B------:R-:W2:Y:S02]  /*38000*/  @!P2 SYNCS.PHASECHK.TRANS64 P2, [R0+URZ+0xc0000], R20 ;  /* 0x0c0000140000a5a7 */ /* 0x000ea4000804007f */
[----:B--2---:R-:W-:Y:S05]  /*38010*/  @!P2 BRA `(.L_x_29) ;  /* 0xfffffffc00eca947 */ /* 0x004fea000383ffff */
[----:B------:R-:W-:Y:S05]  /*38020*/  BRA `(.L_x_28) ;  /* 0xfffffdc800b07947 */ /* 0x000fea000383ffff */
.L_x_37:
[----:B-1----:R-:W-:-:S04]  /*38030*/  IMAD.U32 R3, RZ, RZ, UR5 ;  /* 0x00000005ff037e24 */ /* 0x002fc8000f8e00ff */
[----:B------:R1:W2:Y:S03]  /*38040*/  SYNCS.PHASECHK.TRANS64.TRYWAIT P2, [R3+URZ+0xc0000], R0 ;  /* 0x0c000000030075a7 */ /* 0x0002a6000804017f */
[----:B--2---:R-:W-:Y:S05]  /*38050*/  @!P2 NANOSLEEP.SYNCS 0x989680 ;  /* 0x009896800000a95d */ /* 0x004fea0003900000 */
[----:B------:R-:W2:Y:S02]  /*38060*/  @!P2 SYNCS.PHASECHK.TRANS64 P2, [R3+URZ+0xc0000], R0 ;  /* 0x0c0000000300a5a7 */ /* 0x000ea4000804007f */
[----:B--2---:R-:W-:Y:S05]  /*38070*/  @!P2 BRA `(.L_x_37) ;  /* 0xfffffffc00eca947 */ /* 0x004fea000383ffff */
[----:B------:R-:W-:Y:S05]  /*38080*/  BRA `(.L_x_134) ;  /* 0xfffffe7000907947 */ /* 0x000fea000383ffff */
.L_x_41:
[----:B-1----:R-:W-:-:S04]  /*38090*/  MOV R0, UR10 ;  /* 0x0000000a00007c02 */ /* 0x002fc80008000f00 */
[----:B------:R1:W2:Y:S03]  /*380a0*/  SYNCS.PHASECHK.TRANS64.TRYWAIT P2, [R0+URZ+0xc0000], R3 ;  /* 0x0c000003000075a7 */ /* 0x0002a6000804017f */
[----:B--2---:R-:W-:Y:S05]  /*380b0*/  @!P2 NANOSLEEP.SYNCS 0x989680 ;  /* 0x009896800000a95d */ /* 0x004fea0003900000 */
[----:B------:R-:W2:Y:S02]  /*380c0*/  @!P2 SYNCS.PHASECHK.TRANS64 P2, [R0+URZ+0xc0000], R3 ;  /* 0x0c0000030000a5a7 */ /* 0x000ea4000804007f */
[----:B--2---:R-:W-:Y:S05]  /*380d0*/  @!P2 BRA `(.L_x_41) ;  /* 0xfffffffc00eca947 */ /* 0x004fea000383ffff */
[----:B------:R-:W-:Y:S05]  /*380e0*/  BRA `(.L_x_40) ;  /* 0xfffffed400387947 */ /* 0x000fea000383ffff */
.L_x_57:
[----:B-1----:R-:W3:Y:S02]  /*380f0*/  LDL R3, [R1+0x280] ;  /* 0x0002800001037983 */ /* 0x002ee40000100800 */
[----:B---3--:R-:W-:-:S13]  /*38100*/  R2UR UR4, R3 ;  /* 0x00000000030472ca */ /* 0x008fda00000e0000 */
[----:B------:R-:W-:-:S04]  /*38110*/  MOV R3, UR4 ;  /* 0x0000000400037c02 */ /* 0x000fc80008000f00 */
[----:B------:R1:W3:Y:S03]  /*38120*/  SYNCS.PHASECHK.TRANS64.TRYWAIT P0, [R3+URZ+0x8], R0 ;  /* 0x00000800030075a7 */ /* 0x0002e6000800017f */
[----:B---3--:R-:W-:Y:S05]  /*38130*/  @!P0 NANOSLEEP.SYNCS 0x989680 ;  /* 0x009896800000895d */ /* 0x008fea0003900000 */
[----:B------:R-:W3:Y:S02]  /*38140*/  @!P0 SYNCS.PHASECHK.TRANS64 P0, [R3+URZ+0x8], R0 ;  /* 0x00000800030085a7 */ /* 0x000ee4000800007f */
[----:B---3--:R-:W-:Y:S05]  /*38150*/  @!P0 BRA `(.L_x_57) ;  /* 0xfffffffc00e48947 */ /* 0x008fea000383ffff */
[----:B------:R-:W-:Y:S05]  /*38160*/  BRA `(.L_x_135) ;  /* 0xffffff9c007c7947 */ /* 0x000fea000383ffff */
.L_x_99:
[----:B--2---:R2:W4:Y:S02]  /*38170*/  SYNCS.PHASECHK.TRANS64.TRYWAIT P0, [R4+URZ+0xc0060], R3 ;  /* 0x0c006003040075a7 */ /* 0x004524000800017f */
[----:B----4-:R-:W-:Y:S05]  /*38180*/  @!P0 NANOSLEEP.SYNCS 0x989680 ;  /* 0x009896800000895d */ /* 0x010fea0003900000 */
[----:B------:R-:W4:Y:S02]  /*38190*/  @!P0 SYNCS.PHASECHK.TRANS64 P0, [R4+URZ+0xc0060], R3 ;  /* 0x0c006003040085a7 */ /* 0x000f24000800007f */
[----:B----4-:R-:W-:Y:S05]  /*381a0*/  @!P0 BRA `(.L_x_99) ;  /* 0xfffffffc00f08947 */ /* 0x010fea000383ffff */
[----:B------:R-:W-:Y:S05]  /*381b0*/  BRA `(.L_x_136) ;  /* 0xffffffdc008c7947 */ /* 0x000fea000383ffff */
.L_x_104:
[----:B-1----:R1:W2:Y:S02]  /*381c0*/  SYNCS.PHASECHK.TRANS64.TRYWAIT P0, [R5+URZ+0xc0028], R2 ;  /* 0x0c002802050075a7 */ /* 0x0022a4000800017f */
[----:B--2---:R-:W-:Y:S05]  /*381d0*/  @!P0 NANOSLEEP.SYNCS 0x989680 ;  /* 0x009896800000895d */ /* 0x004fea0003900000 */
[----:B------:R-:W2:Y:S02]  /*381e0*/  @!P0 SYNCS.PHASECHK.TRANS64 P0, [R5+URZ+0xc0028], R2 ;  /* 0x0c002802050085a7 */ /* 0x000ea4000800007f */
[----:B--2---:R-:W-:Y:S05]  /*381f0*/  @!P0 BRA `(.L_x_104) ;  /* 0xfffffffc00f08947 */ /* 0x004fea000383ffff */
[----:B------:R-:W-:Y:S05]  /*38200*/  BRA `(.L_x_137) ;  /* 0xffffffe0009c7947 */ /* 0x000fea000383ffff */
.L_x_109:
[----:B-1----:R1:W2:Y:S02]  /*38210*/  SYNCS.PHASECHK.TRANS64.TRYWAIT P0, [R5+URZ+0xc0060], R6 ;  /* 0x0c006006050075a7 */ /* 0x0022a4000800017f */
[----:B--2---:R-:W-:Y:S05]  /*38220*/  @!P0 NANOSLEEP.SYNCS 0x989680 ;  /* 0x009896800000895d */ /* 0x004fea0003900000 */
[----:B------:R-:W2:Y:S02]  /*38230*/  @!P0 SYNCS.PHASECHK.TRANS64 P0, [R5+URZ+0xc0060], R6 ;  /* 0x0c006006050085a7 */ /* 0x000ea4000800007f */
[----:B--2---:R-:W-:Y:S05]  /*38240*/  @!P0 BRA `(.L_x_109) ;  /* 0xfffffffc00f08947 */ /* 0x004fea000383ffff */
[----:B------:R-:W-:Y:S05]  /*38250*/  BRA `(.L_x_138) ;  /* 0xffffffe400bc7947 */ /* 0x000fea000383ffff */
.L_x_114:
[----:B-1----:R1:W2:Y:S02]  /*38260*/  SYNCS.PHASECHK.TRANS64.TRYWAIT P0, [R4+URZ+0xc0028], R7 ;  /* 0x0c002807040075a7 */ /* 0x0022a4000800017f */
[----:B--2---:R-:W-:Y:S05]  /*38270*/  @!P0 NANOSLEEP.SYNCS 0x989680 ;  /* 0x009896800000895d */ /* 0x004fea0003900000 */
[----:B------:R-:W2:Y:S02]  /*38280*/  @!P0 SYNCS.PHASECHK.TRANS64 P0, [R4+URZ+0xc0028], R7 ;  /* 0x0c002807040085a7 */ /* 0x000ea4000800007f */
[----:B--2---:R-:W-:Y:S05]  /*38290*/  @!P0 BRA `(.L_x_114) ;  /* 0xfffffffc00f08947 */ /* 0x004fea000383ffff */
[----:B------:R-:W-:Y:S05]  /*382a0*/  BRA `(.L_x_139) ;  /* 0xffffffe800e87947 */ /* 0x000fea000383ffff */
.L_x_120:
[----:B-1----:R1:W2:Y:S02]  /*382b0*/  SYNCS.PHASECHK.TRANS64.TRYWAIT P4, [R6+URZ+0xc0028], R5 ;  /* 0x0c002805060075a7 */ /* 0x0022a4000808017f */
[----:B--2---:R-:W-:Y:S05]  /*382c0*/  @!P4 NANOSLEEP.SYNCS 0x989680 ;  /* 0x009896800000c95d */ /* 0x004fea0003900000 */
[----:B------:R-:W2:Y:S02]  /*382d0*/  @!P4 SYNCS.PHASECHK.TRANS64 P4, [R6+URZ+0xc0028], R5 ;  /* 0x0c0028050600c5a7 */ /* 0x000ea4000808007f */
[----:B--2---:R-:W-:Y:S05]  /*382e0*/  @!P4 BRA `(.L_x_120) ;  /* 0xfffffffc00f0c947 */ /* 0x004fea000383ffff */
[----:B------:R-:W-:Y:S05]  /*382f0*/  BRA `(.L_x_140) ;  /* 0xfffffff000447947 */ /* 0x000fea000383ffff */
.L_x_125:
[----:B-1----:R1:W2:Y:S02]  /*38300*/  SYNCS.PHASECHK.TRANS64.TRYWAIT P4, [R6+URZ+0xc0028], R7 ;  /* 0x0c002807060075a7 */ /* 0x0022a4000808017f */
[----:B--2---:R-:W-:Y:S05]  /*38310*/  @!P4 NANOSLEEP.SYNCS 0x989680 ;  /* 0x009896800000c95d */ /* 0x004fea0003900000 */
[----:B------:R-:W2:Y:S02]  /*38320*/  @!P4 SYNCS.PHASECHK.TRANS64 P4, [R6+URZ+0xc0028], R7 ;  /* 0x0c0028070600c5a7 */ /* 0x000ea4000808007f */
[----:B--2---:R-:W-:Y:S05]  /*38330*/  @!P4 BRA `(.L_x_125) ;  /* 0xfffffffc00f0c947 */ /* 0x004fea000383ffff */
[----:B------:R-:W-:Y:S05]  /*38340*/  BRA `(.L_x_141) ;  /* 0xfffffff400707947 */ /* 0x000fea000383ffff */
        .weak           $__internal_0_$__cuda_sm20_rcp_rn_f32_slowpath
        .type           $__internal_0_$__cuda_sm20_rcp_rn_f32_slowpath,@function
        .size           $__internal_0_$__cuda_sm20_rcp_rn_f32_slowpath,(.L_x_147 - $__internal_0_$__cuda_sm20_rcp_rn_f32_slowpath)
$__internal_0_$__cuda_sm20_rcp_rn_f32_slowpath:
[----:B------:R-:W-:Y:S01]  /*38350*/  IMAD.SHL.U32 R2, R0, 0x2, RZ ;  /* 0x0000000200027824 */ /* 0x000fe200078e00ff */
[----:B------:R-:W-:Y:S04]  /*38360*/  BSSY B2, `(.L_x_142) ;  /* 0x0000030000027945 */ /* 0x000fe80003800000 */
[----:B------:R-:W-:-:S04]  /*38370*/  SHF.R.U32.HI R2, RZ, 0x18, R2 ;  /* 0x00000018ff027819 */ /* 0x000fc80000011602 */
[----:B------:R-:W-:-:S13]  /*38380*/  ISETP.NE.U32.AND P0, PT, R2, RZ, PT ;  /* 0x000000ff0200720c */ /* 0x000fda0003f05070 */
[----:B------:R-:W-:Y:S05]  /*38390*/  @P0 BRA `(.L_x_143) ;  /* 0x0000000000280947 */ /* 0x000fea0003800000 */
[----:B------:R-:W-:-:S04]  /*383a0*/  SHF.L.U32 R2, R0, 0x1, RZ ;  /* 0x0000000100027819 */ /* 0x000fc800000006ff */
[----:B------:R-:W-:-:S13]  /*383b0*/  ISETP.NE.AND P0, PT, R2, RZ, PT ;  /* 0x000000ff0200720c */ /* 0x000fda0003f05270 */
[----:B------:R-:W-:Y:S01]  /*383c0*/  @P0 FFMA R7, R0, 1.84467440737095516160e+19, RZ ;  /* 0x5f80000000070823 */ /* 0x000fe200000000ff */
[----:B------:R-:W-:Y:S08]  /*383d0*/  @!P0 MUFU.RCP R2, R0 ;  /* 0x0000000000028308 */ /* 0x000ff00000001000 */
[----:B------:R-:W1:Y:S02]  /*383e0*/  @P0 MUFU.RCP R3, R7 ;  /* 0x0000000700030308 */ /* 0x000e640000001000 */
[----:B-1----:R-:W-:-:S04]  /*383f0*/  @P0 FFMA R7, R7, R3, -1 ;  /* 0xbf80000007070423 */ /* 0x002fc80000000003 */
[----:B------:R-:W-:-:S04]  /*38400*/  @P0 FADD.FTZ R7, -R7, -RZ ;  /* 0x800000ff07070221 */ /* 0x000fc80000010100 */
[----:B------:R-:W-:-:S04]  /*38410*/  @P0 FFMA R3, R3, R7, R3 ;  /* 0x0000000703030223 */ /* 0x000fc80000000003 */
[----:B------:R-:W-:Y:S01]  /*38420*/  @P0 FFMA R2, R3, 1.84467440737095516160e+19, RZ ;  /* 0x5f80000003020823 */ /* 0x000fe200000000ff */
[----:B------:R-:W-:Y:S06]  /*38430*/  BRA `(.L_x_144) ;  /* 0x0000000000887947 */ /* 0x000fec0003800000 */
.L_x_143:
[----:B------:R-:W-:-:S04]  /*38440*/  IADD3 R14, R2, -0xfd, RZ ;  /* 0xffffff03020e7810 */ /* 0x000fc80007ffe0ff */
[----:B------:R-:W-:-:S13]  /*38450*/  ISETP.GT.U32.AND P0, PT, R14, 0x1, PT ;  /* 0x000000010e00780c */ /* 0x000fda0003f04070 */
[----:B------:R-:W-:Y:S05]  /*38460*/  @P0 BRA `(.L_x_145) ;  /* 0x0000000000780947 */ /* 0x000fea0003800000 */
[----:B------:R-:W-:Y:S01]  /*38470*/  LOP3.LUT R7, R0, 0x7fffff, RZ, 0xc0, !PT ;  /* 0x007fffff00077812 */ /* 0x000fe200078ec0ff */
[----:B------:R-:W-:Y:S01]  /*38480*/  IMAD.MOV.U32 R15, RZ, RZ, 0x3 ;  /* 0x00000003ff0f7424 */ /* 0x000fe200078e00ff */
[----:B------:R-:W-:Y:S02]  /*38490*/  IADD3 R2, R2, -0xfc, RZ ;  /* 0xffffff0402027810 */ /* 0x000fe40007ffe0ff */
[----:B------:R-:W-:Y:S02]  /*384a0*/  LOP3.LUT R7, R7, 0x3f800000, RZ, 0xfc, !PT ;  /* 0x3f80000007077812 */ /* 0x000fe400078efcff */
[----:B------:R-:W-:Y:S02]  /*384b0*/  SHF.L.U32 R15, R15, R14, RZ ;  /* 0x0000000e0f0f7219 */ /* 0x000fe400000006ff */
[----:B------:R-:W1:Y:S02]  /*384c0*/  MUFU.RCP R3, R7 ;  /* 0x0000000700037308 */ /* 0x000e640000001000 */
[----:B-1----:R-:W-:-:S04]  /*384d0*/  FFMA R8, R7, R3, -1 ;  /* 0xbf80000007087423 */ /* 0x002fc80000000003 */
[----:B------:R-:W-:-:S04]  /*384e0*/  FADD.FTZ R8, -R8, -RZ ;  /* 0x800000ff08087221 */ /* 0x000fc80000010100 */
[CCC-:B------:R-:W-:Y:S01]  /*384f0*/  FFMA.RM R7, R3.reuse, R8.reuse, R3.reuse ;  /* 0x0000000803077223 */ /* 0x1c0fe20000004003 */
[----:B------:R-:W-:-:S05]  /*38500*/  FFMA.RP R3, R3, R8, R3 ;  /* 0x0000000803037223 */ /* 0x000fca0000008003 */
[C---:B------:R-:W-:Y:S02]  /*38510*/  FSETP.NEU.FTZ.AND P0, PT, R7.reuse, R3, PT ;  /* 0x000000030700720b */ /* 0x040fe40003f1d000 */
[----:B------:R-:W-:Y:S02]  /*38520*/  LOP3.LUT R3, R7, 0x7fffff, RZ, 0xc0, !PT ;  /* 0x007fffff07037812 */ /* 0x000fe400078ec0ff */
[----:B------:R-:W-:Y:S02]  /*38530*/  SEL R7, RZ, 0xffffffff, !P0 ;  /* 0xffffffffff077807 */ /* 0x000fe40004000000 */
[----:B------:R-:W-:Y:S02]  /*38540*/  LOP3.LUT R3, R3, 0x800000, RZ, 0xfc, !PT ;  /* 0x0080000003037812 */ /* 0x000fe400078efcff */
[----:B------:R-:W-:Y:S02]  /*38550*/  IADD3 R8, -R7, RZ, RZ ;  /* 0x000000ff07087210 */ /* 0x000fe40007ffe1ff */
[----:B------:R-:W-:-:S02]  /*38560*/  LOP3.LUT R15, R15, R3, RZ, 0xc0, !PT ;  /* 0x000000030f0f7212 */ /* 0x000fc400078ec0ff */
[-C--:B------:R-:W-:Y:S02]  /*38570*/  LOP3.LUT P1, RZ, R8, R14.reuse, R3, 0xf8, !PT ;  /* 0x0000000e08ff7212 */ /* 0x080fe4000782f803 */
[----:B------:R-:W-:Y:S02]  /*38580*/  SHF.R.U32.HI R7, RZ, R14, R15 ;  /* 0x0000000eff077219 */ /* 0x000fe4000001160f */
[----:B------:R-:W-:Y:S02]  /*38590*/  SHF.R.U32.HI R2, RZ, R2, R3 ;  /* 0x00000002ff027219 */ /* 0x000fe40000011603 */
[C---:B------:R-:W-:Y:S02]  /*385a0*/  LOP3.LUT P0, RZ, R7.reuse, 0x1, RZ, 0xc0, !PT ;  /* 0x0000000107ff7812 */ /* 0x040fe4000780c0ff */
[----:B------:R-:W-:-:S04]  /*385b0*/  LOP3.LUT P2, RZ, R7, 0x2, RZ, 0xc0, !PT ;  /* 0x0000000207ff7812 */ /* 0x000fc8000784c0ff */
[----:B------:R-:W-:Y:S02]  /*385c0*/  PLOP3.LUT P0, PT, P0, P1, P2, 0xe0, 0x0 ;  /* 0x000000000000781c */ /* 0x000fe40000703c20 */
[----:B------:R-:W-:Y:S02]  /*385d0*/  LOP3.LUT P1, RZ, R0, 0x7fffff, RZ, 0xc0, !PT ;  /* 0x007fffff00ff7812 */ /* 0x000fe4000782c0ff */
[----:B------:R-:W-:-:S05]  /*385e0*/  SEL R3, RZ, 0x1, !P0 ;  /* 0x00000001ff037807 */ /* 0x000fca0004000000 */
[----:B------:R-:W-:-:S05]  /*385f0*/  IMAD.MOV R3, RZ, RZ, -R3 ;  /* 0x000000ffff037224 */ /* 0x000fca00078e0a03 */
[----:B------:R-:W-:-:S13]  /*38600*/  ISETP.GE.AND P0, PT, R3, RZ, PT ;  /* 0x000000ff0300720c */ /* 0x000fda0003f06270 */
[----:B------:R-:W-:-:S04]  /*38610*/  @!P0 IADD3 R2, R2, 0x1, RZ ;  /* 0x0000000102028810 */ /* 0x000fc80007ffe0ff */
[----:B------:R-:W-:-:S04]  /*38620*/  @!P1 SHF.L.U32 R2, R2, 0x1, RZ ;  /* 0x0000000102029819 */ /* 0x000fc800000006ff */
[----:B------:R-:W-:Y:S01]  /*38630*/  LOP3.LUT R2, R2, 0x80000000, R0, 0xf8, !PT ;  /* 0x8000000002027812 */ /* 0x000fe200078ef800 */
[----:B------:R-:W-:Y:S06]  /*38640*/  BRA `(.L_x_144) ;  /* 0x0000000000047947 */ /* 0x000fec0003800000 */
.L_x_145:
[----:B------:R1:W2:Y:S02]  /*38650*/  MUFU.RCP R2, R0 ;  /* 0x0000000000027308 */ /* 0x0002a40000001000 */
.L_x_144:
[----:B------:R-:W-:Y:S05]  /*38660*/  BSYNC B2 ;  /* 0x0000000000027941 */ /* 0x000fea0003800000 */
.L_x_142:
[----:B--2---:R-:W-:Y:S01]  /*38670*/  IMAD.MOV.U32 R7, RZ, RZ, R2 ;  /* 0x000000ffff077224 */ /* 0x004fe200078e0002 */
[----:B------:R-:W-:Y:S02]  /*38680*/  MOV R2, R9 ;  /* 0x0000000900027202 */ /* 0x000fe40000000f00 */
[----:B------:R-:W-:-:S04]  /*38690*/  MOV R3, 0x0 ;  /* 0x0000000000037802 */ /* 0x000fc80000000f00 */
[----:B-1----:R-:W-:Y:S05]  /*386a0*/  RET.REL.NODEC R2 `(_ZN7cutlass13device_kernelINS_4fmha6kernel28FmhaKernelTmaWarpSpecializedINS1_10collective30FmhaMainloopTmaWarpSpecializedINS_6half_tEffN4cute5tupleIJNS7_1CILi128EEESA_NS9_ILi512EEEEEENS8_IJiNS9_ILi1EEENS8_IJiiEEEEEESF_SF_NS4_14ResidualFusionEJEEENS4_15FmhaFwdEpilogueIS6_fNS8_IJNS9_ILi64EEESB_SA_EEEEENS2_23IndividualTileSchedulerEJEEEEEvNT_6ParamsE) ;  /* 0xfffffc7802547950 */ /* 0x002fea0003c3ffff */
.L_x_146:
[----:B------:R-:W-:-:S00]  /*386b0*/  BRA `(.L_x_146) ;  /* 0xfffffffc00fc7947 */ /* 0x000fc0000383ffff */
[----:B------:R-:W-:-:S00]  /*386c0*/  NOP ;  /* 0x0000000000007918 */ /* 0x000fc00000000000 */
        /* <DEDUP_REMOVED lines=11> */
.L_x_147:


//--------------------- .nv.global.init           --------------------------
	.section	.nv.global.init,"aw",@progbits
.nv.global.init:
	.type		$str$24,@object
	.size		$str$24,($str$25 - $str$24)
$str$24:
        /*0000*/ 	.byte	0x28, 0x61, 0x64, 0x64, 0x72, 0x65, 0x73, 0x73, 0x20, 0x26, 0x20, 0x6d, 0x61, 0x73, 0x6b, 0x29
        /*0010*/ 	.byte	0x20, 0x3d, 0x3d, 0x20, 0x30, 0x00
	.type		$str$25,@object
	.size		$str$25,(__unnamed_1 - $str$25)
$str$25:
        /*0016*/ 	.byte	0x2f, 0x74, 0x6d, 0x70, 0x2f, 0x63, 0x75, 0x74, 0x6c, 0x61, 0x73, 0x73, 0x5f, 0x73, 0x77, 0x65
        /*0026*/ 	.byte	0x65, 0x70, 0x5f, 0x73, 0x72, 0x63, 0x2f, 0x69, 0x6e, 0x63, 0x6c, 0x75, 0x64, 0x65, 0x2f, 0x63
        /*0036*/ 	.byte	0x75, 0x74, 0x65, 0x2f, 0x70, 0x6f, 0x69, 0x6e, 0x74, 0x65, 0x72, 0x5f, 0x66, 0x6c, 0x61, 0x67
        /*0046*/ 	.byte	0x67, 0x65, 0x64, 0x2e, 0x68, 0x70, 0x70, 0x00
	.type		__unnamed_1,@object
	.size		__unnamed_1,(__unnamed_2 - __unnamed_1)
__unnamed_1:
        /* <DEDUP_REMOVED lines=28> */
        /*020e*/ 	.byte	0x3e, 0x3e, 0x3e, 0x3e, 0x3e, 0x5d, 0x00
	.type		__unnamed_2,@object
	.size		__unnamed_2,(.L_1 - __unnamed_2)
__unnamed_2:
        /* <DEDUP_REMOVED lines=29> */
.L_1:


//--------------------- .nv.shared._ZN7cutlass13device_kernelINS_4fmha6kernel28FmhaKernelTmaWarpSpecializedINS1_10collective30FmhaMainloopTmaWarpSpecializedINS_6half_tEffN4cute5tupleIJNS7_1CILi128EEESA_NS9_ILi512EEEEEENS8_IJiNS9_ILi1EEENS8_IJiiEEEEEESF_SF_NS4_14ResidualFusionEJEEENS4_15FmhaFwdEpilogueIS6_fNS8_IJNS9_ILi64EEESB_SA_EEEEENS2_23IndividualTileSchedulerEJEEEEEvNT_6ParamsE --------------------------
	.section	.nv.shared._ZN7cutlass13device_kernelINS_4fmha6kernel28FmhaKernelTmaWarpSpecializedINS1_10collective30FmhaMainloopTmaWarpSpecializedINS_6half_tEffN4cute5tupleIJNS7_1CILi128EEESA_NS9_ILi512EEEEEENS8_IJiNS9_ILi1EEENS8_IJiiEEEEEESF_SF_NS4_14ResidualFusionEJEEENS4_15FmhaFwdEpilogueIS6_fNS8_IJNS9_ILi64EEESB_SA_EEEEENS2_23IndividualTileSchedulerEJEEEEEvNT_6ParamsE,"aw",@nobits
	.sectionflags	@""
	.align	16
	.zero		1024


//--------------------- .nv.shared.reserved.0     --------------------------
	.section	.nv.shared.reserved.0,"aw",@nobits
	.weak		__nv_reservedSMEM_offset_0_alias
	.size		__nv_reservedSMEM_offset_0_alias, 0, 0
	.other		__nv_reservedSMEM_offset_0_alias,@"STO_CUDA_RESERVED_SHARED STV_DEFAULT"
__nv_reservedSMEM_offset_0_alias:
	.zero		0


//--------------------- .nv.global                --------------------------
	.section	.nv.global,"aw",@nobits
.nv.global:
	.type		_ZN39_INTERNAL_be7d192e_4_k_cu_00339844_35314cute1_E,@object
	.size		_ZN39_INTERNAL_be7d192e_4_k_cu_00339844_35314cute1_E,(_ZN39_INTERNAL_be7d192e_4_k_cu_00339844_35314cuda3std3__45__cpo6cbeginE - _ZN39_INTERNAL_be7d192e_4_k_cu_00339844_35314cute1_E)
_ZN39_INTERNAL_be7d192e_4_k_cu_00339844_35314cute1_E:
	.zero		1
	.type		_ZN39_INTERNAL_be7d192e_4_k_cu_00339844_35314cuda3std3__45__cpo6cbeginE,@object
	.size		_ZN39_INTERNAL_be7d192e_4_k_cu_00339844_35314cuda3std3__45__cpo6cbeginE,(_ZN39_INTERNAL_be7d192e_4_k_cu_00339844_35314cuda3std3__48in_placeE - _ZN39_INTERNAL_be7d192e_4_k_cu_00339844_35314cuda3std3__45__cpo6cbeginE)
_ZN39_INTERNAL_be7d192e_4_k_cu_00339844_35314cuda3std3__45__cpo6cbeginE:
	.zero		1
	.type		_ZN39_INTERNAL_be7d192e_4_k_cu_00339844_35314cuda3std3__48in_placeE,@object
	.size		_ZN39_INTERNAL_be7d192e_4_k_cu_00339844_35314cuda3std3__48in_placeE,(_ZN39_INTERNAL_be7d192e_4_k_cu_00339844_35314cuda3std6ranges3__45__cpo9iter_moveE - _ZN39_INTERNAL_be7d192e_4_k_cu_00339844_35314cuda3std3__48in_placeE)
_ZN39_INTERNAL_be7d192e_4_k_cu_00339844_35314cuda3std3__48in_placeE:
	.zero		1
	.type		_ZN39_INTERNAL_be7d192e_4_k_cu_00339844_35314cuda3std6ranges3__45__cpo9iter_moveE,@object
	.size		_ZN39_INTERNAL_be7d192e_4_k_cu_00339844_35314cuda3std6ranges3__45__cpo9iter_moveE,(_ZN39_INTERNAL_be7d192e_4_k_cu_00339844_35314cuda3std3__45__cpo5beginE - _ZN39_INTERNAL_be7d192e_4_k_cu_00339844_35314cuda3std6ranges3__45__cpo9iter_moveE)
_ZN39_INTERNAL_be7d192e_4_k_cu_00339844_35314cuda3std6ranges3__45__cpo9iter_moveE:
	.zero		1
	.type		_ZN39_INTERNAL_be7d192e_4_k_cu_00339844_35314cuda3std3__45__cpo5beginE,@object
	.size		_ZN39_INTERNAL_be7d192e_4_k_cu_00339844_35314cuda3std3__45__cpo5beginE,(_ZN39_INTERNAL_be7d192e_4_k_cu_00339844_35314cuda3std3__441_GLOBAL__N__be7d192e_4_k_cu_00339844_35316ignoreE - _ZN39_INTERNAL_be7d192e_4_k_cu_00339844_35314cuda3std3__45__cpo5beginE)
_ZN39_INTERNAL_be7d192e_4_k_cu_00339844_35314cuda3std3__45__cpo5beginE:
	.zero		1
	.type		_ZN39_INTERNAL_be7d192e_4_k_cu_00339844_35314cuda3std3__441_GLOBAL__N__be7d192e_4_k_cu_00339844_35316ignoreE,@object
	.size		_ZN39_INTERNAL_be7d192e_4_k_cu_00339844_35314cuda3std3__441_GLOBAL__N__be7d192e_4_k_cu_00339844_35316ignoreE,(_ZN39_INTERNAL_be7d192e_4_k_cu_00339844_35314cute7productE - _ZN39_INTERNAL_be7d192e_4_k_cu_00339844_35314cuda3std3__441_GLOBAL__N__be7d192e_4_k_cu_00339844_35316ignoreE)
_ZN39_INTERNAL_be7d192e_4_k_cu_00339844_35314cuda3std3__441_GLOBAL__N__be7d192e_4_k_cu_00339844_35316ignoreE:
	.zero		1
	.type		_ZN39_INTERNAL_be7d192e_4_k_cu_00339844_35314cute7productE,@object
	.size		_ZN39_INTERNAL_be7d192e_4_k_cu_00339844_35314cute7productE,(_ZN39_INTERNAL_be7d192e_4_k_cu_00339844_35314cuda3std3__45__cpo3endE - _ZN39_INTERNAL_be7d192e_4_k_cu_00339844_35314cute7productE)
_ZN39_INTERNAL_be7d192e_4_k_cu_00339844_35314cute7productE:
	.zero		1
	.type		_ZN39_INTERNAL_be7d192e_4_k_cu_00339844_35314cuda3std3__45__cpo3endE,@object
	.size		_ZN39_INTERNAL_be7d192e_4_k_cu_00339844_35314cuda3std3__45__cpo3endE,(_ZN39_INTERNAL_be7d192e_4_k_cu_00339844_35314cuda3std3__419piecewise_constructE - _ZN39_INTERNAL_be7d192e_4_k_cu_00339844_35314cuda3std3__45__cpo3endE)
_ZN39_INTERNAL_be7d192e_4_k_cu_00339844_35314cuda3std3__45__cpo3endE:
	.zero		1
	.type		_ZN39_INTERNAL_be7d192e_4_k_cu_00339844_35314cuda3std3__419piecewise_constructE,@object
	.size		_ZN39_INTERNAL_be7d192e_4_k_cu_00339844_35314cuda3std3__419piecewise_constructE,(_ZN39_INTERNAL_be7d192e_4_k_cu_00339844_35314cuda3std3__45__cpo4cendE - _ZN39_INTERNAL_be7d192e_4_k_cu_00339844_35314cuda3std3__419piecewise_constructE)
_ZN39_INTERNAL_be7d192e_4_k_cu_00339844_35314cuda3std3__419piecewise_constructE:
	.zero		1
	.type		_ZN39_INTERNAL_be7d192e_4_k_cu_00339844_35314cuda3std3__45__cpo4cendE,@object
	.size		_ZN39_INTERNAL_be7d192e_4_k_cu_00339844_35314cuda3std3__45__cpo4cendE,(_ZN39_INTERNAL_be7d192e_4_k_cu_00339844_35314cuda3std6ranges3__45__cpo4swapE - _ZN39_INTERNAL_be7d192e_4_k_cu_00339844_35314cuda3std3__45__cpo4cendE)
_ZN39_INTERNAL_be7d192e_4_k_cu_00339844_35314cuda3std3__45__cpo4cendE:
	.zero		1
	.type		_ZN39_INTERNAL_be7d192e_4_k_cu_00339844_35314cuda3std6ranges3__45__cpo4swapE,@object
	.size		_ZN39_INTERNAL_be7d192e_4_k_cu_00339844_35314cuda3std6ranges3__45__cpo4swapE,(.L_9 - _ZN39_INTERNAL_be7d192e_4_k_cu_00339844_35314cuda3std6ranges3__45__cpo4swapE)
_ZN39_INTERNAL_be7d192e_4_k_cu_00339844_35314cuda3std6ranges3__45__cpo4swapE:
	.zero		1
.L_9:


//--------------------- .nv.constant0._ZN7cutlass13device_kernelINS_4fmha6kernel28FmhaKernelTmaWarpSpecializedINS1_10collective30FmhaMainloopTmaWarpSpecializedINS_6half_tEffN4cute5tupleIJNS7_1CILi128EEESA_NS9_ILi512EEEEEENS8_IJiNS9_ILi1EEENS8_IJiiEEEEEESF_SF_NS4_14ResidualFusionEJEEENS4_15FmhaFwdEpilogueIS6_fNS8_IJNS9_ILi64EEESB_SA_EEEEENS2_23IndividualTileSchedulerEJEEEEEvNT_6ParamsE --------------------------
	.section	.nv.constant0._ZN7cutlass13device_kernelINS_4fmha6kernel28FmhaKernelTmaWarpSpecializedINS1_10collective30FmhaMainloopTmaWarpSpecializedINS_6half_tEffN4cute5tupleIJNS7_1CILi128EEESA_NS9_ILi512EEEEEENS8_IJiNS9_ILi1EEENS8_IJiiEEEEEESF_SF_NS4_14ResidualFusionEJEEENS4_15FmhaFwdEpilogueIS6_fNS8_IJNS9_ILi64EEESB_SA_EEEEENS2_23IndividualTileSchedulerEJEEEEEvNT_6ParamsE,"a",@progbits
	.sectionflags	@""
	.align	4
.nv.constant0._ZN7cutlass13device_kernelINS_4fmha6kernel28FmhaKernelTmaWarpSpecializedINS1_10collective30FmhaMainloopTmaWarpSpecializedINS_6half_tEffN4cute5tupleIJNS7_1CILi128EEESA_NS9_ILi512EEEEEENS8_IJiNS9_ILi1EEENS8_IJiiEEEEEESF_SF_NS4_14ResidualFusionEJEEENS4_15FmhaFwdEpilogueIS6_fNS8_IJNS9_ILi64EEESB_SA_EEEEENS2_23IndividualTileSchedulerEJEEEEEvNT_6ParamsE:
	.zero		2688


//--------------------- SYMBOLS --------------------------

	.type		.nv.reservedSmem.offset0,@object
	.size		.nv.reservedSmem.offset0,0x4
	.type		__assertfail,@function
